def attn_fwd(
    Q,
    K,
    V,
    Out,
    Lse,
    sm_scale,
    stride_qz,
    stride_qh,
    stride_qm,
    stride_qk,
    stride_kz,
    stride_kh,
    stride_kn,
    stride_kk,
    stride_vz,
    stride_vh,
    stride_vn,
    stride_vk,
    stride_oz,
    stride_oh,
    stride_om,
    stride_ok,
    seqlen_q,
    seqlen_k,
    BLOCK_M: tl.constexpr,
    BLOCK_N: tl.constexpr,
    HEAD_DIM: tl.constexpr,
    CAUSAL: tl.constexpr,
):
    start_m = tl.program_id(0)
    off_hz = tl.program_id(1)
    q_off = off_hz * stride_qh
    k_off = off_hz * stride_kh
    v_off = off_hz * stride_vh
    offs_m = start_m * BLOCK_M + tl.arange(0, BLOCK_M)
    offs_d = tl.arange(0, HEAD_DIM)
    offs_n = tl.arange(0, BLOCK_N)
    q_ptrs = Q + q_off + offs_m[:, None] * stride_qm + offs_d[None, :] * stride_qk
    k_ptrs = K + k_off + offs_d[:, None] * stride_kk + offs_n[None, :] * stride_kn
    v_ptrs = V + v_off + offs_n[:, None] * stride_vn + offs_d[None, :] * stride_vk
    m_i = tl.full([BLOCK_M], float("-inf"), dtype=tl.float32)
    l_i = tl.zeros([BLOCK_M], dtype=tl.float32) + 1.0
    acc = tl.zeros([BLOCK_M, HEAD_DIM], dtype=tl.float32)
    q = tl.load(q_ptrs)
    acc, l_i, m_i = _attn_fwd_inner(
        acc,
        l_i,
        m_i,
        q,
        k_ptrs,
        v_ptrs,
        sm_scale,
        stride_kn,
        stride_vn,
        start_m,
        seqlen_k,
        BLOCK_M,
        BLOCK_N,
        HEAD_DIM,
        CAUSAL,
    )
    acc = acc / l_i[:, None]
    lse = m_i + tl.math.log2(l_i) / 1.4426950408889634
    o_ptrs = (
        Out
        + off_hz * stride_oh
        + offs_m[:, None] * stride_om
        + offs_d[None, :] * stride_ok
    )
    tl.store(o_ptrs, acc.to(Out.dtype.element_ty))
    tl.store(Lse + off_hz * seqlen_q + offs_m, lse)

# config = {"BLOCK_M": 256, "BLOCK_N": 128, "HEAD_DIM": 512, "arch": "sm_100", "causal": true, "dtype": "fp16", "num_stages": 2, "num_warps": 16}
# arch = sm_100


// ===== COMPILED SASS (sm_100a) =====

	.target	sm_100a

	.elftype	@"ET_EXEC"


//--------------------- .note.nv.tkinfo           --------------------------
	.section	.note.nv.tkinfo,"",@"SHT_NOTE"
	.sectionflags	@"SHF_NOTE_NV_TKINFO"
	.tkinfo
        /*0018*/ 	.word	0x00000081
        /*0030*/ 	.string	""
        /*0030*/ 	.string	"ptxas-blackwell"
        /*0030*/ 	.string	"Cuda compilation tools, release 12.9, V12.9.86"
        /*0030*/ 	.string	"Build cuda_12.9.r12.9/compiler.36037853_0"
        /*0030*/ 	.string	"-v  -suppress-debug-info  -lineinfo  -arch sm_100a "



//--------------------- .note.nv.cuver            --------------------------
	.section	.note.nv.cuver,"",@"SHT_NOTE"
	.sectionflags	@"SHF_NOTE_NV_CUVER"
        /*0018*/ 	.short	0x0001
        /*001a*/ 	.short	0x0064
        /*001c*/ 	.short	0x0001
        /*001e*/ 	.short	0x0000
        /*0020*/ 	.short	0x0001
        /*0022*/ 	.short	0x0000


//--------------------- .nv.info                  --------------------------
	.section	.nv.info,"",@"SHT_CUDA_INFO"
	.align	4


	//----- nvinfo : EIATTR_REGCOUNT
	.align		4
        /*0000*/ 	.byte	0x04, 0x2f
        /*0002*/ 	.short	(.L_2 - .L_1)
	.align		4
.L_1:
        /*0004*/ 	.word	index@(attn_fwd)
        /*0008*/ 	.word	0x00000020


	//----- nvinfo : EIATTR_FRAME_SIZE
	.align		4
.L_2:
        /*000c*/ 	.byte	0x04, 0x11
        /*000e*/ 	.short	(.L_4 - .L_3)
	.align		4
.L_3:
        /*0010*/ 	.word	index@(attn_fwd)
        /*0014*/ 	.word	0x00003c58


	//----- nvinfo : EIATTR_MIN_STACK_SIZE
	.align		4
.L_4:
        /*0018*/ 	.byte	0x04, 0x12
        /*001a*/ 	.short	(.L_6 - .L_5)
	.align		4
.L_5:
        /*001c*/ 	.word	index@(attn_fwd)
        /*0020*/ 	.word	0x00003c58
.L_6:


//--------------------- .nv.info.attn_fwd         --------------------------
	.section	.nv.info.attn_fwd,"",@"SHT_CUDA_INFO"
	.sectionflags	@""
	.align	4


	//----- nvinfo : EIATTR_CUDA_API_VERSION
	.align		4
        /*0000*/ 	.byte	0x04, 0x37
        /*0002*/ 	.short	(.L_8 - .L_7)
.L_7:
        /*0004*/ 	.word	0x00000081


	//----- nvinfo : EIATTR_KPARAM_INFO
	.align		4
.L_8:
        /*0008*/ 	.byte	0x04, 0x17
        /*000a*/ 	.short	(.L_10 - .L_9)
.L_9:
        /*000c*/ 	.word	0x00000000
        /*0010*/ 	.short	0x0019
        /*0012*/ 	.short	0x0080
        /*0014*/ 	.byte	0x00, 0xf4, 0x21, 0x00


	//----- nvinfo : EIATTR_KPARAM_INFO
	.align		4
.L_10:
        /*0018*/ 	.byte	0x04, 0x17
        /*001a*/ 	.short	(.L_12 - .L_11)
.L_11:
        /*001c*/ 	.word	0x00000000
        /*0020*/ 	.short	0x0018
        /*0022*/ 	.short	0x0078
        /*0024*/ 	.byte	0x00, 0xf4, 0x21, 0x00


	//----- nvinfo : EIATTR_KPARAM_INFO
	.align		4
.L_12:
        /*0028*/ 	.byte	0x04, 0x17
        /*002a*/ 	.short	(.L_14 - .L_13)
.L_13:
        /*002c*/ 	.word	0x00000000
        /*0030*/ 	.short	0x0017
        /*0032*/ 	.short	0x0070
        /*0034*/ 	.byte	0x00, 0xf0, 0x11, 0x00


	//----- nvinfo : EIATTR_KPARAM_INFO
	.align		4
.L_14:
        /*0038*/ 	.byte	0x04, 0x17
        /*003a*/ 	.short	(.L_16 - .L_15)
.L_15:
        /*003c*/ 	.word	0x00000000
        /*0040*/ 	.short	0x0016
        /*0042*/ 	.short	0x006c
        /*0044*/ 	.byte	0x00, 0xf0, 0x11, 0x00


	//----- nvinfo : EIATTR_KPARAM_INFO
	.align		4
.L_16:
        /*0048*/ 	.byte	0x04, 0x17
        /*004a*/ 	.short	(.L_18 - .L_17)
.L_17:
        /*004c*/ 	.word	0x00000000
        /*0050*/ 	.short	0x0015
        /*0052*/ 	.short	0x0068
        /*0054*/ 	.byte	0x00, 0xf0, 0x11, 0x00


	//----- nvinfo : EIATTR_KPARAM_INFO
	.align		4
.L_18:
        /*0058*/ 	.byte	0x04, 0x17
        /*005a*/ 	.short	(.L_20 - .L_19)
.L_19:
        /*005c*/ 	.word	0x00000000
        /*0060*/ 	.short	0x0014
        /*0062*/ 	.short	0x0064
        /*0064*/ 	.byte	0x00, 0xf0, 0x11, 0x00


	//----- nvinfo : EIATTR_KPARAM_INFO
	.align		4
.L_20:
        /*0068*/ 	.byte	0x04, 0x17
        /*006a*/ 	.short	(.L_22 - .L_21)
.L_21:
        /*006c*/ 	.word	0x00000000
        /*0070*/ 	.short	0x0013
        /*0072*/ 	.short	0x0060
        /*0074*/ 	.byte	0x00, 0xf0, 0x11, 0x00


	//----- nvinfo : EIATTR_KPARAM_INFO
	.align		4
.L_22:
        /*0078*/ 	.byte	0x04, 0x17
        /*007a*/ 	.short	(.L_24 - .L_23)
.L_23:
        /*007c*/ 	.word	0x00000000
        /*0080*/ 	.short	0x0012
        /*0082*/ 	.short	0x005c
        /*0084*/ 	.byte	0x00, 0xf0, 0x11, 0x00


	//----- nvinfo : EIATTR_KPARAM_INFO
	.align		4
.L_24:
        /*0088*/ 	.byte	0x04, 0x17
        /*008a*/ 	.short	(.L_26 - .L_25)
.L_25:
        /*008c*/ 	.word	0x00000000
        /*0090*/ 	.short	0x0011
        /*0092*/ 	.short	0x0058
        /*0094*/ 	.byte	0x00, 0xf0, 0x11, 0x00


	//----- nvinfo : EIATTR_KPARAM_INFO
	.align		4
.L_26:
        /*0098*/ 	.byte	0x04, 0x17
        /*009a*/ 	.short	(.L_28 - .L_27)
.L_27:
        /*009c*/ 	.word	0x00000000
        /*00a0*/ 	.short	0x0010
        /*00a2*/ 	.short	0x0054
        /*00a4*/ 	.byte	0x00, 0xf0, 0x11, 0x00


	//----- nvinfo : EIATTR_KPARAM_INFO
	.align		4
.L_28:
        /*00a8*/ 	.byte	0x04, 0x17
        /*00aa*/ 	.short	(.L_30 - .L_29)
.L_29:
        /*00ac*/ 	.word	0x00000000
        /*00b0*/ 	.short	0x000f
        /*00b2*/ 	.short	0x0050
        /*00b4*/ 	.byte	0x00, 0xf0, 0x11, 0x00


	//----- nvinfo : EIATTR_KPARAM_INFO
	.align		4
.L_30:
        /*00b8*/ 	.byte	0x04, 0x17
        /*00ba*/ 	.short	(.L_32 - .L_31)
.L_31:
        /*00bc*/ 	.word	0x00000000
        /*00c0*/ 	.short	0x000e
        /*00c2*/ 	.short	0x004c
        /*00c4*/ 	.byte	0x00, 0xf0, 0x11, 0x00


	//----- nvinfo : EIATTR_KPARAM_INFO
	.align		4
.L_32:
        /*00c8*/ 	.byte	0x04, 0x17
        /*00ca*/ 	.short	(.L_34 - .L_33)
.L_33:
        /*00cc*/ 	.word	0x00000000
        /*00d0*/ 	.short	0x000d
        /*00d2*/ 	.short	0x0048
        /*00d4*/ 	.byte	0x00, 0xf0, 0x11, 0x00


	//----- nvinfo : EIATTR_KPARAM_INFO
	.align		4
.L_34:
        /*00d8*/ 	.byte	0x04, 0x17
        /*00da*/ 	.short	(.L_36 - .L_35)
.L_35:
        /*00dc*/ 	.word	0x00000000
        /*00e0*/ 	.short	0x000c
        /*00e2*/ 	.short	0x0044
        /*00e4*/ 	.byte	0x00, 0xf0, 0x11, 0x00


	//----- nvinfo : EIATTR_KPARAM_INFO
	.align		4
.L_36:
        /*00e8*/ 	.byte	0x04, 0x17
        /*00ea*/ 	.short	(.L_38 - .L_37)
.L_37:
        /*00ec*/ 	.word	0x00000000
        /*00f0*/ 	.short	0x000b
        /*00f2*/ 	.short	0x0040
        /*00f4*/ 	.byte	0x00, 0xf0, 0x11, 0x00


	//----- nvinfo : EIATTR_KPARAM_INFO
	.align		4
.L_38:
        /*00f8*/ 	.byte	0x04, 0x17
        /*00fa*/ 	.short	(.L_40 - .L_39)
.L_39:
        /*00fc*/ 	.word	0x00000000
        /*0100*/ 	.short	0x000a
        /*0102*/ 	.short	0x003c
        /*0104*/ 	.byte	0x00, 0xf0, 0x11, 0x00


	//----- nvinfo : EIATTR_KPARAM_INFO
	.align		4
.L_40:
        /*0108*/ 	.byte	0x04, 0x17
        /*010a*/ 	.short	(.L_42 - .L_41)
.L_41:
        /*010c*/ 	.word	0x00000000
        /*0110*/ 	.short	0x0009
        /*0112*/ 	.short	0x0038
        /*0114*/ 	.byte	0x00, 0xf0, 0x11, 0x00


	//----- nvinfo : EIATTR_KPARAM_INFO
	.align		4
.L_42:
        /*0118*/ 	.byte	0x04, 0x17
        /*011a*/ 	.short	(.L_44 - .L_43)
.L_43:
        /*011c*/ 	.word	0x00000000
        /*0120*/ 	.short	0x0008
        /*0122*/ 	.short	0x0034
        /*0124*/ 	.byte	0x00, 0xf0, 0x11, 0x00


	//----- nvinfo : EIATTR_KPARAM_INFO
	.align		4
.L_44:
        /*0128*/ 	.byte	0x04, 0x17
        /*012a*/ 	.short	(.L_46 - .L_45)
.L_45:
        /*012c*/ 	.word	0x00000000
        /*0130*/ 	.short	0x0007
        /*0132*/ 	.short	0x0030
        /*0134*/ 	.byte	0x00, 0xf0, 0x11, 0x00


	//----- nvinfo : EIATTR_KPARAM_INFO
	.align		4
.L_46:
        /*0138*/ 	.byte	0x04, 0x17
        /*013a*/ 	.short	(.L_48 - .L_47)
.L_47:
        /*013c*/ 	.word	0x00000000
        /*0140*/ 	.short	0x0006
        /*0142*/ 	.short	0x002c
        /*0144*/ 	.byte	0x00, 0xf0, 0x11, 0x00


	//----- nvinfo : EIATTR_KPARAM_INFO
	.align		4
.L_48:
        /*0148*/ 	.byte	0x04, 0x17
        /*014a*/ 	.short	(.L_50 - .L_49)
.L_49:
        /*014c*/ 	.word	0x00000000
        /*0150*/ 	.short	0x0005
        /*0152*/ 	.short	0x0028
        /*0154*/ 	.byte	0x00, 0xf0, 0x11, 0x00


	//----- nvinfo : EIATTR_KPARAM_INFO
	.align		4
.L_50:
        /*0158*/ 	.byte	0x04, 0x17
        /*015a*/ 	.short	(.L_52 - .L_51)
.L_51:
        /*015c*/ 	.word	0x00000000
        /*0160*/ 	.short	0x0004
        /*0162*/ 	.short	0x0020
        /*0164*/ 	.byte	0x00, 0xf4, 0x21, 0x00


	//----- nvinfo : EIATTR_KPARAM_INFO
	.align		4
.L_52:
        /*0168*/ 	.byte	0x04, 0x17
        /*016a*/ 	.short	(.L_54 - .L_53)
.L_53:
        /*016c*/ 	.word	0x00000000
        /*0170*/ 	.short	0x0003
        /*0172*/ 	.short	0x0018
        /*0174*/ 	.byte	0x00, 0xf4, 0x21, 0x00


	//----- nvinfo : EIATTR_KPARAM_INFO
	.align		4
.L_54:
        /*0178*/ 	.byte	0x04, 0x17
        /*017a*/ 	.short	(.L_56 - .L_55)
.L_55:
        /*017c*/ 	.word	0x00000000
        /*0180*/ 	.short	0x0002
        /*0182*/ 	.short	0x0010
        /*0184*/ 	.byte	0x00, 0xf4, 0x21, 0x00


	//----- nvinfo : EIATTR_KPARAM_INFO
	.align		4
.L_56:
        /*0188*/ 	.byte	0x04, 0x17
        /*018a*/ 	.short	(.L_58 - .L_57)
.L_57:
        /*018c*/ 	.word	0x00000000
        /*0190*/ 	.short	0x0001
        /*0192*/ 	.short	0x0008
        /*0194*/ 	.byte	0x00, 0xf4, 0x21, 0x00


	//----- nvinfo : EIATTR_KPARAM_INFO
	.align		4
.L_58:
        /*0198*/ 	.byte	0x04, 0x17
        /*019a*/ 	.short	(.L_60 - .L_59)
.L_59:
        /*019c*/ 	.word	0x00000000
        /*01a0*/ 	.short	0x0000
        /*01a2*/ 	.short	0x0000
        /*01a4*/ 	.byte	0x00, 0xf4, 0x21, 0x00


	//----- nvinfo : EIATTR_SPARSE_MMA_MASK
	.align		4
.L_60:
        /*01a8*/ 	.byte	0x03, 0x50
        /*01aa*/ 	.short	0x0000


	//----- nvinfo : EIATTR_MAXREG_COUNT
	.align		4
        /*01ac*/ 	.byte	0x03, 0x1b
        /*01ae*/ 	.short	0x0080


	//----- nvinfo : EIATTR_NUM_BARRIERS
	.align		4
        /*01b0*/ 	.byte	0x02, 0x4c
        /*01b2*/ 	.byte	0x01
	.zero		1


	//----- nvinfo : EIATTR_ANNOTATIONS
	.align		4
        /*01b4*/ 	.byte	0x04, 0x55
        /*01b6*/ 	.short	(.L_62 - .L_61)


	//   ....[0]....
.L_61:
        /*01b8*/ 	.word	0x00000001
        /*01bc*/ 	.byte	0xb0, 0x01, 0x00, 0x00, 0x01, 0x00, 0x00, 0x00, 0xc0, 0x02, 0x00, 0x00, 0x01, 0x00, 0x00, 0x00
        /* <DEDUP_REMOVED lines=192> */
        /*0dcc*/ 	.byte	0x30, 0x45, 0x00, 0x00, 0x01, 0x00, 0x00, 0x00, 0x50, 0x45, 0x00, 0x00


	//----- nvinfo : EIATTR_COOP_GROUP_MASK_REGIDS
	.align		4
.L_62:
        /*0dd8*/ 	.byte	0x04, 0x29
        /*0dda*/ 	.short	(.L_64 - .L_63)


	//   ....[0]....
.L_63:
        /*0ddc*/ 	.word	0xffffffff


	//   ....[1]....
        /*0de0*/ 	.word	0xffffffff


	//   ....[2]....
        /*0de4*/ 	.word	0xffffffff


	//   ....[3]....
        /*0de8*/ 	.word	0xffffffff


	//   ....[4]....
        /*0dec*/ 	.word	0xffffffff


	//   ....[5]....
        /*0df0*/ 	.word	0xffffffff


	//   ....[6]....
        /*0df4*/ 	.word	0xffffffff


	//   ....[7]....
        /*0df8*/ 	.word	0xffffffff


	//   ....[8]....
        /*0dfc*/ 	.word	0xffffffff


	//   ....[9]....
        /*0e00*/ 	.word	0xffffffff


	//   ....[10]....
        /*0e04*/ 	.word	0xffffffff


	//   ....[11]....
        /*0e08*/ 	.word	0xffffffff


	//   ....[12]....
        /*0e0c*/ 	.word	0xffffffff


	//   ....[13]....
        /*0e10*/ 	.word	0xffffffff


	//   ....[14]....
        /*0e14*/ 	.word	0xffffffff


	//   ....[15]....
        /*0e18*/ 	.word	0xffffffff


	//   ....[16]....
        /*0e1c*/ 	.word	0xffffffff


	//   ....[17]....
        /*0e20*/ 	.word	0xffffffff


	//   ....[18]....
        /*0e24*/ 	.word	0xffffffff


	//   ....[19]....
        /*0e28*/ 	.word	0xffffffff


	//   ....[20]....
        /*0e2c*/ 	.word	0xffffffff


	//   ....[21]....
        /*0e30*/ 	.word	0xffffffff


	//   ....[22]....
        /*0e34*/ 	.word	0xffffffff


	//   ....[23]....
        /*0e38*/ 	.word	0xffffffff


	//   ....[24]....
        /*0e3c*/ 	.word	0xffffffff


	//   ....[25]....
        /*0e40*/ 	.word	0xffffffff


	//   ....[26]....
        /*0e44*/ 	.word	0xffffffff


	//   ....[27]....
        /*0e48*/ 	.word	0xffffffff


	//   ....[28]....
        /*0e4c*/ 	.word	0xffffffff


	//   ....[29]....
        /*0e50*/ 	.word	0xffffffff


	//   ....[30]....
        /*0e54*/ 	.word	0xffffffff


	//   ....[31]....
        /*0e58*/ 	.word	0xffffffff


	//   ....[32]....
        /*0e5c*/ 	.word	0xffffffff


	//   ....[33]....
        /*0e60*/ 	.word	0xffffffff


	//   ....[34]....
        /*0e64*/ 	.word	0xffffffff


	//   ....[35]....
        /*0e68*/ 	.word	0xffffffff


	//   ....[36]....
        /*0e6c*/ 	.word	0xffffffff


	//   ....[37]....
        /*0e70*/ 	.word	0xffffffff


	//   ....[38]....
        /*0e74*/ 	.word	0xffffffff


	//   ....[39]....
        /*0e78*/ 	.word	0xffffffff


	//   ....[40]....
        /*0e7c*/ 	.word	0xffffffff


	//   ....[41]....
        /*0e80*/ 	.word	0xffffffff


	//   ....[42]....
        /*0e84*/ 	.word	0xffffffff


	//   ....[43]....
        /*0e88*/ 	.word	0xffffffff


	//   ....[44]....
        /*0e8c*/ 	.word	0xffffffff


	//   ....[45]....
        /*0e90*/ 	.word	0xffffffff


	//   ....[46]....
        /*0e94*/ 	.word	0xffffffff


	//   ....[47]....
        /*0e98*/ 	.word	0xffffffff


	//   ....[48]....
        /*0e9c*/ 	.word	0xffffffff


	//   ....[49]....
        /*0ea0*/ 	.word	0xffffffff


	//   ....[50]....
        /*0ea4*/ 	.word	0xffffffff


	//   ....[51]....
        /*0ea8*/ 	.word	0xffffffff


	//   ....[52]....
        /*0eac*/ 	.word	0xffffffff


	//   ....[53]....
        /*0eb0*/ 	.word	0xffffffff


	//   ....[54]....
        /*0eb4*/ 	.word	0xffffffff


	//   ....[55]....
        /*0eb8*/ 	.word	0xffffffff


	//   ....[56]....
        /*0ebc*/ 	.word	0xffffffff


	//   ....[57]....
        /*0ec0*/ 	.word	0xffffffff


	//   ....[58]....
        /*0ec4*/ 	.word	0xffffffff


	//   ....[59]....
        /*0ec8*/ 	.word	0xffffffff


	//   ....[60]....
        /*0ecc*/ 	.word	0xffffffff


	//   ....[61]....
        /*0ed0*/ 	.word	0xffffffff


	//   ....[62]....
        /*0ed4*/ 	.word	0xffffffff


	//   ....[63]....
        /*0ed8*/ 	.word	0xffffffff


	//   ....[64]....
        /*0edc*/ 	.word	0xffffffff


	//   ....[65]....
        /*0ee0*/ 	.word	0xffffffff


	//   ....[66]....
        /*0ee4*/ 	.word	0xffffffff


	//   ....[67]....
        /*0ee8*/ 	.word	0xffffffff


	//   ....[68]....
        /*0eec*/ 	.word	0xffffffff


	//   ....[69]....
        /*0ef0*/ 	.word	0xffffffff


	//   ....[70]....
        /*0ef4*/ 	.word	0xffffffff


	//   ....[71]....
        /*0ef8*/ 	.word	0xffffffff


	//   ....[72]....
        /*0efc*/ 	.word	0xffffffff


	//   ....[73]....
        /*0f00*/ 	.word	0xffffffff


	//   ....[74]....
        /*0f04*/ 	.word	0xffffffff


	//   ....[75]....
        /*0f08*/ 	.word	0xffffffff


	//   ....[76]....
        /*0f0c*/ 	.word	0xffffffff


	//   ....[77]....
        /*0f10*/ 	.word	0xffffffff


	//   ....[78]....
        /*0f14*/ 	.word	0xffffffff


	//   ....[79]....
        /*0f18*/ 	.word	0xffffffff


	//   ....[80]....
        /*0f1c*/ 	.word	0xffffffff


	//   ....[81]....
        /*0f20*/ 	.word	0xffffffff


	//   ....[82]....
        /*0f24*/ 	.word	0xffffffff


	//   ....[83]....
        /*0f28*/ 	.word	0xffffffff


	//   ....[84]....
        /*0f2c*/ 	.word	0xffffffff


	//   ....[85]....
        /*0f30*/ 	.word	0xffffffff


	//   ....[86]....
        /*0f34*/ 	.word	0xffffffff


	//   ....[87]....
        /*0f38*/ 	.word	0xffffffff


	//   ....[88]....
        /*0f3c*/ 	.word	0xffffffff


	//   ....[89]....
        /*0f40*/ 	.word	0xffffffff


	//   ....[90]....
        /*0f44*/ 	.word	0xffffffff


	//   ....[91]....
        /*0f48*/ 	.word	0xffffffff


	//   ....[92]....
        /*0f4c*/ 	.word	0xffffffff


	//   ....[93]....
        /*0f50*/ 	.word	0xffffffff


	//   ....[94]....
        /*0f54*/ 	.word	0xffffffff


	//   ....[95]....
        /*0f58*/ 	.word	0xffffffff


	//   ....[96]....
        /*0f5c*/ 	.word	0xffffffff


	//   ....[97]....
        /*0f60*/ 	.word	0xffffffff


	//   ....[98]....
        /*0f64*/ 	.word	0xffffffff


	//   ....[99]....
        /*0f68*/ 	.word	0xffffffff


	//   ....[100]....
        /*0f6c*/ 	.word	0xffffffff


	//   ....[101]....
        /*0f70*/ 	.word	0xffffffff


	//   ....[102]....
        /*0f74*/ 	.word	0xffffffff


	//   ....[103]....
        /*0f78*/ 	.word	0xffffffff


	//   ....[104]....
        /*0f7c*/ 	.word	0xffffffff


	//   ....[105]....
        /*0f80*/ 	.word	0xffffffff


	//   ....[106]....
        /*0f84*/ 	.word	0xffffffff


	//   ....[107]....
        /*0f88*/ 	.word	0xffffffff


	//   ....[108]....
        /*0f8c*/ 	.word	0xffffffff


	//   ....[109]....
        /*0f90*/ 	.word	0xffffffff


	//   ....[110]....
        /*0f94*/ 	.word	0xffffffff


	//   ....[111]....
        /*0f98*/ 	.word	0xffffffff


	//   ....[112]....
        /*0f9c*/ 	.word	0xffffffff


	//   ....[113]....
        /*0fa0*/ 	.word	0xffffffff


	//   ....[114]....
        /*0fa4*/ 	.word	0xffffffff


	//   ....[115]....
        /*0fa8*/ 	.word	0xffffffff


	//   ....[116]....
        /*0fac*/ 	.word	0xffffffff


	//   ....[117]....
        /*0fb0*/ 	.word	0xffffffff


	//   ....[118]....
        /*0fb4*/ 	.word	0xffffffff


	//   ....[119]....
        /*0fb8*/ 	.word	0xffffffff


	//   ....[120]....
        /*0fbc*/ 	.word	0xffffffff


	//   ....[121]....
        /*0fc0*/ 	.word	0xffffffff


	//   ....[122]....
        /*0fc4*/ 	.word	0xffffffff


	//   ....[123]....
        /*0fc8*/ 	.word	0xffffffff


	//   ....[124]....
        /*0fcc*/ 	.word	0xffffffff


	//   ....[125]....
        /*0fd0*/ 	.word	0xffffffff


	//   ....[126]....
        /*0fd4*/ 	.word	0xffffffff


	//   ....[127]....
        /*0fd8*/ 	.word	0xffffffff


	//   ....[128]....
        /*0fdc*/ 	.word	0xffffffff


	//   ....[129]....
        /*0fe0*/ 	.word	0xffffffff


	//   ....[130]....
        /*0fe4*/ 	.word	0xffffffff


	//   ....[131]....
        /*0fe8*/ 	.word	0xffffffff


	//   ....[132]....
        /*0fec*/ 	.word	0xffffffff


	//   ....[133]....
        /*0ff0*/ 	.word	0xffffffff


	//   ....[134]....
        /*0ff4*/ 	.word	0xffffffff


	//   ....[135]....
        /*0ff8*/ 	.word	0xffffffff


	//   ....[136]....
        /*0ffc*/ 	.word	0xffffffff


	//   ....[137]....
        /*1000*/ 	.word	0xffffffff


	//   ....[138]....
        /*1004*/ 	.word	0xffffffff


	//   ....[139]....
        /*1008*/ 	.word	0xffffffff


	//   ....[140]....
        /*100c*/ 	.word	0xffffffff


	//   ....[141]....
        /*1010*/ 	.word	0xffffffff


	//   ....[142]....
        /*1014*/ 	.word	0xffffffff


	//   ....[143]....
        /*1018*/ 	.word	0xffffffff


	//   ....[144]....
        /*101c*/ 	.word	0xffffffff


	//   ....[145]....
        /*1020*/ 	.word	0xffffffff


	//   ....[146]....
        /*1024*/ 	.word	0xffffffff


	//   ....[147]....
        /*1028*/ 	.word	0xffffffff


	//   ....[148]....
        /*102c*/ 	.word	0xffffffff


	//   ....[149]....
        /*1030*/ 	.word	0xffffffff


	//   ....[150]....
        /*1034*/ 	.word	0xffffffff


	//   ....[151]....
        /*1038*/ 	.word	0xffffffff


	//   ....[152]....
        /*103c*/ 	.word	0xffffffff


	//   ....[153]....
        /*1040*/ 	.word	0xffffffff


	//   ....[154]....
        /*1044*/ 	.word	0xffffffff


	//   ....[155]....
        /*1048*/ 	.word	0xffffffff


	//   ....[156]....
        /*104c*/ 	.word	0xffffffff


	//   ....[157]....
        /*1050*/ 	.word	0xffffffff


	//   ....[158]....
        /*1054*/ 	.word	0xffffffff


	//   ....[159]....
        /*1058*/ 	.word	0xffffffff


	//   ....[160]....
        /*105c*/ 	.word	0xffffffff


	//   ....[161]....
        /*1060*/ 	.word	0xffffffff


	//   ....[162]....
        /*1064*/ 	.word	0xffffffff


	//   ....[163]....
        /*1068*/ 	.word	0xffffffff


	//   ....[164]....
        /*106c*/ 	.word	0xffffffff


	//   ....[165]....
        /*1070*/ 	.word	0xffffffff


	//   ....[166]....
        /*1074*/ 	.word	0xffffffff


	//   ....[167]....
        /*1078*/ 	.word	0xffffffff


	//   ....[168]....
        /*107c*/ 	.word	0xffffffff


	//   ....[169]....
        /*1080*/ 	.word	0xffffffff


	//   ....[170]....
        /*1084*/ 	.word	0xffffffff


	//   ....[171]....
        /*1088*/ 	.word	0xffffffff


	//   ....[172]....
        /*108c*/ 	.word	0xffffffff


	//   ....[173]....
        /*1090*/ 	.word	0xffffffff


	//   ....[174]....
        /*1094*/ 	.word	0xffffffff


	//   ....[175]....
        /*1098*/ 	.word	0xffffffff


	//   ....[176]....
        /*109c*/ 	.word	0xffffffff


	//   ....[177]....
        /*10a0*/ 	.word	0xffffffff


	//   ....[178]....
        /*10a4*/ 	.word	0xffffffff


	//   ....[179]....
        /*10a8*/ 	.word	0xffffffff


	//   ....[180]....
        /*10ac*/ 	.word	0xffffffff


	//   ....[181]....
        /*10b0*/ 	.word	0xffffffff


	//   ....[182]....
        /*10b4*/ 	.word	0xffffffff


	//   ....[183]....
        /*10b8*/ 	.word	0xffffffff


	//   ....[184]....
        /*10bc*/ 	.word	0xffffffff


	//   ....[185]....
        /*10c0*/ 	.word	0xffffffff


	//   ....[186]....
        /*10c4*/ 	.word	0xffffffff


	//   ....[187]....
        /*10c8*/ 	.word	0xffffffff


	//   ....[188]....
        /*10cc*/ 	.word	0xffffffff


	//   ....[189]....
        /*10d0*/ 	.word	0xffffffff


	//   ....[190]....
        /*10d4*/ 	.word	0xffffffff


	//   ....[191]....
        /*10d8*/ 	.word	0xffffffff


	//----- nvinfo : EIATTR_COOP_GROUP_INSTR_OFFSETS
	.align		4
.L_64:
        /*10dc*/ 	.byte	0x04, 0x28
        /*10de*/ 	.short	(.L_66 - .L_65)


	//   ....[0]....
.L_65:
        /*10e0*/ 	.word	0x000345b0


	//   ....[1]....
        /*10e4*/ 	.word	0x000345e0


	//   ....[2]....
        /*10e8*/ 	.word	0x00034620


	//   ....[3]....
        /*10ec*/ 	.word	0x00034650


	//   ....[4]....
        /*10f0*/ 	.word	0x00034690


	//   ....[5]....
        /*10f4*/ 	.word	0x000346d0


	//   ....[6]....
        /*10f8*/ 	.word	0x00034710


	//   ....[7]....
        /*10fc*/ 	.word	0x00034750


	//   ....[8]....
        /*1100*/ 	.word	0x00034970


	//   ....[9]....
        /*1104*/ 	.word	0x00034980


	//   ....[10]....
        /*1108*/ 	.word	0x00034990


	//   ....[11]....
        /*110c*/ 	.word	0x000349a0


	//   ....[12]....
        /*1110*/ 	.word	0x00034b30


	//   ....[13]....
        /*1114*/ 	.word	0x00034b50


	//   ....[14]....
        /*1118*/ 	.word	0x00034b60


	//   ....[15]....
        /*111c*/ 	.word	0x00034b70


	//   ....[16]....
        /*1120*/ 	.word	0x00034b80


	//   ....[17]....
        /*1124*/ 	.word	0x00034e40


	//   ....[18]....
        /*1128*/ 	.word	0x00034ec0


	//   ....[19]....
        /*112c*/ 	.word	0x00034f10


	//   ....[20]....
        /*1130*/ 	.word	0x00034f40


	//   ....[21]....
        /*1134*/ 	.word	0x00034f50


	//   ....[22]....
        /*1138*/ 	.word	0x00034fd0


	//   ....[23]....
        /*113c*/ 	.word	0x00034fe0


	//   ....[24]....
        /*1140*/ 	.word	0x000350b0


	//   ....[25]....
        /*1144*/ 	.word	0x000350c0


	//   ....[26]....
        /*1148*/ 	.word	0x000350d0


	//   ....[27]....
        /*114c*/ 	.word	0x000350f0


	//   ....[28]....
        /*1150*/ 	.word	0x00035100


	//   ....[29]....
        /*1154*/ 	.word	0x00035120


	//   ....[30]....
        /*1158*/ 	.word	0x00035230


	//   ....[31]....
        /*115c*/ 	.word	0x00035240


	//   ....[32]....
        /*1160*/ 	.word	0x00035250


	//   ....[33]....
        /*1164*/ 	.word	0x00035270


	//   ....[34]....
        /*1168*/ 	.word	0x00035280


	//   ....[35]....
        /*116c*/ 	.word	0x00035290


	//   ....[36]....
        /*1170*/ 	.word	0x000352b0


	//   ....[37]....
        /*1174*/ 	.word	0x00035350


	//   ....[38]....
        /*1178*/ 	.word	0x00035420


	//   ....[39]....
        /*117c*/ 	.word	0x00035540


	//   ....[40]....
        /*1180*/ 	.word	0x000355f0


	//   ....[41]....
        /*1184*/ 	.word	0x00035650


	//   ....[42]....
        /*1188*/ 	.word	0x00035660


	//   ....[43]....
        /*118c*/ 	.word	0x00035690


	//   ....[44]....
        /*1190*/ 	.word	0x000356b0


	//   ....[45]....
        /*1194*/ 	.word	0x000356d0


	//   ....[46]....
        /*1198*/ 	.word	0x00035710


	//   ....[47]....
        /*119c*/ 	.word	0x00035730


	//   ....[48]....
        /*11a0*/ 	.word	0x000357e0


	//   ....[49]....
        /*11a4*/ 	.word	0x000357f0


	//   ....[50]....
        /*11a8*/ 	.word	0x00035800


	//   ....[51]....
        /*11ac*/ 	.word	0x00035810


	//   ....[52]....
        /*11b0*/ 	.word	0x00035820


	//   ....[53]....
        /*11b4*/ 	.word	0x00035830


	//   ....[54]....
        /*11b8*/ 	.word	0x00035980


	//   ....[55]....
        /*11bc*/ 	.word	0x000359b0


	//   ....[56]....
        /*11c0*/ 	.word	0x000359c0


	//   ....[57]....
        /*11c4*/ 	.word	0x000359d0


	//   ....[58]....
        /*11c8*/ 	.word	0x000359e0


	//   ....[59]....
        /*11cc*/ 	.word	0x000359f0


	//   ....[60]....
        /*11d0*/ 	.word	0x00035a00


	//   ....[61]....
        /*11d4*/ 	.word	0x00035a40


	//   ....[62]....
        /*11d8*/ 	.word	0x00035a80


	//   ....[63]....
        /*11dc*/ 	.word	0x00035a90


	//   ....[64]....
        /*11e0*/ 	.word	0x000367f0


	//   ....[65]....
        /*11e4*/ 	.word	0x00036810


	//   ....[66]....
        /*11e8*/ 	.word	0x00036840


	//   ....[67]....
        /*11ec*/ 	.word	0x00036860


	//   ....[68]....
        /*11f0*/ 	.word	0x00036930


	//   ....[69]....
        /*11f4*/ 	.word	0x00036940


	//   ....[70]....
        /*11f8*/ 	.word	0x00036950


	//   ....[71]....
        /*11fc*/ 	.word	0x00036960


	//   ....[72]....
        /*1200*/ 	.word	0x00036970


	//   ....[73]....
        /*1204*/ 	.word	0x00036980


	//   ....[74]....
        /*1208*/ 	.word	0x00036990


	//   ....[75]....
        /*120c*/ 	.word	0x00036a10


	//   ....[76]....
        /*1210*/ 	.word	0x00036a20


	//   ....[77]....
        /*1214*/ 	.word	0x00036a30


	//   ....[78]....
        /*1218*/ 	.word	0x00036a40


	//   ....[79]....
        /*121c*/ 	.word	0x00036a50


	//   ....[80]....
        /*1220*/ 	.word	0x00036a60


	//   ....[81]....
        /*1224*/ 	.word	0x00036a70


	//   ....[82]....
        /*1228*/ 	.word	0x00036af0


	//   ....[83]....
        /*122c*/ 	.word	0x00036b00


	//   ....[84]....
        /*1230*/ 	.word	0x00036b10


	//   ....[85]....
        /*1234*/ 	.word	0x00036b20


	//   ....[86]....
        /*1238*/ 	.word	0x00036b30


	//   ....[87]....
        /*123c*/ 	.word	0x00036b40


	//   ....[88]....
        /*1240*/ 	.word	0x00036b50


	//   ....[89]....
        /*1244*/ 	.word	0x00036bd0


	//   ....[90]....
        /*1248*/ 	.word	0x00036be0


	//   ....[91]....
        /*124c*/ 	.word	0x00036bf0


	//   ....[92]....
        /*1250*/ 	.word	0x00036c00


	//   ....[93]....
        /*1254*/ 	.word	0x00036c10


	//   ....[94]....
        /*1258*/ 	.word	0x00036c20


	//   ....[95]....
        /*125c*/ 	.word	0x00036c30


	//   ....[96]....
        /*1260*/ 	.word	0x00038dc0


	//   ....[97]....
        /*1264*/ 	.word	0x00038e60


	//   ....[98]....
        /*1268*/ 	.word	0x00038e70


	//   ....[99]....
        /*126c*/ 	.word	0x00038e80


	//   ....[100]....
        /*1270*/ 	.word	0x00038e90


	//   ....[101]....
        /*1274*/ 	.word	0x00038fd0


	//   ....[102]....
        /*1278*/ 	.word	0x00038fe0


	//   ....[103]....
        /*127c*/ 	.word	0x00039020


	//   ....[104]....
        /*1280*/ 	.word	0x00039050


	//   ....[105]....
        /*1284*/ 	.word	0x00039060


	//   ....[106]....
        /*1288*/ 	.word	0x000393c0


	//   ....[107]....
        /*128c*/ 	.word	0x000393e0


	//   ....[108]....
        /*1290*/ 	.word	0x00039400


	//   ....[109]....
        /*1294*/ 	.word	0x00039410


	//   ....[110]....
        /*1298*/ 	.word	0x000394f0


	//   ....[111]....
        /*129c*/ 	.word	0x00039540


	//   ....[112]....
        /*12a0*/ 	.word	0x00039990


	//   ....[113]....
        /*12a4*/ 	.word	0x000399b0


	//   ....[114]....
        /*12a8*/ 	.word	0x000399f0


	//   ....[115]....
        /*12ac*/ 	.word	0x00039a00


	//   ....[116]....
        /*12b0*/ 	.word	0x00039a20


	//   ....[117]....
        /*12b4*/ 	.word	0x00039a60


	//   ....[118]....
        /*12b8*/ 	.word	0x00039a90


	//   ....[119]....
        /*12bc*/ 	.word	0x00039ad0


	//   ....[120]....
        /*12c0*/ 	.word	0x00039b00


	//   ....[121]....
        /*12c4*/ 	.word	0x00039b30


	//   ....[122]....
        /*12c8*/ 	.word	0x00039b60


	//   ....[123]....
        /*12cc*/ 	.word	0x00039b90


	//   ....[124]....
        /*12d0*/ 	.word	0x00039bc0


	//   ....[125]....
        /*12d4*/ 	.word	0x00039be0


	//   ....[126]....
        /*12d8*/ 	.word	0x00039bf0


	//   ....[127]....
        /*12dc*/ 	.word	0x00039c30


	//   ....[128]....
        /*12e0*/ 	.word	0x00039c70


	//   ....[129]....
        /*12e4*/ 	.word	0x00039c90


	//   ....[130]....
        /*12e8*/ 	.word	0x00039cb0


	//   ....[131]....
        /*12ec*/ 	.word	0x00039cd0


	//   ....[132]....
        /*12f0*/ 	.word	0x00039e10


	//   ....[133]....
        /*12f4*/ 	.word	0x00039e20


	//   ....[134]....
        /*12f8*/ 	.word	0x00039e30


	//   ....[135]....
        /*12fc*/ 	.word	0x00039e60


	//   ....[136]....
        /*1300*/ 	.word	0x0003a110


	//   ....[137]....
        /*1304*/ 	.word	0x0003a130


	//   ....[138]....
        /*1308*/ 	.word	0x0003a150


	//   ....[139]....
        /*130c*/ 	.word	0x0003a170


	//   ....[140]....
        /*1310*/ 	.word	0x0003a180


	//   ....[141]....
        /*1314*/ 	.word	0x0003a1b0


	//   ....[142]....
        /*1318*/ 	.word	0x0003a1d0


	//   ....[143]....
        /*131c*/ 	.word	0x0003a1e0


	//   ....[144]....
        /*1320*/ 	.word	0x0003a210


	//   ....[145]....
        /*1324*/ 	.word	0x0003a290


	//   ....[146]....
        /*1328*/ 	.word	0x0003a2d0


	//   ....[147]....
        /*132c*/ 	.word	0x0003a300


	//   ....[148]....
        /*1330*/ 	.word	0x0003a320


	//   ....[149]....
        /*1334*/ 	.word	0x0003a350


	//   ....[150]....
        /*1338*/ 	.word	0x0003a370


	//   ....[151]....
        /*133c*/ 	.word	0x0003a3a0


	//   ....[152]....
        /*1340*/ 	.word	0x0003a3c0


	//   ....[153]....
        /*1344*/ 	.word	0x0003a3e0


	//   ....[154]....
        /*1348*/ 	.word	0x0003a450


	//   ....[155]....
        /*134c*/ 	.word	0x0003a810


	//   ....[156]....
        /*1350*/ 	.word	0x0003a820


	//   ....[157]....
        /*1354*/ 	.word	0x0003a830


	//   ....[158]....
        /*1358*/ 	.word	0x0003a9f0


	//   ....[159]....
        /*135c*/ 	.word	0x0003aa00


	//   ....[160]....
        /*1360*/ 	.word	0x0003af30


	//   ....[161]....
        /*1364*/ 	.word	0x0003af50


	//   ....[162]....
        /*1368*/ 	.word	0x0003af70


	//   ....[163]....
        /*136c*/ 	.word	0x0003af90


	//   ....[164]....
        /*1370*/ 	.word	0x0003b030


	//   ....[165]....
        /*1374*/ 	.word	0x0003b040


	//   ....[166]....
        /*1378*/ 	.word	0x0003b050


	//   ....[167]....
        /*137c*/ 	.word	0x0003b060


	//   ....[168]....
        /*1380*/ 	.word	0x0003b070


	//   ....[169]....
        /*1384*/ 	.word	0x0003b080


	//   ....[170]....
        /*1388*/ 	.word	0x0003b090


	//   ....[171]....
        /*138c*/ 	.word	0x0003b0f0


	//   ....[172]....
        /*1390*/ 	.word	0x0003b100


	//   ....[173]....
        /*1394*/ 	.word	0x0003b130


	//   ....[174]....
        /*1398*/ 	.word	0x0003b140


	//   ....[175]....
        /*139c*/ 	.word	0x0003b150


	//   ....[176]....
        /*13a0*/ 	.word	0x0003b160


	//   ....[177]....
        /*13a4*/ 	.word	0x0003b170


	//   ....[178]....
        /*13a8*/ 	.word	0x0003b1b0


	//   ....[179]....
        /*13ac*/ 	.word	0x0003b1c0


	//   ....[180]....
        /*13b0*/ 	.word	0x0003b210


	//   ....[181]....
        /*13b4*/ 	.word	0x0003b220


	//   ....[182]....
        /*13b8*/ 	.word	0x0003b230


	//   ....[183]....
        /*13bc*/ 	.word	0x0003b240


	//   ....[184]....
        /*13c0*/ 	.word	0x0003b250


	//   ....[185]....
        /*13c4*/ 	.word	0x0003b280


	//   ....[186]....
        /*13c8*/ 	.word	0x0003b2a0


	//   ....[187]....
        /*13cc*/ 	.word	0x0003b2f0


	//   ....[188]....
        /*13d0*/ 	.word	0x0003b300


	//   ....[189]....
        /*13d4*/ 	.word	0x0003b310


	//   ....[190]....
        /*13d8*/ 	.word	0x0003b320


	//   ....[191]....
        /*13dc*/ 	.word	0x0003b330


	//----- nvinfo : EIATTR_VRC_CTA_INIT_COUNT
	.align		4
.L_66:
        /*13e0*/ 	.byte	0x02, 0x4a
	.zero		1
	.zero		1


	//----- nvinfo : EIATTR_EXIT_INSTR_OFFSETS
	.align		4
        /*13e4*/ 	.byte	0x04, 0x1c
        /*13e6*/ 	.short	(.L_68 - .L_67)


	//   ....[0]....
.L_67:
        /*13e8*/ 	.word	0x00073010


	//   ....[1]....
        /*13ec*/ 	.word	0x00073050


	//----- nvinfo : EIATTR_REQNTID
	.align		4
.L_68:
        /*13f0*/ 	.byte	0x04, 0x10
        /*13f2*/ 	.short	(.L_70 - .L_69)
.L_69:
        /*13f4*/ 	.word	0x00000200
        /*13f8*/ 	.word	0x00000001
        /*13fc*/ 	.word	0x00000001


	//----- nvinfo : EIATTR_CBANK_PARAM_SIZE
	.align		4
.L_70:
        /*1400*/ 	.byte	0x03, 0x19
        /*1402*/ 	.short	0x0088


	//----- nvinfo : EIATTR_PARAM_CBANK
	.align		4
        /*1404*/ 	.byte	0x04, 0x0a
        /*1406*/ 	.short	(.L_72 - .L_71)
	.align		4
.L_71:
        /*1408*/ 	.word	index@(.nv.constant0.attn_fwd)
        /*140c*/ 	.short	0x0380
        /*140e*/ 	.short	0x0088


	//----- nvinfo : EIATTR_SW_WAR
	.align		4
.L_72:
        /*1410*/ 	.byte	0x04, 0x36
        /*1412*/ 	.short	(.L_74 - .L_73)
.L_73:
        /*1414*/ 	.word	0x00000008
.L_74:


//--------------------- .nv.compat                --------------------------
	.section	.nv.compat,"",@"SHT_CUDA_COMPAT_INFO"
	.align	4
        /*0000*/ 	.byte	0x02, 0x02, 0x01, 0x00, 0x02, 0x05, 0x05, 0x00, 0x02, 0x03, 0x00, 0x00, 0x02, 0x06, 0x01, 0x00


//--------------------- .nv.callgraph             --------------------------
	.section	.nv.callgraph,"",@"SHT_CUDA_CALLGRAPH"
	.align	4
	.sectionentsize	8
	.align		4
        /*0000*/ 	.word	0x00000000
	.align		4
        /*0004*/ 	.word	0xffffffff
	.align		4
        /*0008*/ 	.word	0x00000000
	.align		4
        /*000c*/ 	.word	0xfffffffe
	.align		4
        /*0010*/ 	.word	0x00000000
	.align		4
        /*0014*/ 	.word	0xfffffffd
	.align		4
        /*0018*/ 	.word	0x00000000
	.align		4
        /*001c*/ 	.word	0xfffffffc


//--------------------- .nv.constant4             --------------------------
	.section	.nv.constant4,"a",@progbits
	.align	8
	.align		8
.nv.constant4:
        /*0000*/ 	.dword	_$_str


//--------------------- .text.attn_fwd            --------------------------
	.section	.text.attn_fwd,"ax",@progbits
	.align	128
        .global         attn_fwd
        .type           attn_fwd,@function
        .size           attn_fwd,(.L_x_3 - attn_fwd)
        .other          attn_fwd,@"STO_CUDA_ENTRY STV_DEFAULT"
attn_fwd:
.text.attn_fwd:
[----:B------:R-:W0:Y:S01]  /*0000*/  LDC R1, c[0x0][0x37c] ;  /* 0x0000df00ff017b82 */ /* 0x000e220000000800 */
[----:B------:R-:W1:Y:S07]  /*0010*/  S2R R14, SR_TID.X ;  /* 0x00000000000e7919 */ /* 0x000e6e0000002100 */
[----:B------:R-:W2:Y:S01]  /*0020*/  LDC R12, c[0x0][0x3b8] ;  /* 0x0000ee00ff0c7b82 */ /* 0x000ea20000000800 */
[----:B------:R-:W3:Y:S01]  /*0030*/  LDCU.64 UR4, c[0x0][0x3b0] ;  /* 0x00007600ff0477ac */ /* 0x000ee20008000a00 */
[----:B0-----:R-:W-:Y:S01]  /*0040*/  VIADD R1, R1, 0xffffc3a8 ;  /* 0xffffc3a801017836 */ /* 0x001fe20000000000 */
[----:B------:R-:W0:Y:S01]  /*0050*/  S2R R10, SR_CTAID.X ;  /* 0x00000000000a7919 */ /* 0x000e220000002500 */
[----:B------:R-:W4:Y:S04]  /*0060*/  LDCU.64 UR10, c[0x0][0x358] ;  /* 0x00006b00ff0a77ac */ /* 0x000f280008000a00 */
[----:B------:R-:W3:Y:S08]  /*0070*/  S2UR UR6, SR_CTAID.Y ;  /* 0x00000000000679c3 */ /* 0x000ef00000002600 */
[----:B------:R-:W5:Y:S01]  /*0080*/  LDC.64 R26, c[0x0][0x380] ;  /* 0x0000e000ff1a7b82 */ /* 0x000f620000000a00 */
[----:B-1----:R-:W-:Y:S01]  /*0090*/  SHF.R.U32.HI R0, RZ, 0x8, R14 ;  /* 0x00000008ff007819 */ /* 0x002fe2000001160e */
[----:B---3--:R-:W-:-:S03]  /*00a0*/  UIMAD UR4, UR6, UR4, URZ ;  /* 0x00000004060472a4 */ /* 0x008fc6000f8e02ff */
[----:B------:R-:W-:Y:S01]  /*00b0*/  SGXT.U32 R0, R0, 0x1 ;  /* 0x000000010000781a */ /* 0x000fe20000000000 */
[----:B------:R-:W-:Y:S01]  /*00c0*/  USHF.L.U32 UR7, UR4, 0x1, URZ ;  /* 0x0000000104077899 */ /* 0x000fe200080006ff */
[C---:B0-----:R-:W-:Y:S02]  /*00d0*/  PRMT R10, R14.reuse, 0x6540, R10 ;  /* 0x000065400e0a7816 */ /* 0x041fe4000000000a */
[----:B------:R-:W-:Y:S01]  /*00e0*/  LOP3.LUT R14, R14, 0xff, RZ, 0xc0, !PT ;  /* 0x000000ff0e0e7812 */ /* 0x000fe200078ec0ff */
[----:B--2---:R-:W-:Y:S02]  /*00f0*/  IMAD R0, R0, R12, RZ ;  /* 0x0000000c00007224 */ /* 0x004fe400078e02ff */
[----:B------:R-:W-:Y:S01]  /*0100*/  IMAD R10, R10, UR5, RZ ;  /* 0x000000050a0a7c24 */ /* 0x000fe2000f8e02ff */
[----:B------:R-:W-:Y:S01]  /*0110*/  UIMAD.WIDE UR4, UR4, 0x2, URZ ;  /* 0x00000002040478a5 */ /* 0x000fe2000f8e02ff */
[----:B------:R-:W-:Y:S02]  /*0120*/  IMAD R13, R12, 0x2, R0 ;  /* 0x000000020c0d7824 */ /* 0x000fe400078e0200 */
[----:B------:R-:W-:-:S03]  /*0130*/  IMAD.SHL.U32 R14, R14, 0x2, RZ ;  /* 0x000000020e0e7824 */ /* 0x000fc600078e00ff */
[----:B------:R-:W-:-:S05]  /*0140*/  LEA R15, R12, R13, 0x1 ;  /* 0x0000000d0c0f7211 */ /* 0x000fca00078e08ff */
[----:B------:R-:W-:-:S04]  /*0150*/  IMAD R21, R12, 0x2, R15 ;  /* 0x000000020c157824 */ /* 0x000fc800078e020f */
[----:B------:R-:W-:-:S05]  /*0160*/  IMAD R2, R12, 0x2, R21 ;  /* 0x000000020c027824 */ /* 0x000fca00078e0215 */
[----:B------:R-:W-:-:S05]  /*0170*/  LEA R19, R12, R2, 0x1 ;  /* 0x000000020c137211 */ /* 0x000fca00078e08ff */
[----:B------:R-:W-:-:S04]  /*0180*/  IMAD R18, R12, 0x2, R19 ;  /* 0x000000020c127824 */ /* 0x000fc800078e0213 */
[----:B------:R-:W-:-:S05]  /*0190*/  IMAD R17, R12, 0x2, R18 ;  /* 0x000000020c117824 */ /* 0x000fca00078e0212 */
[C---:B------:R-:W-:Y:S01]  /*01a0*/  LEA R16, R12.reuse, R17, 0x1 ;  /* 0x000000110c107211 */ /* 0x040fe200078e08ff */
[----:B------:R0:W-:Y:S04]  /*01b0*/  STL [R1+0x177c], R17 ;  /* 0x00177c1101007387 */ /* 0x0001e80000100800 */
[----:B------:R-:W-:-:S04]  /*01c0*/  IMAD R20, R12, 0x2, R16 ;  /* 0x000000020c147824 */ /* 0x000fc800078e0210 */
[----:B------:R-:W-:-:S05]  /*01d0*/  IMAD R22, R12, 0x2, R20 ;  /* 0x000000020c167824 */ /* 0x000fca00078e0214 */
[----:B------:R-:W-:-:S05]  /*01e0*/  LEA R24, R12, R22, 0x1 ;  /* 0x000000160c187211 */ /* 0x000fca00078e08ff */
        /* <DEDUP_REMOVED lines=12> */
[C---:B------:R-:W-:Y:S01]  /*02b0*/  IMAD R29, R12.reuse, 0x2, R11 ;  /* 0x000000020c1d7824 */ /* 0x040fe200078e020b */
[----:B------:R1:W-:Y:S04]  /*02c0*/  STL [R1], R11 ;  /* 0x0000000b01007387 */ /* 0x0003e80000100800 */
[----:B0-----:R-:W-:-:S05]  /*02d0*/  LEA R17, R12, R29, 0x1 ;  /* 0x0000001d0c117211 */ /* 0x001fca00078e08ff */
[----:B------:R-:W-:Y:S02]  /*02e0*/  IMAD R17, R12, 0x2, R17 ;  /* 0x000000020c117824 */ /* 0x000fe400078e0211 */
[C---:B-1----:R-:W-:Y:S02]  /*02f0*/  IMAD.SHL.U32 R11, R10.reuse, 0x2, RZ ;  /* 0x000000020a0b7824 */ /* 0x042fe400078e00ff */
[----:B------:R-:W-:Y:S01]  /*0300*/  IMAD.HI R10, R10, 0x2, RZ ;  /* 0x000000020a0a7827 */ /* 0x000fe200078e02ff */
[----:B------:R0:W-:Y:S02]  /*0310*/  STL [R1+0x10], R17 ;  /* 0x0000101101007387 */ /* 0x0001e40000100800 */
[----:B-----5:R-:W-:-:S04]  /*0320*/  IADD3 R26, P0, P1, R11, UR7, R26 ;  /* 0x000000070b1a7c10 */ /* 0x020fc8000f91e01a */
[----:B------:R-:W-:Y:S02]  /*0330*/  IADD3.X R27, PT, PT, R10, UR5, R27, P0, P1 ;  /* 0x000000050a1b7c10 */ /* 0x000fe400087e241b */
[----:B------:R-:W-:Y:S01]  /*0340*/  LEA R10, P0, R0, R26, 0x1 ;  /* 0x0000001a000a7211 */ /* 0x000fe200078008ff */
[----:B0-----:R-:W-:-:S03]  /*0350*/  IMAD R17, R12, 0x2, R17 ;  /* 0x000000020c117824 */ /* 0x001fc600078e0211 */
[----:B------:R-:W-:Y:S02]  /*0360*/  LEA.HI.X.SX32 R11, R0, R27, 0x1, P0 ;  /* 0x0000001b000b7211 */ /* 0x000fe400000f0eff */
[----:B------:R-:W0:Y:S01]  /*0370*/  S2R R0, SR_TID.X ;  /* 0x0000000000007919 */ /* 0x000e220000002100 */
[----:B------:R1:W-:Y:S04]  /*0380*/  STL [R1+0x28], R17 ;  /* 0x0000281101007387 */ /* 0x0003e80000100800 */
[----:B----4-:R2:W3:Y:S01]  /*0390*/  LDG.E.U16 R10, desc[UR10][R10.64] ;  /* 0x0000000a0a0a7981 */ /* 0x0104e2000c1e1500 */
[C---:B-1----:R-:W-:Y:S01]  /*03a0*/  LEA R17, R12.reuse, R17, 0x1 ;  /* 0x000000110c117211 */ /* 0x042fe200078e08ff */
[----:B--2---:R-:W1:Y:S04]  /*03b0*/  LDC R11, c[0x0][0x3b8] ;  /* 0x0000ee00ff0b7b82 */ /* 0x004e680000000800 */
[----:B------:R2:W-:Y:S02]  /*03c0*/  STL [R1+0x24], R17 ;  /* 0x0000241101007387 */ /* 0x0005e40000100800 */
[----:B--2---:R-:W-:Y:S01]  /*03d0*/  IMAD R17, R12, 0x2, R17 ;  /* 0x000000020c117824 */ /* 0x004fe200078e0211 */
[----:B------:R-:W-:-:S02]  /*03e0*/  LEA R12, P1, R13, R26, 0x1 ;  /* 0x0000001a0d0c7211 */ /* 0x000fc400078208ff */
[----:B0-----:R-:W-:Y:S02]  /*03f0*/  SHF.R.S32.HI R0, RZ, 0x8, R0 ;  /* 0x00000008ff007819 */ /* 0x001fe40000011400 */
[----:B------:R-:W-:Y:S01]  /*0400*/  LEA.HI.X.SX32 R13, R13, R27, 0x1, P1 ;  /* 0x0000001b0d0d7211 */ /* 0x000fe200008f0eff */
[----:B------:R-:W-:Y:S01]  /*0410*/  STL [R1+0x30], R17 ;  /* 0x0000301101007387 */ /* 0x000fe20000100800 */
[----:B------:R-:W-:-:S03]  /*0420*/  SGXT R0, R0, 0x1 ;  /* 0x000000010000781a */ /* 0x000fc60000000200 */
[----:B------:R1:W2:Y:S01]  /*0430*/  LDG.E.U16 R12, desc[UR10][R12.64] ;  /* 0x0000000a0c0c7981 */ /* 0x0002a2000c1e1500 */
[----:B------:R-:W-:Y:S02]  /*0440*/  LOP3.LUT R0, R14, 0x210, R0, 0x78, !PT ;  /* 0x000002100e007812 */ /* 0x000fe400078e7800 */
[----:B------:R-:W-:-:S03]  /*0450*/  LEA R14, P0, R15, R26, 0x1 ;  /* 0x0000001a0f0e7211 */ /* 0x000fc600078008ff */
[----:B------:R0:W-:Y:S02]  /*0460*/  STL [R1+0x1718], R0 ;  /* 0x0017180001007387 */ /* 0x0001e40000100800 */
[----:B0-----:R-:W0:Y:S01]  /*0470*/  LDC R0, c[0x0][0x3b8] ;  /* 0x0000ee00ff007b82 */ /* 0x001e220000000800 */
[----:B-1----:R-:W-:-:S07]  /*0480*/  LEA R13, R11, R21, 0x1 ;  /* 0x000000150b0d7211 */ /* 0x002fce00078e08ff */
[----:B------:R-:W1:Y:S01]  /*0490*/  LDC R11, c[0x0][0x3b8] ;  /* 0x0000ee00ff0b7b82 */ /* 0x000e620000000800 */
[----:B------:R-:W-:-:S06]  /*04a0*/  LEA.HI.X.SX32 R15, R15, R27, 0x1, P0 ;  /* 0x0000001b0f0f7211 */ /* 0x000fcc00000f0eff */
[----:B------:R4:W5:Y:S01]  /*04b0*/  LDG.E.U16 R15, desc[UR10][R14.64] ;  /* 0x0000000a0e0f7981 */ /* 0x000962000c1e1500 */
[----:B0-----:R-:W-:-:S05]  /*04c0*/  LEA R17, R0, R17, 0x1 ;  /* 0x0000001100117211 */ /* 0x001fca00078e08ff */
[----:B------:R0:W-:Y:S02]  /*04d0*/  STL [R1+0x3c], R17 ;  /* 0x00003c1101007387 */ /* 0x0001e40000100800 */
[----:B0-----:R-:W-:-:S05]  /*04e0*/  IMAD R17, R0, 0x2, R17 ;  /* 0x0000000200117824 */ /* 0x001fca00078e0211 */
[----:B------:R0:W-:Y:S02]  /*04f0*/  STL [R1+0x5c], R17 ;  /* 0x00005c1101007387 */ /* 0x0001e40000100800 */
[----:B0-----:R-:W-:Y:S02]  /*0500*/  IMAD R17, R0, 0x2, R17 ;  /* 0x0000000200117824 */ /* 0x001fe400078e0211 */
[----:B---3--:R0:W-:Y:S04]  /*0510*/  STL [R1+0x4bc], R10 ;  /* 0x0004bc0a01007387 */ /* 0x0081e80000100800 */
[----:B------:R-:W-:Y:S01]  /*0520*/  STL [R1+0x4c], R17 ;  /* 0x00004c1101007387 */ /* 0x000fe20000100800 */
[----:B0-----:R-:W-:-:S03]  /*0530*/  LEA R10, P0, R21, R26, 0x1 ;  /* 0x0000001a150a7211 */ /* 0x001fc600078008ff */
[----:B--2---:R0:W-:Y:S02]  /*0540*/  STL [R1+0x4b8], R12 ;  /* 0x0004b80c01007387 */ /* 0x0041e40000100800 */
[----:B0-----:R-:W-:Y:S01]  /*0550*/  LEA R12, P1, R13, R26, 0x1 ;  /* 0x0000001a0d0c7211 */ /* 0x001fe200078208ff */
[----:B-1----:R-:W-:Y:S01]  /*0560*/  IMAD R13, R11, 0x2, R21 ;  /* 0x000000020b0d7824 */ /* 0x002fe200078e0215 */
[----:B------:R-:W-:-:S06]  /*0570*/  LEA.HI.X.SX32 R11, R21, R27, 0x1, P0 ;  /* 0x0000001b150b7211 */ /* 0x000fcc00000f0eff */
[----:B------:R0:W2:Y:S01]  /*0580*/  LDG.E.U16 R11, desc[UR10][R10.64] ;  /* 0x0000000a0a0b7981 */ /* 0x0000a2000c1e1500 */
[----:B------:R-:W-:-:S06]  /*0590*/  LEA.HI.X.SX32 R13, R13, R27, 0x1, P1 ;  /* 0x0000001b0d0d7211 */ /* 0x000fcc00008f0eff */
[----:B------:R-:W3:Y:S01]  /*05a0*/  LDG.E.U16 R13, desc[UR10][R12.64] ;  /* 0x0000000a0c0d7981 */ /* 0x000ee2000c1e1500 */
[----:B------:R-:W-:-:S05]  /*05b0*/  IMAD R17, R0, 0x2, R17 ;  /* 0x0000000200117824 */ /* 0x000fca00078e0211 */
[----:B------:R-:W-:Y:S01]  /*05c0*/  LEA R21, R0, R17, 0x1 ;  /* 0x0000001100157211 */ /* 0x000fe200078e08ff */
[----:B------:R1:W-:Y:S01]  /*05d0*/  STL [R1+0x54], R17 ;  /* 0x0000541101007387 */ /* 0x0003e20000100800 */
[----:B----4-:R-:W-:-:S03]  /*05e0*/  LEA R14, P0, R19, R26, 0x1 ;  /* 0x0000001a130e7211 */ /* 0x010fc600078008ff */
[----:B-1----:R-:W4:Y:S04]  /*05f0*/  LDL.LU R17, [R1+0x177c] ;  /* 0x00177c0001117983 */ /* 0x002f280000300800 */
[----:B-----5:R-:W-:Y:S04]  /*0600*/  STL [R1+0x4b4], R15 ;  /* 0x0004b40f01007387 */ /* 0x020fe80000100800 */
[----:B------:R1:W-:Y:S02]  /*0610*/  STL [R1+0x60], R21 ;  /* 0x0000601501007387 */ /* 0x0003e40000100800 */
[----:B-1----:R-:W-:Y:S01]  /*0620*/  IMAD R21, R0, 0x2, R21 ;  /* 0x0000000200157824 */ /* 0x002fe200078e0215 */
[----:B------:R-:W-:-:S02]  /*0630*/  LEA.HI.X.SX32 R15, R19, R27, 0x1, P0 ;  /* 0x0000001b130f7211 */ /* 0x000fc400000f0eff */
[----:B0-----:R-:W-:Y:S01]  /*0640*/  LEA R10, P0, R18, R26, 0x1 ;  /* 0x0000001a120a7211 */ /* 0x001fe200078008ff */
[----:B--2---:R-:W-:Y:S04]  /*0650*/  STL [R1+0x4b0], R11 ;  /* 0x0004b00b01007387 */ /* 0x004fe80000100800 */
[----:B------:R0:W-:Y:S02]  /*0660*/  STL [R1+0xc4], R21 ;  /* 0x0000c41501007387 */ /* 0x0001e40000100800 */
[----:B0-----:R-:W-:-:S05]  /*0670*/  IMAD R21, R0, 0x2, R21 ;  /* 0x0000000200157824 */ /* 0x001fca00078e0215 */
[----:B------:R0:W-:Y:S01]  /*0680*/  STL [R1+0x44], R21 ;  /* 0x0000441501007387 */ /* 0x0001e20000100800 */
[----:B------:R-:W-:-:S03]  /*0690*/  LEA R19, R0, R21, 0x1 ;  /* 0x0000001500137211 */ /* 0x000fc600078e08ff */
[----:B0-----:R0:W2:Y:S01]  /*06a0*/  LDG.E.U16 R21, desc[UR10][R14.64] ;  /* 0x0000000a0e157981 */ /* 0x0010a2000c1e1500 */
[----:B------:R-:W-:Y:S01]  /*06b0*/  LEA.HI.X.SX32 R11, R18, R27, 0x1, P0 ;  /* 0x0000001b120b7211 */ /* 0x000fe200000f0eff */
[----:B------:R-:W-:Y:S02]  /*06c0*/  IMAD R18, R0, 0x2, R19 ;  /* 0x0000000200127824 */ /* 0x000fe400078e0213 */
[----:B---3--:R-:W-:Y:S04]  /*06d0*/  STL [R1+0x4ac], R13 ;  /* 0x0004ac0d01007387 */ /* 0x008fe80000100800 */
[----:B------:R1:W-:Y:S04]  /*06e0*/  STL [R1+0x40], R19 ;  /* 0x0000401301007387 */ /* 0x0003e80000100800 */
[----:B-1----:R1:W3:Y:S01]  /*06f0*/  LDG.E.U16 R19, desc[UR10][R10.64] ;  /* 0x0000000a0a137981 */ /* 0x0022e2000c1e1500 */
[----:B----4-:R-:W-:-:S03]  /*0700*/  LEA R12, P0, R17, R26, 0x1 ;  /* 0x0000001a110c7211 */ /* 0x010fc600078008ff */
[----:B------:R4:W-:Y:S01]  /*0710*/  STL [R1+0x58], R18 ;  /* 0x0000581201007387 */ /* 0x0009e20000100800 */
[----:B------:R-:W-:Y:S01]  /*0720*/  LEA.HI.X.SX32 R13, R17, R27, 0x1, P0 ;  /* 0x0000001b110d7211 */ /* 0x000fe200000f0eff */
[----:B----4-:R-:W-:Y:S01]  /*0730*/  IMAD R18, R0, 0x2, R18 ;  /* 0x0000000200127824 */ /* 0x010fe200078e0212 */
[----:B0-----:R-:W-:-:S04]  /*0740*/  LEA R14, P1, R16, R26, 0x1 ;  /* 0x0000001a100e7211 */ /* 0x001fc800078208ff */
[----:B------:R-:W-:Y:S01]  /*0750*/  STL [R1+0xc0], R18 ;  /* 0x0000c01201007387 */ /* 0x000fe20000100800 */
[----:B------:R-:W-:Y:S02]  /*0760*/  LEA R17, R0, R18, 0x1 ;  /* 0x0000001200117211 */ /* 0x000fe400078e08ff */
[-C--:B-1----:R-:W-:Y:S02]  /*0770*/  LEA R10, P0, R20, R26.reuse, 0x1 ;  /* 0x0000001a140a7211 */ /* 0x082fe400078008ff */
[-C--:B------:R-:W-:Y:S01]  /*0780*/  LEA.HI.X.SX32 R15, R16, R27.reuse, 0x1, P1 ;  /* 0x0000001b100f7211 */ /* 0x080fe200008f0eff */
[----:B------:R-:W-:Y:S01]  /*0790*/  IMAD R16, R0, 0x2, R17 ;  /* 0x0000000200107824 */ /* 0x000fe200078e0211 */
[----:B------:R-:W-:Y:S01]  /*07a0*/  LEA.HI.X.SX32 R11, R20, R27, 0x1, P0 ;  /* 0x0000001b140b7211 */ /* 0x000fe200000f0eff */
[----:B--2---:R0:W-:Y:S04]  /*07b0*/  STL [R1+0x4a8], R21 ;  /* 0x0004a81501007387 */ /* 0x0041e80000100800 */
[----:B0-----:R0:W2:Y:S04]  /*07c0*/  LDG.E.U16 R21, desc[UR10][R12.64] ;  /* 0x0000000a0c157981 */ /* 0x0010a8000c1e1500 */
[----:B------:R1:W-:Y:S04]  /*07d0*/  STL [R1+0x38], R17 ;  /* 0x0000381101007387 */ /* 0x0003e80000100800 */
[----:B------:R-:W-:Y:S01]  /*07e0*/  STL [R1+0x34], R16 ;  /* 0x0000341001007387 */ /* 0x000fe20000100800 */
[----:B0-----:R-:W-:-:S03]  /*07f0*/  LEA R12, P0, R22, R26, 0x1 ;  /* 0x0000001a160c7211 */ /* 0x001fc600078008ff */
[----:B---3--:R0:W-:Y:S01]  /*0800*/  STL [R1+0x4a4], R19 ;  /* 0x0004a41301007387 */ /* 0x0081e20000100800 */
[----:B------:R-:W-:-:S03]  /*0810*/  LEA.HI.X.SX32 R13, R22, R27, 0x1, P0 ;  /* 0x0000001b160d7211 */ /* 0x000fc600000f0eff */
[----:B-1----:R-:W3:Y:S04]  /*0820*/  LDG.E.U16 R17, desc[UR10][R14.64] ;  /* 0x0000000a0e117981 */ /* 0x002ee8000c1e1500 */
[----:B------:R-:W4:Y:S04]  /*0830*/  LDG.E.U16 R18, desc[UR10][R12.64] ;  /* 0x0000000a0c127981 */ /* 0x000f28000c1e1500 */
[----:B0-----:R0:W5:Y:S01]  /*0840*/  LDG.E.U16 R19, desc[UR10][R10.64] ;  /* 0x0000000a0a137981 */ /* 0x001162000c1e1500 */
[----:B------:R-:W-:-:S05]  /*0850*/  IMAD R16, R0, 0x2, R16 ;  /* 0x0000000200107824 */ /* 0x000fca00078e0210 */
[----:B------:R1:W-:Y:S02]  /*0860*/  STL [R1+0x50], R16 ;  /* 0x0000501001007387 */ /* 0x0003e40000100800 */
[----:B-1----:R-:W-:-:S05]  /*0870*/  LEA R16, R0, R16, 0x1 ;  /* 0x0000001000107211 */ /* 0x002fca00078e08ff */
[----:B------:R1:W-:Y:S01]  /*0880*/  STL [R1+0xb8], R16 ;  /* 0x0000b81001007387 */ /* 0x0003e20000100800 */
[----:B0-----:R-:W-:Y:S01]  /*0890*/  LEA R10, P0, R24, R26, 0x1 ;  /* 0x0000001a180a7211 */ /* 0x001fe200078008ff */
[----:B-1----:R-:W-:-:S05]  /*08a0*/  IMAD R16, R0, 0x2, R16 ;  /* 0x0000000200107824 */ /* 0x002fca00078e0210 */
[----:B------:R0:W-:Y:S01]  /*08b0*/  STL [R1+0x2c], R16 ;  /* 0x00002c1001007387 */ /* 0x0001e20000100800 */
[-C--:B------:R-:W-:Y:S02]  /*08c0*/  LEA R14, P1, R23, R26.reuse, 0x1 ;  /* 0x0000001a170e7211 */ /* 0x080fe400078208ff */
[----:B------:R-:W-:Y:S01]  /*08d0*/  LEA.HI.X.SX32 R11, R24, R27, 0x1, P0 ;  /* 0x0000001b180b7211 */ /* 0x000fe200000f0eff */
[----:B0-----:R-:W-:Y:S01]  /*08e0*/  IMAD R16, R0, 0x2, R16 ;  /* 0x0000000200107824 */ /* 0x001fe200078e0210 */
[----:B------:R-:W-:-:S03]  /*08f0*/  LEA R12, P0, R2, R26, 0x1 ;  /* 0x0000001a020c7211 */ /* 0x000fc600078008ff */
[----:B------:R0:W4:Y:S04]  /*0900*/  LDG.E.U16 R22, desc[UR10][R10.64] ;  /* 0x0000000a0a167981 */ /* 0x000128000c1e1500 */
[----:B------:R1:W-:Y:S01]  /*0910*/  STL [R1+0x20], R16 ;  /* 0x0000201001007387 */ /* 0x0003e20000100800 */
[-C--:B------:R-:W-:Y:S02]  /*0920*/  LEA.HI.X.SX32 R15, R23, R27.reuse, 0x1, P1 ;  /* 0x0000001b170f7211 */ /* 0x080fe400008f0eff */
[----:B------:R-:W-:Y:S02]  /*0930*/  LEA.HI.X.SX32 R13, R2, R27, 0x1, P0 ;  /* 0x0000001b020d7211 */ /* 0x000fe400000f0eff */
[----:B-1----:R-:W-:-:S03]  /*0940*/  LEA R16, R0, R16, 0x1 ;  /* 0x0000001000107211 */ /* 0x002fc600078e08ff */
[----:B------:R1:W4:Y:S02]  /*0950*/  LDG.E.U16 R20, desc[UR10][R12.64] ;  /* 0x0000000a0c147981 */ /* 0x000324000c1e1500 */
[----:B0-----:R-:W-:Y:S02]  /*0960*/  IMAD R10, R0, 0x2, R16 ;  /* 0x00000002000a7824 */ /* 0x001fe400078e0210 */
[----:B------:R0:W-:Y:S01]  /*0970*/  STL [R1+0x48], R16 ;  /* 0x0000481001007387 */ /* 0x0001e20000100800 */
[----:B------:R-:W-:-:S04]  /*0980*/  LEA R2, P0, R3, R26, 0x1 ;  /* 0x0000001a03027211 */ /* 0x000fc800078008ff */
[----:B------:R-:W-:Y:S01]  /*0990*/  LEA.HI.X.SX32 R3, R3, R27, 0x1, P0 ;  /* 0x0000001b03037211 */ /* 0x000fe200000f0eff */
[----:B0-----:R-:W-:Y:S01]  /*09a0*/  IMAD R16, R0, 0x2, R10 ;  /* 0x0000000200107824 */ /* 0x001fe200078e020a */
[----:B-1----:R-:W-:-:S04]  /*09b0*/  LEA R12, P1, R5, R26, 0x1 ;  /* 0x0000001a050c7211 */ /* 0x002fc800078208ff */
[----:B------:R-:W-:Y:S01]  /*09c0*/  LEA.HI.X.SX32 R13, R5, R27, 0x1, P1 ;  /* 0x0000001b050d7211 */ /* 0x000fe200008f0eff */
[----:B--2---:R0:W-:Y:S04]  /*09d0*/  STL [R1+0x4a0], R21 ;  /* 0x0004a01501007387 */ /* 0x0041e80000100800 */
[----:B------:R1:W-:Y:S04]  /*09e0*/  STL [R1+0xbc], R10 ;  /* 0x0000bc0a01007387 */ /* 0x0003e80000100800 */
[----:B0-----:R0:W2:Y:S01]  /*09f0*/  LDG.E.U16 R21, desc[UR10][R14.64] ;  /* 0x0000000a0e157981 */ /* 0x0010a2000c1e1500 */
[----:B-1----:R-:W-:-:S03]  /*0a00*/  LEA R10, P0, R4, R26, 0x1 ;  /* 0x0000001a040a7211 */ /* 0x002fc600078008ff */
[----:B------:R-:W-:Y:S01]  /*0a10*/  STL [R1+0x18], R16 ;  /* 0x0000181001007387 */ /* 0x000fe20000100800 */
[----:B0-----:R-:W-:Y:S02]  /*0a20*/  LEA R14, R0, R16, 0x1 ;  /* 0x00000010000e7211 */ /* 0x001fe400078e08ff */
[----:B------:R-:W-:Y:S01]  /*0a30*/  LEA.HI.X.SX32 R11, R4, R27, 0x1, P0 ;  /* 0x0000001b040b7211 */ /* 0x000fe200000f0eff */
[----:B---3--:R0:W-:Y:S02]  /*0a40*/  STL [R1+0x49c], R17 ;  /* 0x00049c1101007387 */ /* 0x0081e40000100800 */
[C---:B------:R-:W-:Y:S02]  /*0a50*/  IMAD R4, R0.reuse, 0x2, R14 ;  /* 0x0000000200047824 */ /* 0x040fe400078e020e */
[----:B-----5:R-:W-:Y:S04]  /*0a60*/  STL [R1+0x498], R19 ;  /* 0x0004981301007387 */ /* 0x020fe80000100800 */
[----:B------:R1:W-:Y:S04]  /*0a70*/  STL [R1+0x14], R14 ;  /* 0x0000140e01007387 */ /* 0x0003e80000100800 */
[----:B0-----:R0:W3:Y:S04]  /*0a80*/  LDG.E.U16 R17, desc[UR10][R2.64] ;  /* 0x0000000a02117981 */ /* 0x0010e8000c1e1500 */
[----:B------:R5:W3:Y:S01]  /*0a90*/  LDG.E.U16 R16, desc[UR10][R10.64] ;  /* 0x0000000a0a107981 */ /* 0x000ae2000c1e1500 */
[----:B-1----:R-:W-:-:S03]  /*0aa0*/  IMAD R14, R0, 0x2, R4 ;  /* 0x00000002000e7824 */ /* 0x002fc600078e0204 */
[----:B------:R-:W-:Y:S04]  /*0ab0*/  STL [R1+0x1c], R4 ;  /* 0x00001c0401007387 */ /* 0x000fe80000100800 */
[----:B----4-:R1:W-:Y:S04]  /*0ac0*/  STL [R1+0x494], R18 ;  /* 0x0004941201007387 */ /* 0x0103e80000100800 */
[----:B------:R4:W-:Y:S04]  /*0ad0*/  STL [R1+0xb4], R14 ;  /* 0x0000b40e01007387 */ /* 0x0009e80000100800 */
[----:B------:R4:W3:Y:S04]  /*0ae0*/  LDG.E.U16 R19, desc[UR10][R12.64] ;  /* 0x0000000a0c137981 */ /* 0x0008e8000c1e1500 */
[----:B-1----:R-:W3:Y:S01]  /*0af0*/  LDL.LU R18, [R1] ;  /* 0x0000000001127983 */ /* 0x002ee20000300800 */
[----:B0-----:R-:W-:-:S02]  /*0b00*/  LEA R2, P0, R6, R26, 0x1 ;  /* 0x0000001a06027211 */ /* 0x001fc400078008ff */
[----:B----4-:R-:W-:Y:S02]  /*0b10*/  LEA R14, R0, R14, 0x1 ;  /* 0x0000000e000e7211 */ /* 0x010fe400078e08ff */
[-C--:B------:R-:W-:Y:S02]  /*0b20*/  LEA.HI.X.SX32 R3, R6, R27.reuse, 0x1, P0 ;  /* 0x0000001b06037211 */ /* 0x080fe400000f0eff */
[CC--:B------:R-:W-:Y:S01]  /*0b30*/  LEA R4, P0, R7.reuse, R26.reuse, 0x1 ;  /* 0x0000001a07047211 */ /* 0x0c0fe200078008ff */
[C---:B------:R-:W-:Y:S02]  /*0b40*/  IMAD R23, R0.reuse, 0x2, R14 ;  /* 0x0000000200177824 */ /* 0x040fe400078e020e */
[----:B------:R0:W4:Y:S01]  /*0b50*/  LDG.E.U16 R15, desc[UR10][R2.64] ;  /* 0x0000000a020f7981 */ /* 0x000122000c1e1500 */
[-C--:B------:R-:W-:Y:S01]  /*0b60*/  LEA.HI.X.SX32 R5, R7, R27.reuse, 0x1, P0 ;  /* 0x0000001b07057211 */ /* 0x080fe200000f0eff */
[----:B-----5:R-:W-:Y:S01]  /*0b70*/  IMAD R10, R0, 0x2, R23 ;  /* 0x00000002000a7824 */ /* 0x020fe200078e0217 */
[----:B------:R-:W-:Y:S01]  /*0b80*/  LEA R6, P0, R8, R26, 0x1 ;  /* 0x0000001a08067211 */ /* 0x000fe200078008ff */
[----:B------:R-:W-:Y:S03]  /*0b90*/  STL [R1+0x490], R22 ;  /* 0x0004901601007387 */ /* 0x000fe60000100800 */
[----:B------:R-:W-:Y:S01]  /*0ba0*/  LEA R12, R0, R10, 0x1 ;  /* 0x0000000a000c7211 */ /* 0x000fe200078e08ff */
[----:B------:R1:W-:Y:S01]  /*0bb0*/  STL [R1+0x4], R14 ;  /* 0x0000040e01007387 */ /* 0x0003e20000100800 */
[----:B------:R-:W-:-:S02]  /*0bc0*/  LEA.HI.X.SX32 R7, R8, R27, 0x1, P0 ;  /* 0x0000001b08077211 */ /* 0x000fc400000f0eff */
[C---:B0-----:R-:W-:Y:S01]  /*0bd0*/  LEA R2, P1, R9.reuse, R26, 0x1 ;  /* 0x0000001a09027211 */ /* 0x041fe200078208ff */
[----:B------:R-:W-:Y:S04]  /*0be0*/  STL [R1+0x1764], R23 ;  /* 0x0017641701007387 */ /* 0x000fe80000100800 */
[----:B-1----:R0:W5:Y:S01]  /*0bf0*/  LDG.E.U16 R14, desc[UR10][R4.64] ;  /* 0x0000000a040e7981 */ /* 0x002162000c1e1500 */
[----:B------:R-:W-:-:S05]  /*0c00*/  LEA.HI.X.SX32 R3, R9, R27, 0x1, P1 ;  /* 0x0000001b09037211 */ /* 0x000fca00008f0eff */
[----:B------:R-:W5:Y:S01]  /*0c10*/  LDG.E.U16 R13, desc[UR10][R2.64] ;  /* 0x0000000a020d7981 */ /* 0x000f62000c1e1500 */
[----:B0-----:R-:W-:Y:S01]  /*0c20*/  IMAD R4, R0, 0x2, R12 ;  /* 0x0000000200047824 */ /* 0x001fe200078e020c */
[----:B------:R-:W-:-:S03]  /*0c30*/  LEA R10, P0, R25, R26, 0x1 ;  /* 0x0000001a190a7211 */ /* 0x000fc600078008ff */
[----:B------:R-:W-:Y:S01]  /*0c40*/  IMAD R5, R0, 0x2, R4 ;  /* 0x0000000200057824 */ /* 0x000fe200078e0204 */
[----:B------:R-:W-:Y:S02]  /*0c50*/  LEA.HI.X.SX32 R11, R25, R27, 0x1, P0 ;  /* 0x0000001b190b7211 */ /* 0x000fe400000f0eff */
[----:B------:R-:W-:-:S03]  /*0c60*/  LEA R8, P0, R28, R26, 0x1 ;  /* 0x0000001a1c087211 */ /* 0x000fc600078008ff */
[----:B------:R0:W5:Y:S01]  /*0c70*/  LDG.E.U16 R25, desc[UR10][R10.64] ;  /* 0x0000000a0a197981 */ /* 0x000162000c1e1500 */
[----:B------:R-:W-:-:S03]  /*0c80*/  LEA.HI.X.SX32 R9, R28, R27, 0x1, P0 ;  /* 0x0000001b1c097211 */ /* 0x000fc600000f0eff */
[----:B--2---:R1:W-:Y:S04]  /*0c90*/  STL [R1+0x48c], R21 ;  /* 0x00048c1501007387 */ /* 0x0043e80000100800 */
[----:B------:R-:W-:Y:S04]  /*0ca0*/  STL [R1+0x488], R20 ;  /* 0x0004881401007387 */ /* 0x000fe80000100800 */
[----:B------:R2:W-:Y:S04]  /*0cb0*/  STL [R1+0xb0], R12 ;  /* 0x0000b00c01007387 */ /* 0x0005e80000100800 */
[----:B-1----:R-:W5:Y:S04]  /*0cc0*/  LDL.LU R21, [R1+0x10] ;  /* 0x0000100001157983 */ /* 0x002f680000300800 */
[----:B--2---:R-:W2:Y:S04]  /*0cd0*/  LDG.E.U16 R12, desc[UR10][R6.64] ;  /* 0x0000000a060c7981 */ /* 0x004ea8000c1e1500 */
[----:B---3--:R1:W-:Y:S04]  /*0ce0*/  STL [R1+0x484], R17 ;  /* 0x0004841101007387 */ /* 0x0083e80000100800 */
[----:B------:R-:W-:Y:S04]  /*0cf0*/  STL [R1+0x1768], R4 ;  /* 0x0017680401007387 */ /* 0x000fe80000100800 */
[----:B------:R-:W3:Y:S04]  /*0d00*/  LDL.LU R23, [R1+0x28] ;  /* 0x0000280001177983 */ /* 0x000ee80000300800 */
[----:B-1----:R-:W3:Y:S04]  /*0d10*/  LDL.LU R17, [R1+0x24] ;  /* 0x0000240001117983 */ /* 0x002ee80000300800 */
[----:B------:R1:W-:Y:S04]  /*0d20*/  STL [R1+0x480], R16 ;  /* 0x0004801001007387 */ /* 0x0003e80000100800 */
[----:B------:R4:W-:Y:S01]  /*0d30*/  STL [R1+0x176c], R5 ;  /* 0x00176c0501007387 */ /* 0x0009e20000100800 */
[----:B0-----:R-:W-:-:S03]  /*0d40*/  LEA R10, P0, R18, R26, 0x1 ;  /* 0x0000001a120a7211 */ /* 0x001fc600078008ff */
[----:B------:R-:W3:Y:S01]  /*0d50*/  LDL.LU R24, [R1+0x30] ;  /* 0x0000300001187983 */ /* 0x000ee20000300800 */
[----:B-1----:R-:W-:Y:S02]  /*0d60*/  LEA R16, R0, R5, 0x1 ;  /* 0x0000000500107211 */ /* 0x002fe400078e08ff */
[----:B------:R-:W-:Y:S01]  /*0d70*/  LEA.HI.X.SX32 R11, R18, R27, 0x1, P0 ;  /* 0x0000001b120b7211 */ /* 0x000fe200000f0eff */
[----:B------:R0:W-:Y:S02]  /*0d80*/  STL [R1+0x47c], R19 ;  /* 0x00047c1301007387 */ /* 0x0001e40000100800 */
[C---:B------:R-:W-:Y:S02]  /*0d90*/  IMAD R2, R0.reuse, 0x2, R16 ;  /* 0x0000000200027824 */ /* 0x040fe400078e0210 */
[----:B------:R1:W-:Y:S04]  /*0da0*/  STL [R1+0x1770], R16 ;  /* 0x0017701001007387 */ /* 0x0003e80000100800 */
[----:B----4-:R-:W4:Y:S01]  /*0db0*/  LDG.E.U16 R5, desc[UR10][R10.64] ;  /* 0x0000000a0a057981 */ /* 0x010f22000c1e1500 */
[----:B0-----:R-:W0:Y:S03]  /*0dc0*/  LDC R19, c[0x0][0x3b8] ;  /* 0x0000ee00ff137b82 */ /* 0x001e260000000800 */
[----:B-1----:R1:W4:Y:S01]  /*0dd0*/  LDG.E.U16 R16, desc[UR10][R8.64] ;  /* 0x0000000a08107981 */ /* 0x002322000c1e1500 */
[----:B------:R-:W-:-:S03]  /*0de0*/  IMAD R3, R0, 0x2, R2 ;  /* 0x0000000200037824 */ /* 0x000fc600078e0202 */
[----:B------:R-:W-:Y:S04]  /*0df0*/  STL [R1+0xa8], R2 ;  /* 0x0000a80201007387 */ /* 0x000fe80000100800 */
[----:B------:R-:W-:Y:S01]  /*0e00*/  STL [R1+0x478], R15 ;  /* 0x0004780f01007387 */ /* 0x000fe20000100800 */
[----:B-1----:R-:W-:-:S03]  /*0e10*/  IMAD R8, R0, 0x2, R3 ;  /* 0x0000000200087824 */ /* 0x002fc600078e0203 */
[----:B------:R-:W4:Y:S01]  /*0e20*/  LDL.LU R20, [R1+0x3c] ;  /* 0x00003c0001147983 */ /* 0x000f220000300800 */
[----:B------:R-:W-:-:S03]  /*0e30*/  IMAD R22, R0, 0x2, R8 ;  /* 0x0000000200167824 */ /* 0x000fc600078e0208 */
[----:B-----5:R1:W-:Y:S01]  /*0e40*/  STL [R1+0x474], R14 ;  /* 0x0004740e01007387 */ /* 0x0203e20000100800 */
[----:B0-----:R-:W-:-:S03]  /*0e50*/  LEA R19, R19, R29, 0x1 ;  /* 0x0000001d13137211 */ /* 0x001fc600078e08ff */
[----:B------:R0:W-:Y:S01]  /*0e60*/  STL [R1+0x1774], R3 ;  /* 0x0017740301007387 */ /* 0x0001e20000100800 */
[----:B------:R-:W-:-:S03]  /*0e70*/  LEA R6, P1, R29, R26, 0x1 ;  /* 0x0000001a1d067211 */ /* 0x000fc600078208ff */
[----:B------:R-:W5:Y:S01]  /*0e80*/  LDL.LU R4, [R1+0x5c] ;  /* 0x00005c0001047983 */ /* 0x000f620000300800 */
[C---:B-1----:R-:W-:Y:S02]  /*0e90*/  LEA R14, P0, R19.reuse, R26, 0x1 ;  /* 0x0000001a130e7211 */ /* 0x042fe400078008ff */
[----:B------:R-:W-:Y:S02]  /*0ea0*/  LEA R2, R0, R22, 0x1 ;  /* 0x0000001600027211 */ /* 0x000fe400078e08ff */
[-C--:B------:R-:W-:Y:S02]  /*0eb0*/  LEA.HI.X.SX32 R15, R19, R27.reuse, 0x1, P0 ;  /* 0x0000001b130f7211 */ /* 0x080fe400000f0eff */
[----:B------:R-:W-:-:S03]  /*0ec0*/  LEA.HI.X.SX32 R7, R29, R27, 0x1, P1 ;  /* 0x0000001b1d077211 */ /* 0x000fc600008f0eff */
[----:B0-----:R-:W5:Y:S04]  /*0ed0*/  LDG.E.U16 R3, desc[UR10][R14.64] ;  /* 0x0000000a0e037981 */ /* 0x001f68000c1e1500 */
[----:B------:R0:W5:Y:S04]  /*0ee0*/  LDG.E.U16 R28, desc[UR10][R6.64] ;  /* 0x0000000a061c7981 */ /* 0x000168000c1e1500 */
[----:B--2---:R1:W-:Y:S04]  /*0ef0*/  STL [R1+0x470], R12 ;  /* 0x0004700c01007387 */ /* 0x0043e80000100800 */
[----:B------:R-:W-:Y:S04]  /*0f00*/  STL [R1+0x1778], R8 ;  /* 0x0017780801007387 */ /* 0x000fe80000100800 */
[----:B------:R-:W2:Y:S01]  /*0f10*/  LDL.LU R19, [R1+0x4c] ;  /* 0x00004c0001137983 */ /* 0x000ea20000300800 */
[----:B-1----:R-:W-:-:S03]  /*0f20*/  LEA R12, P0, R21, R26, 0x1 ;  /* 0x0000001a150c7211 */ /* 0x002fc600078008ff */
[----:B------:R1:W-:Y:S02]  /*0f30*/  STL [R1+0x46c], R13 ;  /* 0x00046c0d01007387 */ /* 0x0003e40000100800 */
[----:B-1----:R-:W-:Y:S01]  /*0f40*/  LEA.HI.X.SX32 R13, R21, R27, 0x1, P0 ;  /* 0x0000001b150d7211 */ /* 0x002fe200000f0eff */
[----:B------:R-:W-:-:S04]  /*0f50*/  IMAD R21, R0, 0x2, R2 ;  /* 0x0000000200157824 */ /* 0x000fc800078e0202 */
[C---:B0-----:R-:W-:Y:S01]  /*0f60*/  IMAD R6, R0.reuse, 0x2, R21 ;  /* 0x0000000200067824 */ /* 0x041fe200078e0215 */
[----:B---3--:R-:W-:Y:S01]  /*0f70*/  LEA R10, P0, R23, R26, 0x1 ;  /* 0x0000001a170a7211 */ /* 0x008fe200078008ff */
[----:B------:R0:W-:Y:S03]  /*0f80*/  STL [R1+0xac], R2 ;  /* 0x0000ac0201007387 */ /* 0x0001e60000100800 */
[C---:B------:R-:W-:Y:S01]  /*0f90*/  LEA R9, R0.reuse, R6, 0x1 ;  /* 0x0000000600097211 */ /* 0x040fe200078e08ff */
[----:B------:R-:W3:Y:S01]  /*0fa0*/  LDL.LU R18, [R1+0x54] ;  /* 0x0000540001127983 */ /* 0x000ee20000300800 */
[----:B------:R-:W-:Y:S02]  /*0fb0*/  LEA R14, P1, R17, R26, 0x1 ;  /* 0x0000001a110e7211 */ /* 0x000fe400078208ff */
[-C--:B------:R-:W-:Y:S01]  /*0fc0*/  LEA.HI.X.SX32 R11, R23, R27.reuse, 0x1, P0 ;  /* 0x0000001b170b7211 */ /* 0x080fe200000f0eff */
[----:B------:R1:W3:Y:S01]  /*0fd0*/  LDG.E.U16 R29, desc[UR10][R12.64] ;  /* 0x0000000a0c1d7981 */ /* 0x0002e2000c1e1500 */
[----:B0-----:R-:W-:Y:S01]  /*0fe0*/  IMAD R2, R0, 0x2, R9 ;  /* 0x0000000200027824 */ /* 0x001fe200078e0209 */
[----:B------:R-:W-:-:S02]  /*0ff0*/  LEA.HI.X.SX32 R15, R17, R27, 0x1, P1 ;  /* 0x0000001b110f7211 */ /* 0x000fc400008f0eff */
[----:B------:R-:W-:Y:S04]  /*1000*/  STL [R1+0x468], R25 ;  /* 0x0004681901007387 */ /* 0x000fe80000100800 */
[----:B------:R-:W3:Y:S01]  /*1010*/  LDL.LU R23, [R1+0x60] ;  /* 0x0000600001177983 */ /* 0x000ee20000300800 */
[----:B-1----:R-:W-:-:S03]  /*1020*/  LEA R12, P0, R24, R26, 0x1 ;  /* 0x0000001a180c7211 */ /* 0x002fc600078008ff */
[----:B------:R-:W3:Y:S01]  /*1030*/  LDL.LU R17, [R1+0x44] ;  /* 0x0000440001117983 */ /* 0x000ee20000300800 */
[----:B------:R-:W-:-:S03]  /*1040*/  LEA.HI.X.SX32 R13, R24, R27, 0x1, P0 ;  /* 0x0000001b180d7211 */ /* 0x000fc600000f0eff */
[----:B----4-:R0:W-:Y:S04]  /*1050*/  STL [R1+0x464], R16 ;  /* 0x0004641001007387 */ /* 0x0101e80000100800 */
[----:B------:R-:W-:Y:S04]  /*1060*/  STL [R1+0xa4], R2 ;  /* 0x0000a40201007387 */ /* 0x000fe80000100800 */
[----:B------:R-:W4:Y:S04]  /*1070*/  LDL.LU R24, [R1+0x40] ;  /* 0x0000400001187983 */ /* 0x000f280000300800 */
[----:B0-----:R0:W4:Y:S04]  /*1080*/  LDG.E.U16 R16, desc[UR10][R10.64] ;  /* 0x0000000a0a107981 */ /* 0x001128000c1e1500 */
[----:B------:R1:W-:Y:S04]  /*1090*/  STL [R1+0x460], R5 ;  /* 0x0004600501007387 */ /* 0x0003e80000100800 */
[----:B------:R-:W4:Y:S04]  /*10a0*/  LDL.LU R25, [R1+0x58] ;  /* 0x0000580001197983 */ /* 0x000f280000300800 */
[----:B------:R-:W4:Y:S04]  /*10b0*/  LDG.E.U16 R8, desc[UR10][R12.64] ;  /* 0x0000000a0c087981 */ /* 0x000f28000c1e1500 */
[----:B-1----:R5:W4:Y:S01]  /*10c0*/  LDG.E.U16 R5, desc[UR10][R14.64] ;  /* 0x0000000a0e057981 */ /* 0x002b22000c1e1500 */
[----:B------:R-:W-:Y:S01]  /*10d0*/  IMAD R7, R0, 0x2, R2 ;  /* 0x0000000200077824 */ /* 0x000fe200078e0202 */
[----:B0-----:R-:W-:-:S04]  /*10e0*/  LEA R10, P0, R20, R26, 0x1 ;  /* 0x0000001a140a7211 */ /* 0x001fc800078008ff */
[----:B------:R-:W-:Y:S02]  /*10f0*/  LEA R2, R0, R7, 0x1 ;  /* 0x0000000700027211 */ /* 0x000fe400078e08ff */
[-C--:B------:R-:W-:Y:S02]  /*1100*/  LEA.HI.X.SX32 R11, R20, R27.reuse, 0x1, P0 ;  /* 0x0000001b140b7211 */ /* 0x080fe400000f0eff */
[----:B-----5:R-:W-:Y:S01]  /*1110*/  LEA R14, P0, R4, R26, 0x1 ;  /* 0x0000001a040e7211 */ /* 0x020fe200078008ff */
[----:B------:R-:W-:Y:S01]  /*1120*/  IMAD R20, R0, 0x2, R2 ;  /* 0x0000000200147824 */ /* 0x000fe200078e0202 */
[----:B------:R0:W-:Y:S02]  /*1130*/  STL [R1+0x45c], R28 ;  /* 0x00045c1c01007387 */ /* 0x0001e40000100800 */
[----:B------:R-:W-:Y:S02]  /*1140*/  LEA.HI.X.SX32 R15, R4, R27, 0x1, P0 ;  /* 0x0000001b040f7211 */ /* 0x000fe400000f0eff */
[----:B------:R3:W5:Y:S04]  /*1150*/  LDG.E.U16 R4, desc[UR10][R10.64] ;  /* 0x0000000a0a047981 */ /* 0x000768000c1e1500 */
[----:B0-----:R-:W5:Y:S04]  /*1160*/  LDL.LU R28, [R1+0x38] ;  /* 0x00003800011c7983 */ /* 0x001f680000300800 */
[----:B------:R0:W-:Y:S02]  /*1170*/  STL [R1+0x458], R3 ;  /* 0x0004580301007387 */ /* 0x0001e40000100800 */
[----:B0-----:R-:W-:-:S05]  /*1180*/  IMAD R3, R0, 0x2, R20 ;  /* 0x0000000200037824 */ /* 0x001fca00078e0214 */
[----:B------:R-:W-:Y:S01]  /*1190*/  STL [R1+0xa0], R3 ;  /* 0x0000a00301007387 */ /* 0x000fe20000100800 */
[----:B--2---:R-:W-:-:S04]  /*11a0*/  LEA R12, P1, R19, R26, 0x1 ;  /* 0x0000001a130c7211 */ /* 0x004fc800078208ff */
[-C--:B------:R-:W-:Y:S02]  /*11b0*/  LEA.HI.X.SX32 R13, R19, R27.reuse, 0x1, P1 ;  /* 0x0000001b130d7211 */ /* 0x080fe400008f0eff */
[CC--:B---3--:R-:W-:Y:S01]  /*11c0*/  LEA R10, P0, R18.reuse, R26.reuse, 0x1 ;  /* 0x0000001a120a7211 */ /* 0x0c8fe200078008ff */
[----:B------:R0:W-:Y:S03]  /*11d0*/  STL [R1+0x454], R29 ;  /* 0x0004541d01007387 */ /* 0x0001e60000100800 */
[----:B------:R-:W-:Y:S01]  /*11e0*/  LEA.HI.X.SX32 R11, R18, R27, 0x1, P0 ;  /* 0x0000001b120b7211 */ /* 0x000fe200000f0eff */
[----:B0-----:R-:W2:Y:S04]  /*11f0*/  LDL.LU R29, [R1+0x34] ;  /* 0x00003400011d7983 */ /* 0x001ea80000300800 */
[----:B----4-:R0:W-:Y:S04]  /*1200*/  STL [R1+0x450], R16 ;  /* 0x0004501001007387 */ /* 0x0101e80000100800 */
[----:B0-----:R0:W3:Y:S04]  /*1210*/  LDG.E.U16 R16, desc[UR10][R14.64] ;  /* 0x0000000a0e107981 */ /* 0x0010e8000c1e1500 */
[----:B------:R1:W-:Y:S01]  /*1220*/  STL [R1+0x44c], R5 ;  /* 0x00044c0501007387 */ /* 0x0003e20000100800 */
[----:B0-----:R-:W-:-:S03]  /*1230*/  LEA R14, P0, R23, R26, 0x1 ;  /* 0x0000001a170e7211 */ /* 0x001fc600078008ff */
[----:B-1----:R0:W4:Y:S01]  /*1240*/  LDG.E.U16 R5, desc[UR10][R12.64] ;  /* 0x0000000a0c057981 */ /* 0x002122000c1e1500 */
[----:B------:R-:W-:-:S03]  /*1250*/  LEA.HI.X.SX32 R15, R23, R27, 0x1, P0 ;  /* 0x0000001b170f7211 */ /* 0x000fc600000f0eff */
[----:B------:R1:W4:Y:S04]  /*1260*/  LDG.E.U16 R23, desc[UR10][R10.64] ;  /* 0x0000000a0a177981 */ /* 0x000328000c1e1500 */
[----:B------:R-:W4:Y:S01]  /*1270*/  LDG.E.U16 R14, desc[UR10][R14.64] ;  /* 0x0000000a0e0e7981 */ /* 0x000f22000c1e1500 */
[----:B0-----:R-:W-:-:S04]  /*1280*/  LEA R12, P1, R17, R26, 0x1 ;  /* 0x0000001a110c7211 */ /* 0x001fc800078208ff */
[----:B------:R-:W-:Y:S02]  /*1290*/  LEA.HI.X.SX32 R13, R17, R27, 0x1, P1 ;  /* 0x0000001b110d7211 */ /* 0x000fe400008f0eff */
[----:B-1----:R-:W-:-:S03]  /*12a0*/  LEA R10, P0, R24, R26, 0x1 ;  /* 0x0000001a180a7211 */ /* 0x002fc600078008ff */
[----:B------:R0:W4:Y:S01]  /*12b0*/  LDG.E.U16 R15, desc[UR10][R12.64] ;  /* 0x0000000a0c0f7981 */ /* 0x000122000c1e1500 */
[----:B------:R-:W-:-:S06]  /*12c0*/  LEA.HI.X.SX32 R11, R24, R27, 0x1, P0 ;  /* 0x0000001b180b7211 */ /* 0x000fcc00000f0eff */
[----:B------:R2:W4:Y:S01]  /*12d0*/  LDG.E.U16 R11, desc[UR10][R10.64] ;  /* 0x0000000a0a0b7981 */ /* 0x000522000c1e1500 */
[----:B0-----:R-:W-:-:S03]  /*12e0*/  LEA R12, P0, R25, R26, 0x1 ;  /* 0x0000001a190c7211 */ /* 0x001fc600078008ff */
[----:B------:R0:W-:Y:S01]  /*12f0*/  STL [R1+0x448], R8 ;  /* 0x0004480801007387 */ /* 0x0001e20000100800 */
[----:B------:R-:W-:-:S06]  /*1300*/  LEA.HI.X.SX32 R13, R25, R27, 0x1, P0 ;  /* 0x0000001b190d7211 */ /* 0x000fcc00000f0eff */
[----:B------:R1:W4:Y:S04]  /*1310*/  LDG.E.U16 R13, desc[UR10][R12.64] ;  /* 0x0000000a0c0d7981 */ /* 0x000328000c1e1500 */
[----:B0-----:R-:W1:Y:S01]  /*1320*/  LDL.LU R8, [R1+0x50] ;  /* 0x0000500001087983 */ /* 0x001e620000300800 */
[----:B------:R-:W-:-:S05]  /*1330*/  LEA R19, R0, R3, 0x1 ;  /* 0x0000000300137211 */ /* 0x000fca00078e08ff */
[C---:B------:R-:W-:Y:S01]  /*1340*/  IMAD R18, R0.reuse, 0x2, R19 ;  /* 0x0000000200127824 */ /* 0x040fe200078e0213 */
[----:B-----5:R0:W-:Y:S04]  /*1350*/  STL [R1+0x444], R4 ;  /* 0x0004440401007387 */ /* 0x0201e80000100800 */
[----:B------:R-:W5:Y:S01]  /*1360*/  LDL.LU R3, [R1+0x2c] ;  /* 0x00002c0001037983 */ /* 0x000f620000300800 */
[----:B0-----:R-:W-:-:S05]  /*1370*/  IMAD R4, R0, 0x2, R18 ;  /* 0x0000000200047824 */ /* 0x001fca00078e0212 */
[----:B------:R0:W-:Y:S02]  /*1380*/  STL [R1+0x4c], R4 ;  /* 0x00004c0401007387 */ /* 0x0001e40000100800 */
[----:B0-----:R-:W-:-:S05]  /*1390*/  LEA R4, R0, R4, 0x1 ;  /* 0x0000000400047211 */ /* 0x001fca00078e08ff */
[----:B------:R-:W-:-:S04]  /*13a0*/  IMAD R17, R0, 0x2, R4 ;  /* 0x0000000200117824 */ /* 0x000fc800078e0204 */
[C---:B------:R-:W-:Y:S01]  /*13b0*/  IMAD R24, R0.reuse, 0x2, R17 ;  /* 0x0000000200187824 */ /* 0x040fe200078e0211 */
[----:B--2---:R-:W-:Y:S01]  /*13c0*/  LEA R10, P0, R29, R26, 0x1 ;  /* 0x0000001a1d0a7211 */ /* 0x004fe200078008ff */
[----:B---3--:R0:W-:Y:S04]  /*13d0*/  STL [R1+0x440], R16 ;  /* 0x0004401001007387 */ /* 0x0081e80000100800 */
[----:B0-----:R-:W2:Y:S04]  /*13e0*/  LDL.LU R16, [R1+0x20] ;  /* 0x0000200001107983 */ /* 0x001ea80000300800 */
[----:B------:R-:W-:Y:S04]  /*13f0*/  STL [R1+0x9c], R4 ;  /* 0x00009c0401007387 */ /* 0x000fe80000100800 */
[----:B----4-:R0:W-:Y:S04]  /*1400*/  STL [R1+0x43c], R5 ;  /* 0x00043c0501007387 */ /* 0x0101e80000100800 */
[----:B0-----:R-:W3:Y:S04]  /*1410*/  LDL.LU R5, [R1+0x48] ;  /* 0x0000480001057983 */ /* 0x001ee80000300800 */
[----:B------:R-:W4:Y:S04]  /*1420*/  LDL.LU R4, [R1+0x18] ;  /* 0x0000180001047983 */ /* 0x000f280000300800 */
[----:B------:R0:W-:Y:S04]  /*1430*/  STL [R1+0x438], R23 ;  /* 0x0004381701007387 */ /* 0x0001e80000100800 */
[----:B------:R-:W-:Y:S04]  /*1440*/  STL [R1+0x430], R15 ;  /* 0x0004300f01007387 */ /* 0x000fe80000100800 */
[----:B------:R1:W-:Y:S01]  /*1450*/  STL [R1+0x434], R14 ;  /* 0x0004340e01007387 */ /* 0x0003e20000100800 */
[----:B0-----:R-:W-:-:S02]  /*1460*/  LEA R23, R0, R24, 0x1 ;  /* 0x0000001800177211 */ /* 0x001fc400078e08ff */
[----:B-1----:R-:W-:-:S03]  /*1470*/  LEA R14, P1, R28, R26, 0x1 ;  /* 0x0000001a1c0e7211 */ /* 0x002fc600078208ff */
[----:B------:R-:W-:Y:S01]  /*1480*/  IMAD R25, R0, 0x2, R23 ;  /* 0x0000000200197824 */ /* 0x000fe200078e0217 */
[-C--:B------:R-:W-:Y:S01]  /*1490*/  LEA.HI.X.SX32 R15, R28, R27.reuse, 0x1, P1 ;  /* 0x0000001b1c0f7211 */ /* 0x080fe200008f0eff */
[----:B------:R0:W-:Y:S05]  /*14a0*/  STL [R1+0x54], R23 ;  /* 0x0000541701007387 */ /* 0x0001ea0000100800 */
[----:B------:R5:W3:Y:S04]  /*14b0*/  LDG.E.U16 R15, desc[UR10][R14.64] ;  /* 0x0000000a0e0f7981 */ /* 0x000ae8000c1e1500 */
[----:B0-----:R-:W4:Y:S04]  /*14c0*/  LDL.LU R23, [R1+0x14] ;  /* 0x0000140001177983 */ /* 0x001f280000300800 */
[----:B------:R0:W-:Y:S04]  /*14d0*/  STL [R1+0x98], R25 ;  /* 0x0000981901007387 */ /* 0x0001e80000100800 */
[----:B------:R1:W-:Y:S04]  /*14e0*/  STL [R1+0x42c], R11 ;  /* 0x00042c0b01007387 */ /* 0x0003e80000100800 */
[----:B------:R-:W4:Y:S01]  /*14f0*/  LDL.LU R28, [R1+0x1c] ;  /* 0x00001c00011c7983 */ /* 0x000f220000300800 */
[----:B0-----:R-:W-:Y:S01]  /*1500*/  IMAD R25, R0, 0x2, R25 ;  /* 0x0000000200197824 */ /* 0x001fe200078e0219 */
[----:B-1----:R-:W-:-:S04]  /*1510*/  LEA.HI.X.SX32 R11, R29, R27, 0x1, P0 ;  /* 0x0000001b1d0b7211 */ /* 0x002fc800000f0eff */
[----:B------:R-:W-:Y:S01]  /*1520*/  STL [R1+0x38], R25 ;  /* 0x0000381901007387 */ /* 0x000fe20000100800 */
[----:B------:R-:W-:-:S03]  /*1530*/  LEA R12, P0, R8, R26, 0x1 ;  /* 0x0000001a080c7211 */ /* 0x000fc600078008ff */
[----:B------:R-:W4:Y:S04]  /*1540*/  LDL.LU R29, [R1+0x4] ;  /* 0x00000400011d7983 */ /* 0x000f280000300800 */
[----:B------:R2:W4:Y:S04]  /*1550*/  LDG.E.U16 R11, desc[UR10][R10.64] ;  /* 0x0000000a0a0b7981 */ /* 0x000528000c1e1500 */
[----:B------:R0:W-:Y:S02]  /*1560*/  STL [R1+0x428], R13 ;  /* 0x0004280d01007387 */ /* 0x0001e40000100800 */
[----:B0-----:R-:W-:-:S06]  /*1570*/  LEA.HI.X.SX32 R13, R8, R27, 0x1, P0 ;  /* 0x0000001b080d7211 */ /* 0x001fcc00000f0eff */
[----:B------:R-:W4:Y:S01]  /*1580*/  LDG.E.U16 R13, desc[UR10][R12.64] ;  /* 0x0000000a0c0d7981 */ /* 0x000f22000c1e1500 */
[----:B------:R-:W-:-:S05]  /*1590*/  LEA R25, R0, R25, 0x1 ;  /* 0x0000001900197211 */ /* 0x000fca00078e08ff */
[----:B------:R0:W-:Y:S01]  /*15a0*/  STL [R1+0x30], R25 ;  /* 0x0000301901007387 */ /* 0x0001e20000100800 */
[CC--:B-----5:R-:W-:Y:S01]  /*15b0*/  LEA R14, P1, R3.reuse, R26.reuse, 0x1 ;  /* 0x0000001a030e7211 */ /* 0x0e0fe200078208ff */
[----:B0-----:R-:W-:Y:S01]  /*15c0*/  IMAD R25, R0, 0x2, R25 ;  /* 0x0000000200197824 */ /* 0x001fe200078e0219 */
[----:B--2---:R-:W-:Y:S01]  /*15d0*/  LEA R10, P0, R16, R26, 0x1 ;  /* 0x0000001a100a7211 */ /* 0x004fe200078008ff */
[----:B---3--:R0:W-:Y:S04]  /*15e0*/  STL [R1+0x424], R15 ;  /* 0x0004240f01007387 */ /* 0x0081e80000100800 */
[----:B------:R-:W2:Y:S04]  /*15f0*/  LDL.LU R8, [R1+0x1778] ;  /* 0x0017780001087983 */ /* 0x000ea80000300800 */
[----:B------:R1:W-:Y:S01]  /*1600*/  STL [R1+0x44], R25 ;  /* 0x0000441901007387 */ /* 0x0003e20000100800 */
[----:B0-----:R-:W-:-:S03]  /*1610*/  LEA.HI.X.SX32 R15, R3, R27, 0x1, P1 ;  /* 0x0000001b030f7211 */ /* 0x001fc600008f0eff */
[----:B------:R-:W3:Y:S01]  /*1620*/  LDL.LU R3, [R1+0x1774] ;  /* 0x0017740001037983 */ /* 0x000ee20000300800 */
[----:B-1----:R-:W-:-:S03]  /*1630*/  IMAD R25, R0, 0x2, R25 ;  /* 0x0000000200197824 */ /* 0x002fc600078e0219 */
[----:B----4-:R0:W-:Y:S04]  /*1640*/  STL [R1+0x420], R11 ;  /* 0x0004200b01007387 */ /* 0x0101e80000100800 */
[----:B------:R1:W-:Y:S01]  /*1650*/  STL [R1+0x94], R25 ;  /* 0x0000941901007387 */ /* 0x0003e20000100800 */
[----:B0-----:R-:W-:-:S03]  /*1660*/  LEA.HI.X.SX32 R11, R16, R27, 0x1, P0 ;  /* 0x0000001b100b7211 */ /* 0x001fc600000f0eff */
[----:B------:R-:W4:Y:S01]  /*1670*/  LDL.LU R16, [R1+0x1770] ;  /* 0x0017700001107983 */ /* 0x000f220000300800 */
[----:B-1----:R-:W-:-:S03]  /*1680*/  LEA R25, R0, R25, 0x1 ;  /* 0x0000001900197211 */ /* 0x002fc600078e08ff */
[----:B------:R-:W5:Y:S04]  /*1690*/  LDG.E.U16 R11, desc[UR10][R10.64] ;  /* 0x0000000a0a0b7981 */ /* 0x000f68000c1e1500 */
[----:B------:R-:W-:Y:S04]  /*16a0*/  STL [R1+0x2c], R25 ;  /* 0x00002c1901007387 */ /* 0x000fe80000100800 */
[----:B------:R0:W-:Y:S04]  /*16b0*/  STL [R1+0x41c], R13 ;  /* 0x00041c0d01007387 */ /* 0x0001e80000100800 */
[----:B0-----:R0:W2:Y:S01]  /*16c0*/  LDG.E.U16 R13, desc[UR10][R14.64] ;  /* 0x0000000a0e0d7981 */ /* 0x0010a2000c1e1500 */
[----:B------:R-:W-:-:S04]  /*16d0*/  IMAD R12, R0, 0x2, R25 ;  /* 0x00000002000c7824 */ /* 0x000fc800078e0219 */
[----:B------:R-:W-:Y:S01]  /*16e0*/  IMAD R25, R0, 0x2, R12 ;  /* 0x0000000200197824 */ /* 0x000fe200078e020c */
[----:B------:R1:W-:Y:S01]  /*16f0*/  STL [R1+0x28], R12 ;  /* 0x0000280c01007387 */ /* 0x0003e20000100800 */
[----:B0-----:R-:W-:-:S04]  /*1700*/  LEA R14, P0, R5, R26, 0x1 ;  /* 0x0000001a050e7211 */ /* 0x001fc800078008ff */
[----:B------:R-:W-:Y:S02]  /*1710*/  LEA.HI.X.SX32 R15, R5, R27, 0x1, P0 ;  /* 0x0000001b050f7211 */ /* 0x000fe400000f0eff */
[----:B-1----:R-:W-:-:S04]  /*1720*/  LEA R12, P1, R4, R26, 0x1 ;  /* 0x0000001a040c7211 */ /* 0x002fc800078208ff */
[----:B------:R0:W3:Y:S01]  /*1730*/  LDG.E.U16 R15, desc[UR10][R14.64] ;  /* 0x0000000a0e0f7981 */ /* 0x0000e2000c1e1500 */
[----:B------:R-:W-:-:S03]  /*1740*/  LEA R10, P0, R23, R26, 0x1 ;  /* 0x0000001a170a7211 */ /* 0x000fc600078008ff */
[----:B--2---:R1:W-:Y:S04]  /*1750*/  STL [R1+0x418], R13 ;  /* 0x0004180d01007387 */ /* 0x0043e80000100800 */
[----:B------:R-:W2:Y:S01]  /*1760*/  LDL.LU R5, [R1+0x176c] ;  /* 0x00176c0001057983 */ /* 0x000ea20000300800 */
[----:B-1----:R-:W-:-:S06]  /*1770*/  LEA.HI.X.SX32 R13, R4, R27, 0x1, P1 ;  /* 0x0000001b040d7211 */ /* 0x002fcc00008f0eff */
[----:B------:R1:W2:Y:S04]  /*1780*/  LDG.E.U16 R13, desc[UR10][R12.64] ;  /* 0x0000000a0c0d7981 */ /* 0x0002a8000c1e1500 */
[----:B------:R0:W-:Y:S04]  /*1790*/  STL [R1+0x40], R25 ;  /* 0x0000401901007387 */ /* 0x0001e80000100800 */
[----:B------:R-:W4:Y:S04]  /*17a0*/  LDL.LU R4, [R1+0x1768] ;  /* 0x0017680001047983 */ /* 0x000f280000300800 */
[----:B-----5:R5:W-:Y:S01]  /*17b0*/  STL [R1+0x414], R11 ;  /* 0x0004140b01007387 */ /* 0x020be20000100800 */
[----:B0-----:R-:W-:-:S05]  /*17c0*/  LEA R25, R0, R25, 0x1 ;  /* 0x0000001900197211 */ /* 0x001fca00078e08ff */
[----:B------:R0:W-:Y:S01]  /*17d0*/  STL [R1+0x90], R25 ;  /* 0x0000901901007387 */ /* 0x0001e20000100800 */
[----:B-----5:R-:W-:-:S03]  /*17e0*/  LEA.HI.X.SX32 R11, R23, R27, 0x1, P0 ;  /* 0x0000001b170b7211 */ /* 0x020fc600000f0eff */
[----:B------:R-:W5:Y:S04]  /*17f0*/  LDL.LU R23, [R1+0x1764] ;  /* 0x0017640001177983 */ /* 0x000f680000300800 */
[----:B------:R5:W4:Y:S01]  /*1800*/  LDG.E.U16 R11, desc[UR10][R10.64] ;  /* 0x0000000a0a0b7981 */ /* 0x000b22000c1e1500 */
[----:B0-----:R-:W-:Y:S01]  /*1810*/  IMAD R25, R0, 0x2, R25 ;  /* 0x0000000200197824 */ /* 0x001fe200078e0219 */
[----:B------:R-:W-:-:S04]  /*1820*/  LEA R14, P0, R28, R26, 0x1 ;  /* 0x0000001a1c0e7211 */ /* 0x000fc800078008ff */
[----:B------:R0:W-:Y:S01]  /*1830*/  STL [R1+0x24], R25 ;  /* 0x0000241901007387 */ /* 0x0001e20000100800 */
[----:B-1----:R-:W-:-:S03]  /*1840*/  LEA R12, P1, R29, R26, 0x1 ;  /* 0x0000001a1d0c7211 */ /* 0x002fc600078208ff */
[----:B---3--:R1:W-:Y:S01]  /*1850*/  STL [R1+0x410], R15 ;  /* 0x0004100f01007387 */ /* 0x0083e20000100800 */
[----:B0-----:R-:W-:Y:S01]  /*1860*/  IMAD R25, R0, 0x2, R25 ;  /* 0x0000000200197824 */ /* 0x001fe200078e0219 */
[----:B-1----:R-:W-:-:S04]  /*1870*/  LEA.HI.X.SX32 R15, R28, R27, 0x1, P0 ;  /* 0x0000001b1c0f7211 */ /* 0x002fc800000f0eff */
[----:B------:R0:W-:Y:S04]  /*1880*/  STL [R1+0x20], R25 ;  /* 0x0000201901007387 */ /* 0x0001e80000100800 */
[----:B------:R-:W3:Y:S01]  /*1890*/  LDG.E.U16 R14, desc[UR10][R14.64] ;  /* 0x0000000a0e0e7981 */ /* 0x000ee2000c1e1500 */
[----:B0-----:R-:W-:-:S05]  /*18a0*/  LEA R25, R0, R25, 0x1 ;  /* 0x0000001900197211 */ /* 0x001fca00078e08ff */
[----:B------:R-:W-:Y:S01]  /*18b0*/  IMAD R28, R0, 0x2, R25 ;  /* 0x00000002001c7824 */ /* 0x000fe200078e0219 */
[----:B--2---:R0:W-:Y:S02]  /*18c0*/  STL [R1+0x40c], R13 ;  /* 0x00040c0d01007387 */ /* 0x0041e40000100800 */
[----:B0-----:R-:W-:-:S05]  /*18d0*/  LEA.HI.X.SX32 R13, R29, R27, 0x1, P1 ;  /* 0x0000001b1d0d7211 */ /* 0x001fca00008f0eff */
[----:B------:R0:W2:Y:S01]  /*18e0*/  LDG.E.U16 R15, desc[UR10][R12.64] ;  /* 0x0000000a0c0f7981 */ /* 0x0000a2000c1e1500 */
[----:B-----5:R-:W-:-:S03]  /*18f0*/  LEA R10, P0, R23, R26, 0x1 ;  /* 0x0000001a170a7211 */ /* 0x020fc600078008ff */
[----:B----4-:R1:W-:Y:S01]  /*1900*/  STL [R1+0x408], R11 ;  /* 0x0004080b01007387 */ /* 0x0103e20000100800 */
[C---:B------:R-:W-:Y:S01]  /*1910*/  IMAD R29, R0.reuse, 0x2, R28 ;  /* 0x00000002001d7824 */ /* 0x040fe200078e021c */
[----:B-1----:R-:W-:Y:S02]  /*1920*/  LEA.HI.X.SX32 R11, R23, R27, 0x1, P0 ;  /* 0x0000001b170b7211 */ /* 0x002fe400000f0eff */
[----:B------:R1:W-:Y:S04]  /*1930*/  STL [R1+0x8c], R28 ;  /* 0x00008c1c01007387 */ /* 0x0003e80000100800 */
[----:B------:R-:W4:Y:S01]  /*1940*/  LDG.E.U16 R11, desc[UR10][R10.64] ;  /* 0x0000000a0a0b7981 */ /* 0x000f22000c1e1500 */
[----:B-1----:R-:W-:-:S03]  /*1950*/  LEA R28, R0, R23, 0x1 ;  /* 0x00000017001c7211 */ /* 0x002fc600078e08ff */
[----:B------:R1:W-:Y:S01]  /*1960*/  STL [R1+0x18], R29 ;  /* 0x0000181d01007387 */ /* 0x0003e20000100800 */
[----:B0-----:R-:W-:-:S04]  /*1970*/  LEA R12, P0, R28, R26, 0x1 ;  /* 0x0000001a1c0c7211 */ /* 0x001fc800078008ff */
[----:B------:R-:W-:Y:S01]  /*1980*/  LEA.HI.X.SX32 R13, R28, R27, 0x1, P0 ;  /* 0x0000001b1c0d7211 */ /* 0x000fe200000f0eff */
[----:B-1----:R-:W-:-:S04]  /*1990*/  IMAD R29, R0, 0x2, R29 ;  /* 0x00000002001d7824 */ /* 0x002fc800078e021d */
[C---:B------:R-:W-:Y:S01]  /*19a0*/  IMAD R23, R0.reuse, 0x2, R29 ;  /* 0x0000000200177824 */ /* 0x040fe200078e021d */
[----:B------:R0:W-:Y:S04]  /*19b0*/  STL [R1+0x14], R29 ;  /* 0x0000141d01007387 */ /* 0x0001e80000100800 */
[----:B0-----:R-:W5:Y:S01]  /*19c0*/  LDG.E.U16 R29, desc[UR10][R12.64] ;  /* 0x0000000a0c1d7981 */ /* 0x001f62000c1e1500 */
[----:B------:R-:W-:-:S03]  /*19d0*/  LEA R28, R0, R23, 0x1 ;  /* 0x00000017001c7211 */ /* 0x000fc600078e08ff */
[----:B--2---:R-:W-:Y:S04]  /*19e0*/  STL [R1+0x400], R15 ;  /* 0x0004000f01007387 */ /* 0x004fe80000100800 */
[----:B---3--:R0:W-:Y:S04]  /*19f0*/  STL [R1+0x404], R14 ;  /* 0x0004040e01007387 */ /* 0x0081e80000100800 */
[----:B------:R1:W-:Y:S01]  /*1a00*/  STL [R1+0x88], R28 ;  /* 0x0000881c01007387 */ /* 0x0003e20000100800 */
[----:B0-----:R-:W-:-:S04]  /*1a10*/  LEA R14, P1, R4, R26, 0x1 ;  /* 0x0000001a040e7211 */ /* 0x001fc800078208ff */
[----:B------:R-:W-:Y:S01]  /*1a20*/  LEA.HI.X.SX32 R15, R4, R27, 0x1, P1 ;  /* 0x0000001b040f7211 */ /* 0x000fe200008f0eff */
[----:B-1----:R-:W-:-:S05]  /*1a30*/  IMAD R28, R0, 0x2, R28 ;  /* 0x00000002001c7824 */ /* 0x002fca00078e021c */
[----:B------:R0:W2:Y:S04]  /*1a40*/  LDG.E.U16 R15, desc[UR10][R14.64] ;  /* 0x0000000a0e0f7981 */ /* 0x0000a8000c1e1500 */
[----:B------:R1:W-:Y:S01]  /*1a50*/  STL [R1+0x10], R28 ;  /* 0x0000101c01007387 */ /* 0x0003e20000100800 */
[----:B------:R-:W-:-:S03]  /*1a60*/  LEA R4, P0, R5, R26, 0x1 ;  /* 0x0000001a05047211 */ /* 0x000fc600078008ff */
[----:B----4-:R-:W-:Y:S01]  /*1a70*/  STL [R1+0x3fc], R11 ;  /* 0x0003fc0b01007387 */ /* 0x010fe20000100800 */
[----:B-1----:R-:W-:Y:S01]  /*1a80*/  IMAD R28, R0, 0x2, R28 ;  /* 0x00000002001c7824 */ /* 0x002fe200078e021c */
[----:B------:R-:W-:-:S04]  /*1a90*/  LEA.HI.X.SX32 R5, R5, R27, 0x1, P0 ;  /* 0x0000001b05057211 */ /* 0x000fc800000f0eff */
[----:B------:R1:W-:Y:S01]  /*1aa0*/  STL [R1+0xc], R28 ;  /* 0x00000c1c01007387 */ /* 0x0003e20000100800 */
[----:B------:R-:W-:Y:S02]  /*1ab0*/  LEA R10, P0, R16, R26, 0x1 ;  /* 0x0000001a100a7211 */ /* 0x000fe400078008ff */
[----:B-1----:R-:W-:-:S05]  /*1ac0*/  LEA R28, R0, R28, 0x1 ;  /* 0x0000001c001c7211 */ /* 0x002fca00078e08ff */
[----:B------:R1:W-:Y:S01]  /*1ad0*/  STL [R1+0x34], R28 ;  /* 0x0000341c01007387 */ /* 0x0003e20000100800 */
[----:B0-----:R-:W-:Y:S01]  /*1ae0*/  IMAD R14, R0, 0x2, R28 ;  /* 0x00000002000e7824 */ /* 0x001fe200078e021c */
[----:B------:R-:W-:Y:S02]  /*1af0*/  LEA.HI.X.SX32 R11, R16, R27, 0x1, P0 ;  /* 0x0000001b100b7211 */ /* 0x000fe400000f0eff */
[----:B-1----:R0:W3:Y:S04]  /*1b00*/  LDG.E.U16 R28, desc[UR10][R4.64] ;  /* 0x0000000a041c7981 */ /* 0x0020e8000c1e1500 */
[----:B------:R-:W-:Y:S04]  /*1b10*/  STL [R1+0x84], R14 ;  /* 0x0000840e01007387 */ /* 0x000fe80000100800 */
[----:B-----5:R1:W-:Y:S04]  /*1b20*/  STL [R1+0x3f8], R29 ;  /* 0x0003f81d01007387 */ /* 0x0203e80000100800 */
[----:B-1----:R1:W4:Y:S01]  /*1b30*/  LDG.E.U16 R29, desc[UR10][R10.64] ;  /* 0x0000000a0a1d7981 */ /* 0x002322000c1e1500 */
[----:B------:R-:W-:Y:S01]  /*1b40*/  LEA R12, P1, R3, R26, 0x1 ;  /* 0x0000001a030c7211 */ /* 0x000fe200078208ff */
[----:B------:R-:W-:-:S03]  /*1b50*/  IMAD R14, R0, 0x2, R14 ;  /* 0x00000002000e7824 */ /* 0x000fc600078e020e */
[----:B------:R-:W-:Y:S01]  /*1b60*/  LEA.HI.X.SX32 R13, R3, R27, 0x1, P1 ;  /* 0x0000001b030d7211 */ /* 0x000fe200008f0eff */
[----:B------:R-:W-:Y:S01]  /*1b70*/  IMAD R3, R0, 0x2, R14 ;  /* 0x0000000200037824 */ /* 0x000fe200078e020e */
[----:B0-----:R-:W-:-:S03]  /*1b80*/  LEA R4, P0, R8, R26, 0x1 ;  /* 0x0000001a08047211 */ /* 0x001fc600078008ff */
[----:B------:R0:W5:Y:S01]  /*1b90*/  LDG.E.U16 R16, desc[UR10][R12.64] ;  /* 0x0000000a0c107981 */ /* 0x000162000c1e1500 */
[----:B------:R-:W-:Y:S02]  /*1ba0*/  LEA.HI.X.SX32 R5, R8, R27, 0x1, P0 ;  /* 0x0000001b08057211 */ /* 0x000fe400000f0eff */
[----:B-1----:R-:W-:-:S04]  /*1bb0*/  LEA R10, P0, R22, R26, 0x1 ;  /* 0x0000001a160a7211 */ /* 0x002fc800078008ff */
[----:B------:R-:W-:Y:S02]  /*1bc0*/  LEA.HI.X.SX32 R11, R22, R27, 0x1, P0 ;  /* 0x0000001b160b7211 */ /* 0x000fe400000f0eff */
[----:B------:R1:W5:Y:S01]  /*1bd0*/  LDG.E.U16 R22, desc[UR10][R4.64] ;  /* 0x0000000a04167981 */ /* 0x000362000c1e1500 */
[----:B0-----:R-:W-:-:S04]  /*1be0*/  LEA R12, P1, R21, R26, 0x1 ;  /* 0x0000001a150c7211 */ /* 0x001fc800078208ff */
[----:B------:R-:W-:Y:S02]  /*1bf0*/  LEA.HI.X.SX32 R13, R21, R27, 0x1, P1 ;  /* 0x0000001b150d7211 */ /* 0x000fe400008f0eff */
[----:B-1----:R-:W-:-:S04]  /*1c00*/  LEA R4, P0, R6, R26, 0x1 ;  /* 0x0000001a06047211 */ /* 0x002fc800078008ff */
[----:B------:R-:W5:Y:S01]  /*1c10*/  LDG.E.U16 R13, desc[UR10][R12.64] ;  /* 0x0000000a0c0d7981 */ /* 0x000f62000c1e1500 */
[----:B------:R-:W-:Y:S02]  /*1c20*/  LEA.HI.X.SX32 R5, R6, R27, 0x1, P0 ;  /* 0x0000001b06057211 */ /* 0x000fe400000f0eff */
[----:B------:R-:W-:-:S04]  /*1c30*/  LEA R8, P0, R9, R26, 0x1 ;  /* 0x0000001a09087211 */ /* 0x000fc800078008ff */
[----:B------:R-:W-:Y:S01]  /*1c40*/  LEA.HI.X.SX32 R9, R9, R27, 0x1, P0 ;  /* 0x0000001b09097211 */ /* 0x000fe200000f0eff */
[----:B--2---:R0:W-:Y:S04]  /*1c50*/  STL [R1+0x3f4], R15 ;  /* 0x0003f40f01007387 */ /* 0x0041e80000100800 */
[----:B------:R1:W-:Y:S04]  /*1c60*/  STL [R1+0x4], R14 ;  /* 0x0000040e01007387 */ /* 0x0003e80000100800 */
[----:B------:R2:W-:Y:S01]  /*1c70*/  STL [R1], R3 ;  /* 0x0000000301007387 */ /* 0x0005e20000100800 */
[----:B0-----:R-:W-:-:S03]  /*1c80*/  MOV R15, R25 ;  /* 0x00000019000f7202 */ /* 0x001fc60000000f00 */
[----:B-1----:R-:W5:Y:S01]  /*1c90*/  LDG.E.U16 R14, desc[UR10][R10.64] ;  /* 0x0000000a0a0e7981 */ /* 0x002f62000c1e1500 */
[----:B--2---:R-:W-:-:S05]  /*1ca0*/  IMAD R3, R0, 0x2, R3 ;  /* 0x0000000200037824 */ /* 0x004fca00078e0203 */
[----:B------:R0:W-:Y:S04]  /*1cb0*/  STL [R1+0x8], R3 ;  /* 0x0000080301007387 */ /* 0x0001e80000100800 */
[----:B------:R-:W2:Y:S04]  /*1cc0*/  LDG.E.U16 R10, desc[UR10][R4.64] ;  /* 0x0000000a040a7981 */ /* 0x000ea8000c1e1500 */
[----:B------:R1:W2:Y:S01]  /*1cd0*/  LDG.E.U16 R11, desc[UR10][R8.64] ;  /* 0x0000000a080b7981 */ /* 0x0002a2000c1e1500 */
[----:B0-----:R-:W-:-:S05]  /*1ce0*/  LEA R3, R0, R3, 0x1 ;  /* 0x0000000300037211 */ /* 0x001fca00078e08ff */
[----:B------:R-:W-:Y:S04]  /*1cf0*/  STL [R1+0x80], R3 ;  /* 0x0000800301007387 */ /* 0x000fe80000100800 */
[----:B---3--:R0:W-:Y:S02]  /*1d00*/  STL [R1+0x3f0], R28 ;  /* 0x0003f01c01007387 */ /* 0x0081e40000100800 */
[----:B0-----:R-:W-:-:S04]  /*1d10*/  IMAD R28, R0, 0x2, R3 ;  /* 0x00000002001c7824 */ /* 0x001fc800078e0203 */
[C---:B------:R-:W-:Y:S01]  /*1d20*/  IMAD R25, R0.reuse, 0x2, R28 ;  /* 0x0000000200197824 */ /* 0x040fe200078e021c */
[----:B------:R-:W-:Y:S04]  /*1d30*/  STL [R1+0x1750], R28 ;  /* 0x0017501c01007387 */ /* 0x000fe80000100800 */
[----:B----4-:R0:W-:Y:S04]  /*1d40*/  STL [R1+0x3ec], R29 ;  /* 0x0003ec1d01007387 */ /* 0x0101e80000100800 */
[----:B------:R-:W-:Y:S01]  /*1d50*/  STL [R1+0x174c], R25 ;  /* 0x00174c1901007387 */ /* 0x000fe20000100800 */
[----:B0-----:R-:W-:-:S05]  /*1d60*/  LEA R29, R0, R25, 0x1 ;  /* 0x00000019001d7211 */ /* 0x001fca00078e08ff */
[----:B------:R-:W-:Y:S04]  /*1d70*/  STL [R1+0x1754], R29 ;  /* 0x0017541d01007387 */ /* 0x000fe80000100800 */
[----:B------:R-:W3:Y:S01]  /*1d80*/  LDL.LU R12, [R1+0x4c] ;  /* 0x00004c00010c7983 */ /* 0x000ee20000300800 */
[----:B------:R-:W-:-:S05]  /*1d90*/  IMAD R3, R0, 0x2, R29 ;  /* 0x0000000200037824 */ /* 0x000fca00078e021d */
[----:B------:R-:W-:Y:S04]  /*1da0*/  STL [R1+0x78], R3 ;  /* 0x0000780301007387 */ /* 0x000fe80000100800 */
[----:B-----5:R0:W-:Y:S01]  /*1db0*/  STL [R1+0x3e8], R16 ;  /* 0x0003e81001007387 */ /* 0x0201e20000100800 */
[C---:B------:R-:W-:Y:S01]  /*1dc0*/  LEA R6, P1, R7.reuse, R26, 0x1 ;  /* 0x0000001a07067211 */ /* 0x040fe200078208ff */
[----:B------:R-:W-:Y:S02]  /*1dd0*/  IMAD.MOV.U32 R28, RZ, RZ, R23 ;  /* 0x000000ffff1c7224 */ /* 0x000fe400078e0017 */
[----:B0-----:R-:W-:Y:S01]  /*1de0*/  IMAD R16, R0, 0x2, R3 ;  /* 0x0000000200107824 */ /* 0x001fe200078e0203 */
[----:B------:R-:W-:-:S03]  /*1df0*/  LEA.HI.X.SX32 R7, R7, R27, 0x1, P1 ;  /* 0x0000001b07077211 */ /* 0x000fc600008f0eff */
[----:B-1----:R-:W-:Y:S01]  /*1e00*/  IMAD R9, R0, 0x2, R16 ;  /* 0x0000000200097824 */ /* 0x002fe200078e0210 */
[-C--:B------:R-:W-:Y:S01]  /*1e10*/  LEA R4, P0, R2, R26.reuse, 0x1 ;  /* 0x0000001a02047211 */ /* 0x080fe200078008ff */
[----:B------:R0:W-:Y:S03]  /*1e20*/  STL [R1+0x3e4], R22 ;  /* 0x0003e41601007387 */ /* 0x0001e60000100800 */
[----:B------:R-:W-:Y:S01]  /*1e30*/  LEA R23, R0, R9, 0x1 ;  /* 0x0000000900177211 */ /* 0x000fe200078e08ff */
[----:B------:R1:W4:Y:S01]  /*1e40*/  LDG.E.U16 R21, desc[UR10][R6.64] ;  /* 0x0000000a06157981 */ /* 0x000322000c1e1500 */
[----:B------:R-:W-:Y:S02]  /*1e50*/  LEA.HI.X.SX32 R5, R2, R27, 0x1, P0 ;  /* 0x0000001b02057211 */ /* 0x000fe400000f0eff */
[----:B------:R-:W-:Y:S01]  /*1e60*/  LEA R2, P1, R19, R26, 0x1 ;  /* 0x0000001a13027211 */ /* 0x000fe200078208ff */
[----:B------:R5:W-:Y:S01]  /*1e70*/  STL [R1+0x1748], R16 ;  /* 0x0017481001007387 */ /* 0x000be20000100800 */
[----:B------:R-:W-:Y:S01]  /*1e80*/  IMAD R8, R0, 0x2, R23 ;  /* 0x0000000200087824 */ /* 0x000fe200078e0217 */
[----:B0-----:R-:W-:-:S02]  /*1e90*/  MOV R22, R15 ;  /* 0x0000000f00167202 */ /* 0x001fc40000000f00 */
[-C--:B-1----:R-:W-:Y:S02]  /*1ea0*/  LEA R6, P0, R20, R26.reuse, 0x1 ;  /* 0x0000001a14067211 */ /* 0x082fe400078008ff */
[-C--:B------:R-:W-:Y:S01]  /*1eb0*/  LEA.HI.X.SX32 R3, R19, R27.reuse, 0x1, P1 ;  /* 0x0000001b13037211 */ /* 0x080fe200008f0eff */
[----:B------:R-:W-:Y:S01]  /*1ec0*/  IMAD R19, R0, 0x2, R8 ;  /* 0x0000000200137824 */ /* 0x000fe200078e0208 */
[----:B------:R-:W-:Y:S01]  /*1ed0*/  LEA.HI.X.SX32 R7, R20, R27, 0x1, P0 ;  /* 0x0000001b14077211 */ /* 0x000fe200000f0eff */
[----:B-----5:R0:W5:Y:S04]  /*1ee0*/  LDG.E.U16 R16, desc[UR10][R4.64] ;  /* 0x0000000a04107981 */ /* 0x020168000c1e1500 */
[----:B------:R1:W5:Y:S04]  /*1ef0*/  LDG.E.U16 R29, desc[UR10][R6.64] ;  /* 0x0000000a061d7981 */ /* 0x000368000c1e1500 */
[----:B------:R2:W5:Y:S01]  /*1f00*/  LDG.E.U16 R25, desc[UR10][R2.64] ;  /* 0x0000000a02197981 */ /* 0x000562000c1e1500 */
[----:B0-----:R-:W-:-:S04]  /*1f10*/  LEA R4, P0, R18, R26, 0x1 ;  /* 0x0000001a12047211 */ /* 0x001fc800078008ff */
[----:B------:R-:W-:Y:S02]  /*1f20*/  LEA.HI.X.SX32 R5, R18, R27, 0x1, P0 ;  /* 0x0000001b12057211 */ /* 0x000fe400000f0eff */
[----:B-1----:R-:W-:-:S04]  /*1f30*/  LEA R6, P1, R17, R26, 0x1 ;  /* 0x0000001a11067211 */ /* 0x002fc800078208ff */
[----:B------:R-:W-:-:S05]  /*1f40*/  LEA.HI.X.SX32 R7, R17, R27, 0x1, P1 ;  /* 0x0000001b11077211 */ /* 0x000fca00008f0eff */
[----:B------:R-:W5:Y:S04]  /*1f50*/  LDG.E.U16 R17, desc[UR10][R6.64] ;  /* 0x0000000a06117981 */ /* 0x000f68000c1e1500 */
[----:B------:R0:W-:Y:S04]  /*1f60*/  STL [R1+0x3e0], R14 ;  /* 0x0003e00e01007387 */ /* 0x0001e80000100800 */
[----:B0-----:R-:W5:Y:S04]  /*1f70*/  LDL.LU R14, [R1+0x54] ;  /* 0x00005400010e7983 */ /* 0x001f680000300800 */
[----:B------:R-:W-:Y:S04]  /*1f80*/  STL [R1+0x1758], R9 ;  /* 0x0017580901007387 */ /* 0x000fe80000100800 */
[----:B------:R-:W-:Y:S04]  /*1f90*/  STL [R1+0x175c], R23 ;  /* 0x00175c1701007387 */ /* 0x000fe80000100800 */
[----:B------:R-:W5:Y:S04]  /*1fa0*/  LDL.LU R15, [R1+0x38] ;  /* 0x00003800010f7983 */ /* 0x000f680000300800 */
[----:B------:R0:W-:Y:S04]  /*1fb0*/  STL [R1+0x3dc], R13 ;  /* 0x0003dc0d01007387 */ /* 0x0001e80000100800 */
[----:B------:R1:W-:Y:S04]  /*1fc0*/  STL [R1+0x7c], R8 ;  /* 0x00007c0801007387 */ /* 0x0003e80000100800 */
[----:B0-----:R-:W5:Y:S04]  /*1fd0*/  LDL.LU R13, [R1+0x30] ;  /* 0x00003000010d7983 */ /* 0x001f680000300800 */
[----:B--2---:R3:W-:Y:S04]  /*1fe0*/  STL [R1+0x3d8], R10 ;  /* 0x0003d80a01007387 */ /* 0x0047e80000100800 */
[----:B------:R-:W-:Y:S04]  /*1ff0*/  STL [R1+0x1760], R19 ;  /* 0x0017601301007387 */ /* 0x000fe80000100800 */
[----:B------:R-:W2:Y:S04]  /*2000*/  LDL.LU R18, [R1+0x44] ;  /* 0x0000440001127983 */ /* 0x000ea80000300800 */
[----:B------:R-:W2:Y:S04]  /*2010*/  LDL.LU R20, [R1+0x2c] ;  /* 0x00002c0001147983 */ /* 0x000ea80000300800 */
[----:B------:R0:W-:Y:S01]  /*2020*/  STL [R1+0x3d4], R11 ;  /* 0x0003d40b01007387 */ /* 0x0001e20000100800 */
[----:B-1----:R-:W-:-:S02]  /*2030*/  LEA R8, R0, R19, 0x1 ;  /* 0x0000001300087211 */ /* 0x002fc400078e08ff */
[----:B---3--:R-:W-:-:S04]  /*2040*/  LEA R10, P0, R12, R26, 0x1 ;  /* 0x0000001a0c0a7211 */ /* 0x008fc800078008ff */
[----:B0-----:R-:W-:Y:S02]  /*2050*/  LEA.HI.X.SX32 R11, R12, R27, 0x1, P0 ;  /* 0x0000001b0c0b7211 */ /* 0x001fe400000f0eff */
[----:B------:R0:W3:Y:S04]  /*2060*/  LDG.E.U16 R12, desc[UR10][R4.64] ;  /* 0x0000000a040c7981 */ /* 0x0000e8000c1e1500 */
[----:B------:R1:W2:Y:S01]  /*2070*/  LDG.E.U16 R19, desc[UR10][R10.64] ;  /* 0x0000000a0a137981 */ /* 0x0002a2000c1e1500 */
[----:B------:R-:W-:Y:S01]  /*2080*/  LEA R2, P0, R24, R26, 0x1 ;  /* 0x0000001a18027211 */ /* 0x000fe200078008ff */
[----:B------:R-:W-:-:S03]  /*2090*/  IMAD.MOV.U32 R23, RZ, RZ, R22 ;  /* 0x000000ffff177224 */ /* 0x000fc600078e0016 */
[----:B------:R-:W-:Y:S01]  /*20a0*/  LEA.HI.X.SX32 R3, R24, R27, 0x1, P0 ;  /* 0x0000001b18037211 */ /* 0x000fe200000f0eff */
[----:B----4-:R4:W-:Y:S02]  /*20b0*/  STL [R1+0x3d0], R21 ;  /* 0x0003d01501007387 */ /* 0x0109e40000100800 */
[----:B----4-:R-:W-:-:S05]  /*20c0*/  IMAD R21, R0, 0x2, R8 ;  /* 0x0000000200157824 */ /* 0x010fca00078e0208 */
[----:B------:R-:W-:-:S05]  /*20d0*/  LEA R9, R0, R21, 0x1 ;  /* 0x0000001500097211 */ /* 0x000fca00078e08ff */
[----:B------:R4:W-:Y:S01]  /*20e0*/  STL [R1+0x70], R9 ;  /* 0x0000700901007387 */ /* 0x0009e20000100800 */
[----:B0-----:R-:W-:-:S03]  /*20f0*/  IMAD R4, R0, 0x2, R9 ;  /* 0x0000000200047824 */ /* 0x001fc600078e0209 */
[----:B----4-:R-:W4:Y:S04]  /*2100*/  LDL.LU R9, [R1+0x28] ;  /* 0x0000280001097983 */ /* 0x010f280000300800 */
[----:B-----5:R-:W-:Y:S04]  /*2110*/  STL [R1+0x3cc], R16 ;  /* 0x0003cc1001007387 */ /* 0x020fe80000100800 */
[----:B------:R0:W-:Y:S01]  /*2120*/  STL [R1+0x3c8], R29 ;  /* 0x0003c81d01007387 */ /* 0x0001e20000100800 */
[----:B------:R-:W-:-:S03]  /*2130*/  IMAD R22, R0, 0x2, R4 ;  /* 0x0000000200167824 */ /* 0x000fc600078e0204 */
[----:B0-----:R-:W5:Y:S04]  /*2140*/  LDL.LU R29, [R1+0x40] ;  /* 0x00004000011d7983 */ /* 0x001f680000300800 */
[----:B------:R0:W-:Y:S01]  /*2150*/  STL [R1+0x3c4], R25 ;  /* 0x0003c41901007387 */ /* 0x0001e20000100800 */
[----:B------:R-:W-:-:S03]  /*2160*/  IMAD R5, R0, 0x2, R22 ;  /* 0x0000000200057824 */ /* 0x000fc600078e0216 */
[----:B0-----:R-:W5:Y:S01]  /*2170*/  LDL.LU R25, [R1+0x24] ;  /* 0x0000240001197983 */ /* 0x001f620000300800 */
[----:B------:R-:W-:Y:S02]  /*2180*/  MOV R16, R28 ;  /* 0x0000001c00107202 */ /* 0x000fe40000000f00 */
[----:B------:R-:W-:-:S04]  /*2190*/  LEA R6, P0, R14, R26, 0x1 ;  /* 0x0000001a0e067211 */ /* 0x000fc800078008ff */
[----:B------:R-:W-:-:S05]  /*21a0*/  LEA.HI.X.SX32 R7, R14, R27, 0x1, P0 ;  /* 0x0000001b0e077211 */ /* 0x000fca00000f0eff */
[----:B------:R-:W5:Y:S01]  /*21b0*/  LDG.E.U16 R24, desc[UR10][R6.64] ;  /* 0x0000000a06187981 */ /* 0x000f62000c1e1500 */
[----:B-1----:R-:W-:-:S04]  /*21c0*/  LEA R10, P1, R15, R26, 0x1 ;  /* 0x0000001a0f0a7211 */ /* 0x002fc800078208ff */
[----:B------:R-:W-:Y:S01]  /*21d0*/  LEA.HI.X.SX32 R11, R15, R27, 0x1, P1 ;  /* 0x0000001b0f0b7211 */ /* 0x000fe200008f0eff */
[----:B---3--:R-:W-:Y:S04]  /*21e0*/  STL [R1+0x3c0], R12 ;  /* 0x0003c00c01007387 */ /* 0x008fe80000100800 */
[----:B--2---:R0:W-:Y:S04]  /*21f0*/  STL [R1+0x3bc], R19 ;  /* 0x0003bc1301007387 */ /* 0x0041e80000100800 */
[----:B0-----:R0:W2:Y:S01]  /*2200*/  LDG.E.U16 R19, desc[UR10][R2.64] ;  /* 0x0000000a02137981 */ /* 0x0010a2000c1e1500 */
[----:B------:R-:W-:-:S05]  /*2210*/  IMAD R12, R0, 0x2, R5 ;  /* 0x00000002000c7824 */ /* 0x000fca00078e0205 */
[----:B------:R-:W-:Y:S04]  /*2220*/  STL [R1+0x68], R12 ;  /* 0x0000680c01007387 */ /* 0x000fe80000100800 */
[----:B------:R-:W3:Y:S04]  /*2230*/  LDL.LU R28, [R1+0x20] ;  /* 0x00002000011c7983 */ /* 0x000ee80000300800 */
[----:B------:R1:W-:Y:S04]  /*2240*/  STL [R1+0x3b8], R17 ;  /* 0x0003b81101007387 */ /* 0x0003e80000100800 */
[----:B-1----:R1:W3:Y:S01]  /*2250*/  LDG.E.U16 R17, desc[UR10][R10.64] ;  /* 0x0000000a0a117981 */ /* 0x0022e2000c1e1500 */
[----:B0-----:R-:W-:-:S02]  /*2260*/  LEA R3, R0, R12, 0x1 ;  /* 0x0000000c00037211 */ /* 0x001fc400078e08ff */
[----:B------:R-:W-:-:S03]  /*2270*/  LEA R14, P0, R13, R26, 0x1 ;  /* 0x0000001a0d0e7211 */ /* 0x000fc600078008ff */
[----:B------:R-:W-:Y:S01]  /*2280*/  IMAD R7, R0, 0x2, R3 ;  /* 0x0000000200077824 */ /* 0x000fe200078e0203 */
[----:B------:R-:W-:-:S03]  /*2290*/  LEA.HI.X.SX32 R15, R13, R27, 0x1, P0 ;  /* 0x0000001b0d0f7211 */ /* 0x000fc600000f0eff */
[----:B------:R-:W-:Y:S01]  /*22a0*/  IMAD R6, R0, 0x2, R7 ;  /* 0x0000000200067824 */ /* 0x000fe200078e0207 */
[----:B------:R-:W-:-:S04]  /*22b0*/  LEA R12, P0, R18, R26, 0x1 ;  /* 0x0000001a120c7211 */ /* 0x000fc800078008ff */
[----:B------:R0:W-:Y:S01]  /*22c0*/  STL [R1+0x58], R6 ;  /* 0x0000580601007387 */ /* 0x0001e20000100800 */
[----:B------:R-:W-:Y:S02]  /*22d0*/  LEA.HI.X.SX32 R13, R18, R27, 0x1, P0 ;  /* 0x0000001b120d7211 */ /* 0x000fe400000f0eff */
[----:B------:R-:W-:Y:S02]  /*22e0*/  MOV R2, R23 ;  /* 0x0000001700027202 */ /* 0x000fe40000000f00 */
[----:B------:R4:W3:Y:S01]  /*22f0*/  LDG.E.U16 R23, desc[UR10][R14.64] ;  /* 0x0000000a0e177981 */ /* 0x0008e2000c1e1500 */
[----:B0-----:R-:W-:-:S04]  /*2300*/  IMAD R6, R0, 0x2, R6 ;  /* 0x0000000200067824 */ /* 0x001fc800078e0206 */
[----:B------:R-:W-:Y:S01]  /*2310*/  IMAD R18, R0, 0x2, R6 ;  /* 0x0000000200127824 */ /* 0x000fe200078e0206 */
[CC--:B-1----:R-:W-:Y:S02]  /*2320*/  LEA R10, P1, R20.reuse, R26.reuse, 0x1 ;  /* 0x0000001a140a7211 */ /* 0x0c2fe400078208ff */
[CC--:B----4-:R-:W-:Y:S02]  /*2330*/  LEA R14, P0, R9.reuse, R26.reuse, 0x1 ;  /* 0x0000001a090e7211 */ /* 0x0d0fe400078008ff */
[-C--:B------:R-:W-:Y:S02]  /*2340*/  LEA.HI.X.SX32 R11, R20, R27.reuse, 0x1, P1 ;  /* 0x0000001b140b7211 */ /* 0x080fe400008f0eff */
[----:B------:R-:W-:Y:S01]  /*2350*/  LEA.HI.X.SX32 R15, R9, R27, 0x1, P0 ;  /* 0x0000001b090f7211 */ /* 0x000fe200000f0eff */
[----:B--2---:R0:W-:Y:S04]  /*2360*/  STL [R1+0x3b4], R19 ;  /* 0x0003b41301007387 */ /* 0x0041e80000100800 */
[----:B0-----:R-:W2:Y:S04]  /*2370*/  LDL.LU R19, [R1+0x18] ;  /* 0x0000180001137983 */ /* 0x001ea80000300800 */
[----:B------:R0:W-:Y:S04]  /*2380*/  STL [R1+0x60], R6 ;  /* 0x0000600601007387 */ /* 0x0001e80000100800 */
[----:B0-----:R0:W4:Y:S04]  /*2390*/  LDG.E.U16 R6, desc[UR10][R12.64] ;  /* 0x0000000a0c067981 */ /* 0x001128000c1e1500 */
[----:B-----5:R1:W-:Y:S01]  /*23a0*/  STL [R1+0x3b0], R24 ;  /* 0x0003b01801007387 */ /* 0x0203e20000100800 */
[----:B0-----:R-:W-:-:S03]  /*23b0*/  LEA R12, P0, R29, R26, 0x1 ;  /* 0x0000001a1d0c7211 */ /* 0x001fc600078008ff */
[----:B-1----:R-:W5:Y:S04]  /*23c0*/  LDL.LU R24, [R1+0x14] ;  /* 0x0000140001187983 */ /* 0x002f680000300800 */
[----:B---3--:R0:W-:Y:S01]  /*23d0*/  STL [R1+0x3ac], R17 ;  /* 0x0003ac1101007387 */ /* 0x0081e20000100800 */
[----:B------:R-:W-:-:S03]  /*23e0*/  LEA.HI.X.SX32 R13, R29, R27, 0x1, P0 ;  /* 0x0000001b1d0d7211 */ /* 0x000fc600000f0eff */
[----:B------:R1:W3:Y:S04]  /*23f0*/  LDG.E.U16 R29, desc[UR10][R14.64] ;  /* 0x0000000a0e1d7981 */ /* 0x0002e8000c1e1500 */
[----:B------:R-:W2:Y:S04]  /*2400*/  LDG.E.U16 R12, desc[UR10][R12.64] ;  /* 0x0000000a0c0c7981 */ /* 0x000ea8000c1e1500 */
[----:B0-----:R0:W2:Y:S01]  /*2410*/  LDG.E.U16 R17, desc[UR10][R10.64] ;  /* 0x0000000a0a117981 */ /* 0x0010a2000c1e1500 */
[-C--:B-1----:R-:W-:Y:S02]  /*2420*/  LEA R14, P0, R28, R26.reuse, 0x1 ;  /* 0x0000001a1c0e7211 */ /* 0x082fe400078008ff */
[----:B0-----:R-:W-:-:S04]  /*2430*/  LEA R10, P1, R25, R26, 0x1 ;  /* 0x0000001a190a7211 */ /* 0x001fc800078208ff */
[-C--:B------:R-:W-:Y:S02]  /*2440*/  LEA.HI.X.SX32 R11, R25, R27.reuse, 0x1, P1 ;  /* 0x0000001b190b7211 */ /* 0x080fe400008f0eff */
[----:B------:R-:W-:-:S03]  /*2450*/  LEA.HI.X.SX32 R15, R28, R27, 0x1, P0 ;  /* 0x0000001b1c0f7211 */ /* 0x000fc600000f0eff */
[----:B------:R0:W5:Y:S04]  /*2460*/  LDG.E.U16 R13, desc[UR10][R10.64] ;  /* 0x0000000a0a0d7981 */ /* 0x000168000c1e1500 */
[----:B------:R1:W5:Y:S01]  /*2470*/  LDG.E.U16 R15, desc[UR10][R14.64] ;  /* 0x0000000a0e0f7981 */ /* 0x000362000c1e1500 */
[----:B0-----:R-:W-:Y:S01]  /*2480*/  IMAD.MOV.U32 R11, RZ, RZ, R2 ;  /* 0x000000ffff0b7224 */ /* 0x001fe200078e0002 */
[----:B------:R-:W-:-:S04]  /*2490*/  LEA R10, P0, R2, R26, 0x1 ;  /* 0x0000001a020a7211 */ /* 0x000fc800078008ff */
[----:B------:R-:W-:-:S06]  /*24a0*/  LEA.HI.X.SX32 R11, R11, R27, 0x1, P0 ;  /* 0x0000001b0b0b7211 */ /* 0x000fcc00000f0eff */
[----:B------:R-:W5:Y:S01]  /*24b0*/  LDG.E.U16 R11, desc[UR10][R10.64] ;  /* 0x0000000a0a0b7981 */ /* 0x000f62000c1e1500 */
[----:B------:R-:W-:-:S03]  /*24c0*/  LEA R20, R0, R18, 0x1 ;  /* 0x0000001200147211 */ /* 0x000fc600078e08ff */
[----:B------:R0:W-:Y:S04]  /*24d0*/  STL [R1+0x3a8], R23 ;  /* 0x0003a81701007387 */ /* 0x0001e80000100800 */
[----:B0-----:R-:W5:Y:S04]  /*24e0*/  LDL.LU R23, [R1+0x10] ;  /* 0x0000100001177983 */ /* 0x001f680000300800 */
[----:B----4-:R0:W-:Y:S02]  /*24f0*/  STL [R1+0x3a4], R6 ;  /* 0x0003a40601007387 */ /* 0x0101e40000100800 */
[----:B0-----:R-:W-:-:S05]  /*2500*/  IMAD R6, R0, 0x2, R20 ;  /* 0x0000000200067824 */ /* 0x001fca00078e0214 */
[----:B------:R0:W-:Y:S04]  /*2510*/  STL [R1+0x54], R6 ;  /* 0x0000540601007387 */ /* 0x0001e80000100800 */
[----:B------:R-:W4:Y:S01]  /*2520*/  LDL.LU R9, [R1+0xc] ;  /* 0x00000c0001097983 */ /* 0x000f220000300800 */
[----:B0-----:R-:W-:-:S05]  /*2530*/  IMAD R6, R0, 0x2, R6 ;  /* 0x0000000200067824 */ /* 0x001fca00078e0206 */
[----:B------:R-:W-:Y:S04]  /*2540*/  STL [R1+0x74], R6 ;  /* 0x0000740601007387 */ /* 0x000fe80000100800 */
[----:B--2---:R0:W-:Y:S04]  /*2550*/  STL [R1+0x3a0], R17 ;  /* 0x0003a01101007387 */ /* 0x0041e80000100800 */
[----:B---3--:R2:W-:Y:S01]  /*2560*/  STL [R1+0x39c], R29 ;  /* 0x00039c1d01007387 */ /* 0x0085e20000100800 */
[----:B0-----:R-:W-:-:S03]  /*2570*/  LEA R17, R0, R6, 0x1 ;  /* 0x0000000600117211 */ /* 0x001fc600078e08ff */
[----:B--2---:R-:W2:Y:S02]  /*2580*/  LDL.LU R29, [R1+0x34] ;  /* 0x00003400011d7983 */ /* 0x004ea40000300800 */
[C---:B------:R-:W-:Y:S02]  /*2590*/  IMAD R6, R0.reuse, 0x2, R17 ;  /* 0x0000000200067824 */ /* 0x040fe400078e0211 */
[----:B------:R-:W3:Y:S04]  /*25a0*/  LDL.LU R28, [R1+0x4] ;  /* 0x00000400011c7983 */ /* 0x000ee80000300800 */
[----:B------:R-:W2:Y:S01]  /*25b0*/  LDL.LU R25, [R1] ;  /* 0x0000000001197983 */ /* 0x000ea20000300800 */
[----:B------:R-:W-:-:S03]  /*25c0*/  LEA R2, R0, R6, 0x1 ;  /* 0x0000000600027211 */ /* 0x000fc600078e08ff */
[----:B-----5:R-:W-:Y:S04]  /*25d0*/  STL [R1+0x394], R13 ;  /* 0x0003940d01007387 */ /* 0x020fe80000100800 */
[----:B------:R0:W-:Y:S01]  /*25e0*/  STL [R1+0x398], R12 ;  /* 0x0003980c01007387 */ /* 0x0001e20000100800 */
[----:B-1----:R-:W-:-:S03]  /*25f0*/  LEA R14, P0, R24, R26, 0x1 ;  /* 0x0000001a180e7211 */ /* 0x002fc600078008ff */
[----:B------:R1:W-:Y:S01]  /*2600*/  STL [R1+0x50], R2 ;  /* 0x0000500201007387 */ /* 0x0003e20000100800 */
[----:B0-----:R-:W-:-:S04]  /*2610*/  LEA R12, P1, R19, R26, 0x1 ;  /* 0x0000001a130c7211 */ /* 0x001fc800078208ff */
[-C--:B------:R-:W-:Y:S01]  /*2620*/  LEA.HI.X.SX32 R13, R19, R27.reuse, 0x1, P1 ;  /* 0x0000001b130d7211 */ /* 0x080fe200008f0eff */
[----:B-1----:R-:W-:Y:S01]  /*2630*/  IMAD R2, R0, 0x2, R2 ;  /* 0x0000000200027824 */ /* 0x002fe200078e0202 */
[----:B------:R-:W5:Y:S04]  /*2640*/  LDL.LU R19, [R1+0x1760] ;  /* 0x0017600001137983 */ /* 0x000f680000300800 */
[----:B------:R0:W-:Y:S04]  /*2650*/  STL [R1+0x390], R15 ;  /* 0x0003900f01007387 */ /* 0x0001e80000100800 */
[----:B------:R1:W2:Y:S04]  /*2660*/  LDG.E.U16 R13, desc[UR10][R12.64] ;  /* 0x0000000a0c0d7981 */ /* 0x0002a8000c1e1500 */
[----:B------:R-:W-:Y:S01]  /*2670*/  STL [R1+0x6c], R2 ;  /* 0x00006c0201007387 */ /* 0x000fe20000100800 */
[----:B0-----:R-:W-:-:S03]  /*2680*/  LEA.HI.X.SX32 R15, R24, R27, 0x1, P0 ;  /* 0x0000001b180f7211 */ /* 0x001fc600000f0eff */
[----:B------:R0:W-:Y:S01]  /*2690*/  STL [R1+0x38c], R11 ;  /* 0x00038c0b01007387 */ /* 0x0001e20000100800 */
[----:B------:R-:W-:-:S03]  /*26a0*/  LEA R10, P0, R16, R26, 0x1 ;  /* 0x0000001a100a7211 */ /* 0x000fc600078008ff */
[----:B------:R4:W3:Y:S01]  /*26b0*/  LDG.E.U16 R15, desc[UR10][R14.64] ;  /* 0x0000000a0e0f7981 */ /* 0x0008e2000c1e1500 */
[----:B0-----:R-:W-:-:S05]  /*26c0*/  IMAD.MOV.U32 R11, RZ, RZ, R16 ;  /* 0x000000ffff0b7224 */ /* 0x001fca00078e0010 */
[----:B------:R-:W-:-:S06]  /*26d0*/  LEA.HI.X.SX32 R11, R11, R27, 0x1, P0 ;  /* 0x0000001b0b0b7211 */ /* 0x000fcc00000f0eff */
[----:B------:R-:W5:Y:S01]  /*26e0*/  LDG.E.U16 R11, desc[UR10][R10.64] ;  /* 0x0000000a0a0b7981 */ /* 0x000f62000c1e1500 */
[----:B------:R-:W-:-:S05]  /*26f0*/  IMAD R2, R0, 0x2, R2 ;  /* 0x0000000200027824 */ /* 0x000fca00078e0202 */
[----:B------:R-:W-:-:S05]  /*2700*/  LEA R24, R0, R2, 0x1 ;  /* 0x0000000200187211 */ /* 0x000fca00078e08ff */
[----:B------:R-:W-:Y:S01]  /*2710*/  IMAD R16, R0, 0x2, R24 ;  /* 0x0000000200107824 */ /* 0x000fe200078e0218 */
[-C--:B-1----:R-:W-:Y:S02]  /*2720*/  LEA R12, P1, R23, R26.reuse, 0x1 ;  /* 0x0000001a170c7211 */ /* 0x082fe400078208ff */
[----:B----4-:R-:W-:Y:S01]  /*2730*/  LEA R14, P0, R9, R26, 0x1 ;  /* 0x0000001a090e7211 */ /* 0x010fe200078008ff */
[----:B--2---:R0:W-:Y:S04]  /*2740*/  STL [R1+0x388], R13 ;  /* 0x0003880d01007387 */ /* 0x0041e80000100800 */
[----:B------:R1:W-:Y:S01]  /*2750*/  STL [R1+0x4c], R16 ;  /* 0x00004c1001007387 */ /* 0x0003e20000100800 */
[----:B0-----:R-:W-:-:S03]  /*2760*/  LEA.HI.X.SX32 R13, R23, R27, 0x1, P1 ;  /* 0x0000001b170d7211 */ /* 0x001fc600008f0eff */
[----:B------:R-:W2:Y:S01]  /*2770*/  LDL.LU R23, [R1+0x175c] ;  /* 0x00175c0001177983 */ /* 0x000ea20000300800 */
[----:B-1----:R-:W-:-:S03]  /*2780*/  LEA R16, R0, R16, 0x1 ;  /* 0x0000001000107211 */ /* 0x002fc600078e08ff */
[----:B---3--:R0:W-:Y:S04]  /*2790*/  STL [R1+0x384], R15 ;  /* 0x0003840f01007387 */ /* 0x0081e80000100800 */
[----:B------:R1:W-:Y:S01]  /*27a0*/  STL [R1+0x1f8], R16 ;  /* 0x0001f81001007387 */ /* 0x0003e20000100800 */
[----:B0-----:R-:W-:-:S03]  /*27b0*/  LEA.HI.X.SX32 R15, R9, R27, 0x1, P0 ;  /* 0x0000001b090f7211 */ /* 0x001fc600000f0eff */
[----:B------:R-:W3:Y:S01]  /*27c0*/  LDL.LU R9, [R1+0x1758] ;  /* 0x0017580001097983 */ /* 0x000ee20000300800 */
[----:B-1----:R-:W-:-:S03]  /*27d0*/  IMAD R16, R0, 0x2, R16 ;  /* 0x0000000200107824 */ /* 0x002fc600078e0210 */
[----:B------:R-:W4:Y:S04]  /*27e0*/  LDG.E.U16 R15, desc[UR10][R14.64] ;  /* 0x0000000a0e0f7981 */ /* 0x000f28000c1e1500 */
[----:B------:R-:W-:Y:S04]  /*27f0*/  STL [R1+0x1c], R16 ;  /* 0x00001c1001007387 */ /* 0x000fe80000100800 */
[----:B-----5:R0:W-:Y:S04]  /*2800*/  STL [R1+0x380], R11 ;  /* 0x0003800b01007387 */ /* 0x0201e80000100800 */
[----:B0-----:R0:W5:Y:S01]  /*2810*/  LDG.E.U16 R11, desc[UR10][R12.64] ;  /* 0x0000000a0c0b7981 */ /* 0x001162000c1e1500 */
[----:B------:R-:W-:-:S05]  /*2820*/  IMAD R10, R0, 0x2, R16 ;  /* 0x00000002000a7824 */ /* 0x000fca00078e0210 */
[----:B------:R-:W-:Y:S01]  /*2830*/  LEA R16, R0, R10, 0x1 ;  /* 0x0000000a00107211 */ /* 0x000fe200078e08ff */
[----:B------:R1:W-:Y:S01]  /*2840*/  STL [R1+0xc], R10 ;  /* 0x00000c0a01007387 */ /* 0x0003e20000100800 */
[----:B0-----:R-:W-:-:S04]  /*2850*/  LEA R12, P0, R29, R26, 0x1 ;  /* 0x0000001a1d0c7211 */ /* 0x001fc800078008ff */
[----:B------:R-:W-:Y:S02]  /*2860*/  LEA.HI.X.SX32 R13, R29, R27, 0x1, P0 ;  /* 0x0000001b1d0d7211 */ /* 0x000fe400000f0eff */
[----:B-1----:R-:W-:-:S03]  /*2870*/  LEA R10, P1, R28, R26, 0x1 ;  /* 0x0000001a1c0a7211 */ /* 0x002fc600078208ff */
[----:B------:R0:W2:Y:S04]  /*2880*/  LDG.E.U16 R12, desc[UR10][R12.64] ;  /* 0x0000000a0c0c7981 */ /* 0x0000a8000c1e1500 */
[----:B-----5:R1:W-:Y:S04]  /*2890*/  STL [R1+0x37c], R11 ;  /* 0x00037c0b01007387 */ /* 0x0203e80000100800 */
[----:B------:R-:W5:Y:S04]  /*28a0*/  LDL.LU R29, [R1+0x1754] ;  /* 0x00175400011d7983 */ /* 0x000f680000300800 */
[----:B------:R0:W-:Y:S01]  /*28b0*/  STL [R1+0x48], R16 ;  /* 0x0000481001007387 */ /* 0x0001e20000100800 */
[----:B-1----:R-:W-:-:S03]  /*28c0*/  LEA.HI.X.SX32 R11, R28, R27, 0x1, P1 ;  /* 0x0000001b1c0b7211 */ /* 0x002fc600008f0eff */
[----:B------:R-:W2:Y:S01]  /*28d0*/  LDL.LU R28, [R1+0x1750] ;  /* 0x00175000011c7983 */ /* 0x000ea20000300800 */
[----:B0-----:R-:W-:-:S03]  /*28e0*/  IMAD R16, R0, 0x2, R16 ;  /* 0x0000000200107824 */ /* 0x001fc600078e0210 */
[----:B----4-:R0:W-:Y:S04]  /*28f0*/  STL [R1+0x378], R15 ;  /* 0x0003780f01007387 */ /* 0x0101e80000100800 */
[----:B------:R1:W-:Y:S01]  /*2900*/  STL [R1+0x5c], R16 ;  /* 0x00005c1001007387 */ /* 0x0003e20000100800 */
[----:B------:R-:W-:-:S03]  /*2910*/  LEA R14, P0, R25, R26, 0x1 ;  /* 0x0000001a190e7211 */ /* 0x000fc600078008ff */
[----:B------:R4:W2:Y:S04]  /*2920*/  LDG.E.U16 R10, desc[UR10][R10.64] ;  /* 0x0000000a0a0a7981 */ /* 0x0008a8000c1e1500 */
[----:B0-----:R-:W2:Y:S01]  /*2930*/  LDL.LU R15, [R1+0x8] ;  /* 0x00000800010f7983 */ /* 0x001ea20000300800 */
[----:B-1----:R-:W-:Y:S01]  /*2940*/  IMAD R16, R0, 0x2, R16 ;  /* 0x0000000200107824 */ /* 0x002fe200078e0210 */
[----:B--2---:R-:W-:Y:S02]  /*2950*/  MOV R13, R15 ;  /* 0x0000000f000d7202 */ /* 0x004fe40000000f00 */
[----:B------:R-:W-:Y:S02]  /*2960*/  LEA.HI.X.SX32 R15, R25, R27, 0x1, P0 ;  /* 0x0000001b190f7211 */ /* 0x000fe400000f0eff */
[----:B------:R-:W2:Y:S04]  /*2970*/  LDL.LU R25, [R1+0x174c] ;  /* 0x00174c0001197983 */ /* 0x000ea80000300800 */
[----:B------:R-:W2:Y:S01]  /*2980*/  LDG.E.U16 R15, desc[UR10][R14.64] ;  /* 0x0000000a0e0f7981 */ /* 0x000ea2000c1e1500 */
[----:B----4-:R-:W-:-:S03]  /*2990*/  IMAD.MOV.U32 R11, RZ, RZ, R13 ;  /* 0x000000ffff0b7224 */ /* 0x010fc600078e000d */
[----:B------:R0:W-:Y:S02]  /*29a0*/  STL [R1+0x30], R16 ;  /* 0x0000301001007387 */ /* 0x0001e40000100800 */
[----:B------:R-:W-:Y:S02]  /*29b0*/  MOV R13, R11 ;  /* 0x0000000b000d7202 */ /* 0x000fe40000000f00 */
[----:B------:R1:W-:Y:S01]  /*29c0*/  STL [R1+0x374], R12 ;  /* 0x0003740c01007387 */ /* 0x0003e20000100800 */
[----:B0-----:R-:W-:Y:S01]  /*29d0*/  IMAD R16, R0, 0x2, R16 ;  /* 0x0000000200107824 */ /* 0x001fe200078e0210 */
[----:B-1----:R-:W-:-:S04]  /*29e0*/  LEA R12, P0, R11, R26, 0x1 ;  /* 0x0000001a0b0c7211 */ /* 0x002fc800078008ff */
[----:B------:R0:W-:Y:S04]  /*29f0*/  STL [R1+0x2c], R16 ;  /* 0x00002c1001007387 */ /* 0x0001e80000100800 */
[----:B------:R1:W-:Y:S01]  /*2a00*/  STL [R1+0x370], R10 ;  /* 0x0003700a01007387 */ /* 0x0003e20000100800 */
[----:B------:R-:W-:Y:S01]  /*2a10*/  LEA.HI.X.SX32 R13, R13, R27, 0x1, P0 ;  /* 0x0000001b0d0d7211 */ /* 0x000fe200000f0eff */
[----:B0-----:R-:W-:-:S04]  /*2a20*/  IMAD R16, R0, 0x2, R16 ;  /* 0x0000000200107824 */ /* 0x001fc800078e0210 */
[----:B------:R-:W4:Y:S01]  /*2a30*/  LDG.E.U16 R12, desc[UR10][R12.64] ;  /* 0x0000000a0c0c7981 */ /* 0x000f22000c1e1500 */
[----:B-1----:R-:W-:-:S03]  /*2a40*/  LEA R10, P1, R28, R26, 0x1 ;  /* 0x0000001a1c0a7211 */ /* 0x002fc600078208ff */
[----:B------:R0:W-:Y:S01]  /*2a50*/  STL [R1+0x44], R16 ;  /* 0x0000441001007387 */ /* 0x0001e20000100800 */
[----:B------:R-:W-:-:S05]  /*2a60*/  LEA.HI.X.SX32 R11, R28, R27, 0x1, P1 ;  /* 0x0000001b1c0b7211 */ /* 0x000fca00008f0eff */
[----:B------:R5:W3:Y:S01]  /*2a70*/  LDG.E.U16 R13, desc[UR10][R10.64] ;  /* 0x0000000a0a0d7981 */ /* 0x000ae2000c1e1500 */
[----:B0-----:R-:W-:-:S05]  /*2a80*/  IMAD R16, R0, 0x2, R16 ;  /* 0x0000000200107824 */ /* 0x001fca00078e0210 */
[----:B------:R-:W-:Y:S01]  /*2a90*/  LEA R28, R0, R16, 0x1 ;  /* 0x00000010001c7211 */ /* 0x000fe200078e08ff */
[----:B--2---:R-:W-:Y:S04]  /*2aa0*/  STL [R1+0x36c], R15 ;  /* 0x00036c0f01007387 */ /* 0x004fe80000100800 */
[----:B------:R0:W-:Y:S04]  /*2ab0*/  STL [R1+0x1f0], R16 ;  /* 0x0001f01001007387 */ /* 0x0001e80000100800 */
[----:B0-----:R-:W2:Y:S01]  /*2ac0*/  LDL.LU R16, [R1+0x1748] ;  /* 0x0017480001107983 */ /* 0x001ea20000300800 */
[----:B------:R-:W-:-:S03]  /*2ad0*/  LEA R14, P0, R25, R26, 0x1 ;  /* 0x0000001a190e7211 */ /* 0x000fc600078008ff */
[----:B------:R0:W-:Y:S01]  /*2ae0*/  STL [R1+0x28], R28 ;  /* 0x0000281c01007387 */ /* 0x0001e20000100800 */
[----:B------:R-:W-:Y:S01]  /*2af0*/  LEA.HI.X.SX32 R15, R25, R27, 0x1, P0 ;  /* 0x0000001b190f7211 */ /* 0x000fe200000f0eff */
[----:B0-----:R-:W-:-:S04]  /*2b00*/  IMAD R28, R0, 0x2, R28 ;  /* 0x00000002001c7824 */ /* 0x001fc800078e021c */
[----:B------:R-:W-:Y:S01]  /*2b10*/  IMAD R25, R0, 0x2, R28 ;  /* 0x0000000200197824 */ /* 0x000fe200078e021c */
[----:B------:R0:W-:Y:S04]  /*2b20*/  STL [R1+0x24], R28 ;  /* 0x0000241c01007387 */ /* 0x0001e80000100800 */
[----:B0-----:R0:W2:Y:S01]  /*2b30*/  LDG.E.U16 R28, desc[UR10][R14.64] ;  /* 0x0000000a0e1c7981 */ /* 0x0010a2000c1e1500 */
[----:B-----5:R-:W-:-:S03]  /*2b40*/  LEA R10, P0, R29, R26, 0x1 ;  /* 0x0000001a1d0a7211 */ /* 0x020fc600078008ff */
[----:B---3--:R-:W-:Y:S01]  /*2b50*/  STL [R1+0x364], R13 ;  /* 0x0003640d01007387 */ /* 0x008fe20000100800 */
[----:B------:R-:W-:-:S03]  /*2b60*/  LEA.HI.X.SX32 R11, R29, R27, 0x1, P0 ;  /* 0x0000001b1d0b7211 */ /* 0x000fc600000f0eff */
[----:B----4-:R-:W-:Y:S04]  /*2b70*/  STL [R1+0x368], R12 ;  /* 0x0003680c01007387 */ /* 0x010fe80000100800 */
[----:B------:R1:W3:Y:S04]  /*2b80*/  LDG.E.U16 R29, desc[UR10][R10.64] ;  /* 0x0000000a0a1d7981 */ /* 0x0002e8000c1e1500 */
[----:B------:R4:W-:Y:S01]  /*2b90*/  STL [R1+0x40], R25 ;  /* 0x0000401901007387 */ /* 0x0009e20000100800 */
[----:B0-----:R-:W-:Y:S02]  /*2ba0*/  LEA R14, P0, R9, R26, 0x1 ;  /* 0x0000001a090e7211 */ /* 0x001fe400078008ff */
[----:B----4-:R-:W-:-:S02]  /*2bb0*/  LEA R25, R0, R25, 0x1 ;  /* 0x0000001900197211 */ /* 0x010fc400078e08ff */
[----:B------:R-:W-:-:S03]  /*2bc0*/  LEA.HI.X.SX32 R15, R9, R27, 0x1, P0 ;  /* 0x0000001b090f7211 */ /* 0x000fc600000f0eff */
[----:B------:R0:W-:Y:S02]  /*2bd0*/  STL [R1+0x1e8], R25 ;  /* 0x0001e81901007387 */ /* 0x0001e40000100800 */
[----:B0-----:R-:W-:-:S05]  /*2be0*/  IMAD R25, R0, 0x2, R25 ;  /* 0x0000000200197824 */ /* 0x001fca00078e0219 */
[----:B------:R-:W-:Y:S01]  /*2bf0*/  STL [R1+0x20], R25 ;  /* 0x0000201901007387 */ /* 0x000fe20000100800 */
[----:B--2---:R-:W-:-:S04]  /*2c00*/  LEA R12, P1, R16, R26, 0x1 ;  /* 0x0000001a100c7211 */ /* 0x004fc800078208ff */
[----:B------:R-:W-:-:S05]  /*2c10*/  LEA.HI.X.SX32 R13, R16, R27, 0x1, P1 ;  /* 0x0000001b100d7211 */ /* 0x000fca00008f0eff */
[----:B------:R0:W2:Y:S04]  /*2c20*/  LDG.E.U16 R16, desc[UR10][R12.64] ;  /* 0x0000000a0c107981 */ /* 0x0000a8000c1e1500 */
[----:B------:R4:W-:Y:S04]  /*2c30*/  STL [R1+0x360], R28 ;  /* 0x0003601c01007387 */ /* 0x0009e80000100800 */
[----:B----4-:R4:W5:Y:S01]  /*2c40*/  LDG.E.U16 R28, desc[UR10][R14.64] ;  /* 0x0000000a0e1c7981 */ /* 0x010962000c1e1500 */
[-C--:B-1----:R-:W-:Y:S02]  /*2c50*/  LEA R10, P0, R23, R26.reuse, 0x1 ;  /* 0x0000001a170a7211 */ /* 0x082fe400078008ff */
[----:B0-----:R-:W-:Y:S01]  /*2c60*/  LEA R12, P1, R19, R26, 0x1 ;  /* 0x0000001a130c7211 */ /* 0x001fe200078208ff */
[----:B------:R-:W-:Y:S01]  /*2c70*/  IMAD R25, R0, 0x2, R25 ;  /* 0x0000000200197824 */ /* 0x000fe200078e0219 */
[----:B------:R-:W-:-:S02]  /*2c80*/  LEA.HI.X.SX32 R11, R23, R27, 0x1, P0 ;  /* 0x0000001b170b7211 */ /* 0x000fc400000f0eff */
[----:B------:R-:W-:Y:S02]  /*2c90*/  LEA.HI.X.SX32 R13, R19, R27, 0x1, P1 ;  /* 0x0000001b130d7211 */ /* 0x000fe400008f0eff */
[C---:B------:R-:W-:Y:S01]  /*2ca0*/  LEA R9, R0.reuse, R25, 0x1 ;  /* 0x0000001900097211 */ /* 0x040fe200078e08ff */
[----:B------:R0:W5:Y:S04]  /*2cb0*/  LDG.E.U16 R23, desc[UR10][R10.64] ;  /* 0x0000000a0a177981 */ /* 0x000168000c1e1500 */
[----:B------:R1:W5:Y:S01]  /*2cc0*/  LDG.E.U16 R19, desc[UR10][R12.64] ;  /* 0x0000000a0c137981 */ /* 0x000362000c1e1500 */
[----:B------:R-:W-:-:S05]  /*2cd0*/  IMAD R9, R0, 0x2, R9 ;  /* 0x0000000200097824 */ /* 0x000fca00078e0209 */
[----:B------:R0:W-:Y:S04]  /*2ce0*/  STL [R1+0x1dc], R9 ;  /* 0x0001dc0901007387 */ /* 0x0001e80000100800 */
[----:B---3--:R3:W-:Y:S01]  /*2cf0*/  STL [R1+0x35c], R29 ;  /* 0x00035c1d01007387 */ /* 0x0087e20000100800 */
[----:B0-----:R-:W-:-:S03]  /*2d00*/  IMAD R9, R0, 0x2, R9 ;  /* 0x0000000200097824 */ /* 0x001fc600078e0209 */
[----:B---3--:R-:W3:Y:S04]  /*2d10*/  LDL.LU R29, [R1+0x58] ;  /* 0x00005800011d7983 */ /* 0x008ee80000300800 */
[----:B------:R-:W-:Y:S01]  /*2d20*/  STL [R1+0x14], R9 ;  /* 0x0000140901007387 */ /* 0x000fe20000100800 */
[----:B----4-:R-:W-:-:S04]  /*2d30*/  LEA R14, P0, R8, R26, 0x1 ;  /* 0x0000001a080e7211 */ /* 0x010fc800078008ff */
[----:B------:R-:W-:Y:S02]  /*2d40*/  LEA.HI.X.SX32 R15, R8, R27, 0x1, P0 ;  /* 0x0000001b080f7211 */ /* 0x000fe400000f0eff */
[----:B------:R-:W-:Y:S01]  /*2d50*/  LEA R8, P0, R21, R26, 0x1 ;  /* 0x0000001a15087211 */ /* 0x000fe200078008ff */
[----:B--2---:R0:W-:Y:S02]  /*2d60*/  STL [R1+0x358], R16 ;  /* 0x0003581001007387 */ /* 0x0041e40000100800 */
[----:B0-----:R-:W-:-:S05]  /*2d70*/  LEA R16, R0, R9, 0x1 ;  /* 0x0000000900107211 */ /* 0x001fca00078e08ff */
[----:B------:R0:W-:Y:S01]  /*2d80*/  STL [R1+0x18], R16 ;  /* 0x0000181001007387 */ /* 0x0001e20000100800 */
[----:B------:R-:W-:Y:S01]  /*2d90*/  LEA.HI.X.SX32 R9, R21, R27, 0x1, P0 ;  /* 0x0000001b15097211 */ /* 0x000fe200000f0eff */
[----:B0-----:R-:W-:-:S05]  /*2da0*/  IMAD R16, R0, 0x2, R16 ;  /* 0x0000000200107824 */ /* 0x001fca00078e0210 */
[----:B------:R-:W-:Y:S04]  /*2db0*/  STL [R1+0x38], R16 ;  /* 0x0000381001007387 */ /* 0x000fe80000100800 */
[----:B-----5:R0:W-:Y:S04]  /*2dc0*/  STL [R1+0x354], R28 ;  /* 0x0003541c01007387 */ /* 0x0201e80000100800 */
[----:B0-----:R-:W2:Y:S04]  /*2dd0*/  LDG.E.U16 R28, desc[UR10][R14.64] ;  /* 0x0000000a0e1c7981 */ /* 0x001ea8000c1e1500 */
[----:B------:R0:W4:Y:S01]  /*2de0*/  LDG.E.U16 R15, desc[UR10][R8.64] ;  /* 0x0000000a080f7981 */ /* 0x000122000c1e1500 */
[----:B------:R-:W-:Y:S01]  /*2df0*/  IMAD R16, R0, 0x2, R16 ;  /* 0x0000000200107824 */ /* 0x000fe200078e0210 */
[----:B------:R-:W-:-:S04]  /*2e00*/  LEA R10, P1, R4, R26, 0x1 ;  /* 0x0000001a040a7211 */ /* 0x000fc800078208ff */
[----:B------:R5:W-:Y:S01]  /*2e10*/  STL [R1+0x1d4], R16 ;  /* 0x0001d41001007387 */ /* 0x000be20000100800 */
[----:B------:R-:W-:Y:S02]  /*2e20*/  LEA.HI.X.SX32 R11, R4, R27, 0x1, P1 ;  /* 0x0000001b040b7211 */ /* 0x000fe400008f0eff */
[----:B-----5:R-:W-:Y:S02]  /*2e30*/  LEA R16, R0, R16, 0x1 ;  /* 0x0000001000107211 */ /* 0x020fe400078e08ff */
[----:B-1----:R-:W-:-:S03]  /*2e40*/  LEA R12, P0, R22, R26, 0x1 ;  /* 0x0000001a160c7211 */ /* 0x002fc600078008ff */
[----:B------:R-:W-:Y:S04]  /*2e50*/  STL [R1+0x10], R16 ;  /* 0x0000101001007387 */ /* 0x000fe80000100800 */
[----:B------:R1:W-:Y:S01]  /*2e60*/  STL [R1+0x350], R23 ;  /* 0x0003501701007387 */ /* 0x0003e20000100800 */
[-C--:B------:R-:W-:Y:S01]  /*2e70*/  LEA.HI.X.SX32 R13, R22, R27.reuse, 0x1, P0 ;  /* 0x0000001b160d7211 */ /* 0x080fe200000f0eff */
[----:B------:R-:W-:Y:S01]  /*2e80*/  IMAD R4, R0, 0x2, R16 ;  /* 0x0000000200047824 */ /* 0x000fe200078e0210 */
[C---:B0-----:R-:W-:Y:S01]  /*2e90*/  LEA R8, P0, R5.reuse, R26, 0x1 ;  /* 0x0000001a05087211 */ /* 0x041fe200078008ff */
[----:B-1----:R-:W5:Y:S04]  /*2ea0*/  LDL.LU R23, [R1+0x54] ;  /* 0x0000540001177983 */ /* 0x002f680000300800 */
[----:B------:R0:W-:Y:S01]  /*2eb0*/  STL [R1+0x34c], R19 ;  /* 0x00034c1301007387 */ /* 0x0001e20000100800 */
[----:B------:R-:W-:-:S03]  /*2ec0*/  LEA.HI.X.SX32 R9, R5, R27, 0x1, P0 ;  /* 0x0000001b05097211 */ /* 0x000fc600000f0eff */
[----:B------:R-:W5:Y:S04]  /*2ed0*/  LDG.E.U16 R22, desc[UR10][R12.64] ;  /* 0x0000000a0c167981 */ /* 0x000f68000c1e1500 */
[----:B0-----:R0:W5:Y:S01]  /*2ee0*/  LDG.E.U16 R19, desc[UR10][R10.64] ;  /* 0x0000000a0a137981 */ /* 0x001162000c1e1500 */
[----:B------:R-:W-:-:S03]  /*2ef0*/  IMAD R14, R0, 0x2, R4 ;  /* 0x00000002000e7824 */ /* 0x000fc600078e0204 */
[----:B------:R1:W-:Y:S04]  /*2f00*/  STL [R1+0x8], R4 ;  /* 0x0000080401007387 */ /* 0x0003e80000100800 */
[----:B------:R-:W5:Y:S04]  /*2f10*/  LDG.E.U16 R21, desc[UR10][R8.64] ;  /* 0x0000000a08157981 */ /* 0x000f68000c1e1500 */
[----:B------:R3:W-:Y:S01]  /*2f20*/  STL [R1+0x34], R14 ;  /* 0x0000340e01007387 */ /* 0x0007e20000100800 */
[-C--:B0-----:R-:W-:Y:S02]  /*2f30*/  LEA R10, P0, R7, R26.reuse, 0x1 ;  /* 0x0000001a070a7211 */ /* 0x081fe400078008ff */
[----:B-1----:R-:W-:-:S02]  /*2f40*/  LEA R4, P1, R3, R26, 0x1 ;  /* 0x0000001a03047211 */ /* 0x002fc400078208ff */
[----:B---3--:R-:W-:-:S05]  /*2f50*/  LEA R14, R0, R14, 0x1 ;  /* 0x0000000e000e7211 */ /* 0x008fca00078e08ff */
[----:B------:R0:W-:Y:S01]  /*2f60*/  STL [R1+0x1d0], R14 ;  /* 0x0001d00e01007387 */ /* 0x0001e20000100800 */
[-C--:B------:R-:W-:Y:S02]  /*2f70*/  LEA.HI.X.SX32 R5, R3, R27.reuse, 0x1, P1 ;  /* 0x0000001b03057211 */ /* 0x080fe400008f0eff */
[----:B------:R-:W-:Y:S02]  /*2f80*/  LEA.HI.X.SX32 R11, R7, R27, 0x1, P0 ;  /* 0x0000001b070b7211 */ /* 0x000fe400000f0eff */
[----:B------:R-:W-:Y:S01]  /*2f90*/  LEA R12, P0, R29, R26, 0x1 ;  /* 0x0000001a1d0c7211 */ /* 0x000fe200078008ff */
[----:B------:R1:W3:Y:S01]  /*2fa0*/  LDG.E.U16 R7, desc[UR10][R4.64] ;  /* 0x0000000a04077981 */ /* 0x0002e2000c1e1500 */
[----:B0-----:R-:W-:-:S04]  /*2fb0*/  IMAD R14, R0, 0x2, R14 ;  /* 0x00000002000e7824 */ /* 0x001fc800078e020e */
[----:B------:R-:W-:Y:S01]  /*2fc0*/  IMAD R16, R0, 0x2, R14 ;  /* 0x0000000200107824 */ /* 0x000fe200078e020e */
[----:B------:R0:W-:Y:S01]  /*2fd0*/  STL [R1], R14 ;  /* 0x0000000e01007387 */ /* 0x0001e20000100800 */
[----:B------:R-:W-:-:S05]  /*2fe0*/  LEA.HI.X.SX32 R13, R29, R27, 0x1, P0 ;  /* 0x0000001b1d0d7211 */ /* 0x000fca00000f0eff */
[----:B0-----:R-:W3:Y:S04]  /*2ff0*/  LDG.E.U16 R14, desc[UR10][R12.64] ;  /* 0x0000000a0c0e7981 */ /* 0x001ee8000c1e1500 */
[----:B--2---:R0:W-:Y:S04]  /*3000*/  STL [R1+0x348], R28 ;  /* 0x0003481c01007387 */ /* 0x0041e80000100800 */
[----:B0-----:R-:W2:Y:S04]  /*3010*/  LDL.LU R28, [R1+0x50] ;  /* 0x00005000011c7983 */ /* 0x001ea80000300800 */
[----:B------:R-:W-:Y:S04]  /*3020*/  STL [R1+0x1734], R16 ;  /* 0x0017341001007387 */ /* 0x000fe80000100800 */
[----:B----4-:R0:W-:Y:S04]  /*3030*/  STL [R1+0x344], R15 ;  /* 0x0003440f01007387 */ /* 0x0101e80000100800 */
[----:B0-----:R5:W4:Y:S01]  /*3040*/  LDG.E.U16 R15, desc[UR10][R10.64] ;  /* 0x0000000a0a0f7981 */ /* 0x001b22000c1e1500 */
[----:B------:R-:W-:-:S02]  /*3050*/  LEA R3, R0, R16, 0x1 ;  /* 0x0000001000037211 */ /* 0x000fc400078e08ff */
[----:B-1----:R-:W-:-:S03]  /*3060*/  LEA R4, P1, R18, R26, 0x1 ;  /* 0x0000001a12047211 */ /* 0x002fc600078208ff */
[----:B------:R-:W-:Y:S01]  /*3070*/  IMAD R3, R0, 0x2, R3 ;  /* 0x0000000200037824 */ /* 0x000fe200078e0203 */
[----:B------:R-:W-:-:S03]  /*3080*/  LEA.HI.X.SX32 R5, R18, R27, 0x1, P1 ;  /* 0x0000001b12057211 */ /* 0x000fc600008f0eff */
[----:B------:R-:W-:Y:S01]  /*3090*/  IMAD R18, R0, 0x2, R3 ;  /* 0x0000000200127824 */ /* 0x000fe200078e0203 */
[----:B------:R-:W-:Y:S01]  /*30a0*/  STL [R1+0x1c8], R3 ;  /* 0x0001c80301007387 */ /* 0x000fe20000100800 */
[----:B------:R-:W-:-:S03]  /*30b0*/  LEA R8, P0, R20, R26, 0x1 ;  /* 0x0000001a14087211 */ /* 0x000fc600078008ff */
[----:B------:R0:W4:Y:S01]  /*30c0*/  LDG.E.U16 R13, desc[UR10][R4.64] ;  /* 0x0000000a040d7981 */ /* 0x000122000c1e1500 */
[----:B------:R-:W-:Y:S02]  /*30d0*/  LEA.HI.X.SX32 R9, R20, R27, 0x1, P0 ;  /* 0x0000001b14097211 */ /* 0x000fe400000f0eff */
[----:B-----5:R-:W-:-:S03]  /*30e0*/  LEA R10, P0, R23, R26, 0x1 ;  /* 0x0000001a170a7211 */ /* 0x020fc600078008ff */
[----:B------:R1:W5:Y:S01]  /*30f0*/  LDG.E.U16 R12, desc[UR10][R8.64] ;  /* 0x0000000a080c7981 */ /* 0x000362000c1e1500 */
[----:B------:R-:W-:-:S03]  /*3100*/  LEA.HI.X.SX32 R11, R23, R27, 0x1, P0 ;  /* 0x0000001b170b7211 */ /* 0x000fc600000f0eff */
[----:B------:R0:W-:Y:S02]  /*3110*/  STL [R1+0x340], R19 ;  /* 0x0003401301007387 */ /* 0x0001e40000100800 */
[C---:B0-----:R-:W-:Y:S02]  /*3120*/  LEA R19, R0.reuse, R18, 0x1 ;  /* 0x0000001200137211 */ /* 0x041fe400078e08ff */
[----:B------:R-:W-:Y:S03]  /*3130*/  STL [R1+0x172c], R18 ;  /* 0x00172c1201007387 */ /* 0x000fe60000100800 */
[C---:B------:R-:W-:Y:S01]  /*3140*/  IMAD R29, R0.reuse, 0x2, R19 ;  /* 0x00000002001d7824 */ /* 0x040fe200078e0213 */
[----:B------:R-:W-:Y:S04]  /*3150*/  STL [R1+0x1730], R19 ;  /* 0x0017301301007387 */ /* 0x000fe80000100800 */
[----:B------:R-:W-:Y:S04]  /*3160*/  STL [R1+0x33c], R22 ;  /* 0x00033c1601007387 */ /* 0x000fe80000100800 */
[----:B------:R-:W-:Y:S04]  /*3170*/  STL [R1+0x1738], R29 ;  /* 0x0017381d01007387 */ /* 0x000fe80000100800 */
[----:B------:R-:W5:Y:S01]  /*3180*/  LDL.LU R20, [R1+0x4c] ;  /* 0x00004c0001147983 */ /* 0x000f620000300800 */
[----:B------:R-:W-:-:S03]  /*3190*/  IMAD R3, R0, 0x2, R29 ;  /* 0x0000000200037824 */ /* 0x000fc600078e021d */
[----:B------:R0:W-:Y:S01]  /*31a0*/  STL [R1+0x338], R21 ;  /* 0x0003381501007387 */ /* 0x0001e20000100800 */
[----:B------:R-:W-:-:S03]  /*31b0*/  LEA R4, P1, R17, R26, 0x1 ;  /* 0x0000001a11047211 */ /* 0x000fc600078208ff */
[----:B0-----:R0:W5:Y:S01]  /*31c0*/  LDG.E.U16 R21, desc[UR10][R10.64] ;  /* 0x0000000a0a157981 */ /* 0x001162000c1e1500 */
[----:B------:R-:W-:-:S03]  /*31d0*/  LEA.HI.X.SX32 R5, R17, R27, 0x1, P1 ;  /* 0x0000001b11057211 */ /* 0x000fc600008f0eff */
[----:B------:R0:W-:Y:S01]  /*31e0*/  STL [R1+0x1c0], R3 ;  /* 0x0001c00301007387 */ /* 0x0001e20000100800 */
[----:B------:R-:W-:-:S03]  /*31f0*/  LEA R17, R0, R3, 0x1 ;  /* 0x0000000300117211 */ /* 0x000fc600078e08ff */
[----:B------:R-:W5:Y:S01]  /*3200*/  LDL.LU R23, [R1+0x1c] ;  /* 0x00001c0001177983 */ /* 0x000f620000300800 */
[----:B-1----:R-:W-:-:S03]  /*3210*/  LEA R8, P0, R6, R26, 0x1 ;  /* 0x0000001a06087211 */ /* 0x002fc600078008ff */
[----:B------:R1:W5:Y:S01]  /*3220*/  LDG.E.U16 R5, desc[UR10][R4.64] ;  /* 0x0000000a04057981 */ /* 0x000362000c1e1500 */
[----:B0-----:R-:W-:Y:S01]  /*3230*/  IMAD R3, R0, 0x2, R17 ;  /* 0x0000000200037824 */ /* 0x001fe200078e0211 */
[----:B------:R-:W-:Y:S02]  /*3240*/  LEA.HI.X.SX32 R9, R6, R27, 0x1, P0 ;  /* 0x0000001b06097211 */ /* 0x000fe400000f0eff */
[----:B---3--:R0:W-:Y:S04]  /*3250*/  STL [R1+0x334], R7 ;  /* 0x0003340701007387 */ /* 0x0081e80000100800 */
[----:B------:R-:W3:Y:S04]  /*3260*/  LDL.LU R22, [R1+0xc] ;  /* 0x00000c0001167983 */ /* 0x000ee80000300800 */
[----:B------:R0:W-:Y:S01]  /*3270*/  STL [R1+0x1728], R17 ;  /* 0x0017281101007387 */ /* 0x0001e20000100800 */
[----:B------:R-:W-:Y:S01]  /*3280*/  LEA R10, P1, R2, R26, 0x1 ;  /* 0x0000001a020a7211 */ /* 0x000fe200078208ff */
[----:B-1----:R-:W-:-:S02]  /*3290*/  IMAD R4, R0, 0x2, R3 ;  /* 0x0000000200047824 */ /* 0x002fc400078e0203 */
[----:B------:R1:W3:Y:S01]  /*32a0*/  LDG.E.U16 R18, desc[UR10][R8.64] ;  /* 0x0000000a08127981 */ /* 0x0002e2000c1e1500 */
[----:B------:R-:W-:Y:S02]  /*32b0*/  LEA.HI.X.SX32 R11, R2, R27, 0x1, P1 ;  /* 0x0000001b020b7211 */ /* 0x000fe400008f0eff */
[----:B--2---:R-:W-:-:S04]  /*32c0*/  LEA R6, P0, R28, R26, 0x1 ;  /* 0x0000001a1c067211 */ /* 0x004fc800078008ff */
[----:B0-----:R-:W-:Y:S01]  /*32d0*/  LEA.HI.X.SX32 R7, R28, R27, 0x1, P0 ;  /* 0x0000001b1c077211 */ /* 0x001fe200000f0eff */
[----:B----4-:R-:W-:Y:S04]  /*32e0*/  STL [R1+0x330], R15 ;  /* 0x0003300f01007387 */ /* 0x010fe80000100800 */
[----:B------:R0:W-:Y:S04]  /*32f0*/  STL [R1+0x173c], R3 ;  /* 0x00173c0301007387 */ /* 0x0001e80000100800 */
[----:B------:R-:W2:Y:S04]  /*3300*/  LDL.LU R17, [R1+0x48] ;  /* 0x0000480001117983 */ /* 0x000ea80000300800 */
[----:B------:R4:W-:Y:S04]  /*3310*/  STL [R1+0x32c], R14 ;  /* 0x00032c0e01007387 */ /* 0x0009e80000100800 */
[----:B------:R-:W2:Y:S01]  /*3320*/  LDL.LU R29, [R1+0x30] ;  /* 0x00003000011d7983 */ /* 0x000ea20000300800 */
[----:B0-----:R-:W-:-:S02]  /*3330*/  LEA R3, R0, R4, 0x1 ;  /* 0x0000000400037211 */ /* 0x001fc400078e08ff */
[C---:B----4-:R-:W-:Y:S01]  /*3340*/  LEA R14, P0, R24.reuse, R26, 0x1 ;  /* 0x0000001a180e7211 */ /* 0x050fe200078008ff */
[----:B------:R0:W-:Y:S03]  /*3350*/  STL [R1+0x1740], R4 ;  /* 0x0017400401007387 */ /* 0x0001e60000100800 */
[----:B------:R-:W-:-:S05]  /*3360*/  LEA.HI.X.SX32 R15, R24, R27, 0x1, P0 ;  /* 0x0000001b180f7211 */ /* 0x000fca00000f0eff */
[----:B------:R-:W4:Y:S04]  /*3370*/  LDG.E.U16 R9, desc[UR10][R14.64] ;  /* 0x0000000a0e097981 */ /* 0x000f28000c1e1500 */
[----:B0-----:R0:W4:Y:S04]  /*3380*/  LDG.E.U16 R4, desc[UR10][R6.64] ;  /* 0x0000000a06047981 */ /* 0x001128000c1e1500 */
[----:B------:R5:W4:Y:S01]  /*3390*/  LDG.E.U16 R7, desc[UR10][R10.64] ;  /* 0x0000000a0a077981 */ /* 0x000b22000c1e1500 */
[----:B-1----:R-:W-:-:S03]  /*33a0*/  IMAD R8, R0, 0x2, R3 ;  /* 0x0000000200087824 */ /* 0x002fc600078e0203 */
[----:B------:R-:W-:Y:S01]  /*33b0*/  STL [R1+0x328], R13 ;  /* 0x0003280d01007387 */ /* 0x000fe20000100800 */
[----:B0-----:R-:W-:-:S03]  /*33c0*/  IMAD R6, R0, 0x2, R8 ;  /* 0x0000000200067824 */ /* 0x001fc600078e0208 */
[----:B------:R-:W-:Y:S04]  /*33d0*/  STL [R1+0x130], R3 ;  /* 0x0001300301007387 */ /* 0x000fe80000100800 */
[----:B------:R-:W4:Y:S04]  /*33e0*/  LDL.LU R28, [R1+0x2c] ;  /* 0x00002c00011c7983 */ /* 0x000f280000300800 */
[----:B-----5:R0:W-:Y:S04]  /*33f0*/  STL [R1+0x324], R12 ;  /* 0x0003240c01007387 */ /* 0x0201e80000100800 */
[----:B------:R-:W-:Y:S04]  /*3400*/  STL [R1+0x1744], R8 ;  /* 0x0017440801007387 */ /* 0x000fe80000100800 */
[----:B------:R-:W5:Y:S04]  /*3410*/  LDL.LU R19, [R1+0x44] ;  /* 0x0000440001137983 */ /* 0x000f680000300800 */
[----:B------:R-:W5:Y:S04]  /*3420*/  LDL.LU R16, [R1+0x28] ;  /* 0x0000280001107983 */ /* 0x000f680000300800 */
[----:B------:R1:W-:Y:S01]  /*3430*/  STL [R1+0x320], R21 ;  /* 0x0003201501007387 */ /* 0x0003e20000100800 */
[----:B0-----:R-:W-:-:S02]  /*3440*/  LEA R12, P0, R20, R26, 0x1 ;  /* 0x0000001a140c7211 */ /* 0x001fc400078008ff */
[----:B-1----:R-:W-:Y:S02]  /*3450*/  LEA R21, R0, R6, 0x1 ;  /* 0x0000000600157211 */ /* 0x002fe400078e08ff */
[----:B------:R-:W-:-:S03]  /*3460*/  LEA R10, P1, R23, R26, 0x1 ;  /* 0x0000001a170a7211 */ /* 0x000fc600078208ff */
[----:B------:R-:W-:Y:S01]  /*3470*/  IMAD R2, R0, 0x2, R21 ;  /* 0x0000000200027824 */ /* 0x000fe200078e0215 */
[----:B------:R-:W-:-:S03]  /*3480*/  LEA.HI.X.SX32 R13, R20, R27, 0x1, P0 ;  /* 0x0000001b140d7211 */ /* 0x000fc600000f0eff */
[----:B------:R-:W-:Y:S01]  /*3490*/  IMAD R20, R0, 0x2, R2 ;  /* 0x0000000200147824 */ /* 0x000fe200078e0202 */
[----:B------:R-:W-:Y:S01]  /*34a0*/  LEA.HI.X.SX32 R11, R23, R27, 0x1, P1 ;  /* 0x0000001b170b7211 */ /* 0x000fe200008f0eff */
[----:B------:R2:W5:Y:S04]  /*34b0*/  LDG.E.U16 R8, desc[UR10][R12.64] ;  /* 0x0000000a0c087981 */ /* 0x000568000c1e1500 */
[----:B------:R-:W5:Y:S04]  /*34c0*/  LDL.LU R23, [R1+0x24] ;  /* 0x0000240001177983 */ /* 0x000f680000300800 */
[----:B------:R0:W-:Y:S01]  /*34d0*/  STL [R1+0x31c], R5 ;  /* 0x00031c0501007387 */ /* 0x0001e20000100800 */
[----:B---3--:R-:W-:-:S03]  /*34e0*/  LEA R14, P0, R22, R26, 0x1 ;  /* 0x0000001a160e7211 */ /* 0x008fc600078008ff */
[----:B------:R1:W3:Y:S01]  /*34f0*/  LDG.E.U16 R3, desc[UR10][R10.64] ;  /* 0x0000000a0a037981 */ /* 0x0002e2000c1e1500 */
[----:B0-----:R-:W-:-:S03]  /*3500*/  LEA R5, R0, R20, 0x1 ;  /* 0x0000001400057211 */ /* 0x001fc600078e08ff */
[----:B------:R0:W-:Y:S01]  /*3510*/  STL [R1+0x1b8], R2 ;  /* 0x0001b80201007387 */ /* 0x0001e20000100800 */
[----:B------:R-:W-:Y:S01]  /*3520*/  LEA.HI.X.SX32 R15, R22, R27, 0x1, P0 ;  /* 0x0000001b160f7211 */ /* 0x000fe200000f0eff */
[C---:B------:R-:W-:Y:S02]  /*3530*/  IMAD R24, R0.reuse, 0x2, R5 ;  /* 0x0000000200187824 */ /* 0x040fe400078e0205 */
[----:B------:R1:W-:Y:S02]  /*3540*/  STL [R1+0x318], R18 ;  /* 0x0003181201007387 */ /* 0x0003e40000100800 */
[----:B0-----:R-:W-:Y:S02]  /*3550*/  IMAD R2, R0, 0x2, R24 ;  /* 0x0000000200027824 */ /* 0x001fe400078e0218 */
[----:B-1----:R-:W3:Y:S04]  /*3560*/  LDL.LU R18, [R1+0x40] ;  /* 0x0000400001127983 */ /* 0x002ee80000300800 */
[----:B------:R-:W3:Y:S01]  /*3570*/  LDL.LU R22, [R1+0x20] ;  /* 0x0000200001167983 */ /* 0x000ee20000300800 */
[----:B--2---:R-:W-:-:S04]  /*3580*/  LEA R12, P0, R17, R26, 0x1 ;  /* 0x0000001a110c7211 */ /* 0x004fc800078008ff */
[----:B------:R-:W-:Y:S02]  /*3590*/  LEA.HI.X.SX32 R13, R17, R27, 0x1, P0 ;  /* 0x0000001b110d7211 */ /* 0x000fe400000f0eff */
[----:B------:R-:W-:-:S04]  /*35a0*/  LEA R10, P1, R29, R26, 0x1 ;  /* 0x0000001a1d0a7211 */ /* 0x000fc800078208ff */
[----:B------:R-:W-:-:S05]  /*35b0*/  LEA.HI.X.SX32 R11, R29, R27, 0x1, P1 ;  /* 0x0000001b1d0b7211 */ /* 0x000fca00008f0eff */
[----:B------:R-:W2:Y:S04]  /*35c0*/  LDG.E.U16 R17, desc[UR10][R10.64] ;  /* 0x0000000a0a117981 */ /* 0x000ea8000c1e1500 */
[----:B----4-:R0:W-:Y:S04]  /*35d0*/  STL [R1+0x314], R4 ;  /* 0x0003140401007387 */ /* 0x0101e80000100800 */
[----:B------:R-:W-:Y:S04]  /*35e0*/  STL [R1+0x140], R2 ;  /* 0x0001400201007387 */ /* 0x000fe80000100800 */
[----:B0-----:R0:W4:Y:S04]  /*35f0*/  LDG.E.U16 R4, desc[UR10][R14.64] ;  /* 0x0000000a0e047981 */ /* 0x001128000c1e1500 */
[----:B------:R-:W-:Y:S04]  /*3600*/  STL [R1+0x310], R7 ;  /* 0x0003100701007387 */ /* 0x000fe80000100800 */
[----:B------:R1:W-:Y:S04]  /*3610*/  STL [R1+0x30c], R9 ;  /* 0x00030c0901007387 */ /* 0x0003e80000100800 */
[----:B-1----:R1:W2:Y:S01]  /*3620*/  LDG.E.U16 R9, desc[UR10][R12.64] ;  /* 0x0000000a0c097981 */ /* 0x0022a2000c1e1500 */
[----:B------:R-:W-:-:S02]  /*3630*/  LEA R7, R0, R2, 0x1 ;  /* 0x0000000200077211 */ /* 0x000fc400078e08ff */
[----:B0-----:R-:W-:-:S03]  /*3640*/  LEA R14, P0, R28, R26, 0x1 ;  /* 0x0000001a1c0e7211 */ /* 0x001fc600078008ff */
[----:B------:R-:W-:Y:S01]  /*3650*/  IMAD R2, R0, 0x2, R7 ;  /* 0x0000000200027824 */ /* 0x000fe200078e0207 */
[----:B------:R-:W-:-:S03]  /*3660*/  LEA.HI.X.SX32 R15, R28, R27, 0x1, P0 ;  /* 0x0000001b1c0f7211 */ /* 0x000fc600000f0eff */
[----:B------:R-:W-:Y:S01]  /*3670*/  IMAD R28, R0, 0x2, R2 ;  /* 0x00000002001c7824 */ /* 0x000fe200078e0202 */
[CC--:B-----5:R-:W-:Y:S01]  /*3680*/  LEA R10, P0, R19.reuse, R26.reuse, 0x1 ;  /* 0x0000001a130a7211 */ /* 0x0e0fe200078008ff */
[----:B------:R0:W5:Y:S03]  /*3690*/  LDG.E.U16 R29, desc[UR10][R14.64] ;  /* 0x0000000a0e1d7981 */ /* 0x000166000c1e1500 */
[----:B------:R-:W-:Y:S02]  /*36a0*/  LEA.HI.X.SX32 R11, R19, R27, 0x1, P0 ;  /* 0x0000001b130b7211 */ /* 0x000fe400000f0eff */
[----:B-1----:R-:W-:-:S04]  /*36b0*/  LEA R12, P1, R16, R26, 0x1 ;  /* 0x0000001a100c7211 */ /* 0x002fc800078208ff */
[----:B------:R-:W-:-:S05]  /*36c0*/  LEA.HI.X.SX32 R13, R16, R27, 0x1, P1 ;  /* 0x0000001b100d7211 */ /* 0x000fca00008f0eff */
[----:B------:R-:W5:Y:S04]  /*36d0*/  LDG.E.U16 R19, desc[UR10][R12.64] ;  /* 0x0000000a0c137981 */ /* 0x000f68000c1e1500 */
[----:B------:R1:W-:Y:S04]  /*36e0*/  STL [R1+0x308], R8 ;  /* 0x0003080801007387 */ /* 0x0003e80000100800 */
[----:B-1----:R-:W5:Y:S04]  /*36f0*/  LDL.LU R8, [R1+0x14] ;  /* 0x0000140001087983 */ /* 0x002f680000300800 */
[----:B---3--:R1:W-:Y:S01]  /*3700*/  STL [R1+0x304], R3 ;  /* 0x0003040301007387 */ /* 0x0083e20000100800 */
[----:B0-----:R-:W-:-:S02]  /*3710*/  LEA R14, P0, R23, R26, 0x1 ;  /* 0x0000001a170e7211 */ /* 0x001fc400078008ff */
[----:B-1----:R-:W-:Y:S02]  /*3720*/  LEA R3, R0, R28, 0x1 ;  /* 0x0000001c00037211 */ /* 0x002fe400078e08ff */
[----:B------:R-:W-:Y:S01]  /*3730*/  LEA.HI.X.SX32 R15, R23, R27, 0x1, P0 ;  /* 0x0000001b170f7211 */ /* 0x000fe200000f0eff */
[----:B----4-:R0:W-:Y:S04]  /*3740*/  STL [R1+0x300], R4 ;  /* 0x0003000401007387 */ /* 0x0101e80000100800 */
[----:B0-----:R-:W3:Y:S04]  /*3750*/  LDL.LU R4, [R1+0x18] ;  /* 0x0000180001047983 */ /* 0x001ee80000300800 */
[----:B------:R-:W-:Y:S04]  /*3760*/  STL [R1+0x138], R3 ;  /* 0x0001380301007387 */ /* 0x000fe80000100800 */
[----:B--2---:R-:W-:Y:S04]  /*3770*/  STL [R1+0x2fc], R9 ;  /* 0x0002fc0901007387 */ /* 0x004fe80000100800 */
[----:B------:R0:W-:Y:S04]  /*3780*/  STL [R1+0x2f8], R17 ;  /* 0x0002f81101007387 */ /* 0x0001e80000100800 */
[----:B0-----:R0:W2:Y:S02]  /*3790*/  LDG.E.U16 R17, desc[UR10][R10.64] ;  /* 0x0000000a0a117981 */ /* 0x0010a4000c1e1500 */
[----:B0-----:R-:W-:-:S04]  /*37a0*/  LEA R10, P0, R18, R26, 0x1 ;  /* 0x0000001a120a7211 */ /* 0x001fc800078008ff */
[----:B------:R-:W-:Y:S02]  /*37b0*/  LEA.HI.X.SX32 R11, R18, R27, 0x1, P0 ;  /* 0x0000001b120b7211 */ /* 0x000fe400000f0eff */
[----:B------:R0:W4:Y:S04]  /*37c0*/  LDG.E.U16 R18, desc[UR10][R14.64] ;  /* 0x0000000a0e127981 */ /* 0x000128000c1e1500 */
[----:B------:R-:W3:Y:S01]  /*37d0*/  LDG.E.U16 R11, desc[UR10][R10.64] ;  /* 0x0000000a0a0b7981 */ /* 0x000ee2000c1e1500 */
[----:B------:R-:W-:-:S03]  /*37e0*/  IMAD R9, R0, 0x2, R3 ;  /* 0x0000000200097824 */ /* 0x000fc600078e0203 */
[----:B------:R-:W3:Y:S01]  /*37f0*/  LDL.LU R3, [R1+0x38] ;  /* 0x0000380001037983 */ /* 0x000ee20000300800 */
[----:B------:R-:W-:-:S05]  /*3800*/  IMAD R23, R0, 0x2, R9 ;  /* 0x0000000200177824 */ /* 0x000fca00078e0209 */
[----:B------:R-:W-:Y:S01]  /*3810*/  LEA R16, R0, R23, 0x1 ;  /* 0x0000001700107211 */ /* 0x000fe200078e08ff */
[----:B-----5:R1:W-:Y:S01]  /*3820*/  STL [R1+0x2f4], R29 ;  /* 0x0002f41d01007387 */ /* 0x0203e20000100800 */
[----:B------:R-:W-:-:S03]  /*3830*/  LEA R12, P1, R22, R26, 0x1 ;  /* 0x0000001a160c7211 */ /* 0x000fc600078208ff */
[----:B-1----:R-:W5:Y:S04]  /*3840*/  LDL.LU R29, [R1+0x10] ;  /* 0x00001000011d7983 */ /* 0x002f680000300800 */
[----:B------:R-:W-:Y:S01]  /*3850*/  STL [R1+0xc], R16 ;  /* 0x00000c1001007387 */ /* 0x000fe20000100800 */
[----:B------:R-:W-:Y:S02]  /*3860*/  LEA.HI.X.SX32 R13, R22, R27, 0x1, P1 ;  /* 0x0000001b160d7211 */ /* 0x000fe400008f0eff */
[----:B0-----:R-:W-:-:S04]  /*3870*/  LEA R14, P0, R25, R26, 0x1 ;  /* 0x0000001a190e7211 */ /* 0x001fc800078008ff */
[----:B------:R-:W-:Y:S01]  /*3880*/  LEA.HI.X.SX32 R15, R25, R27, 0x1, P0 ;  /* 0x0000001b190f7211 */ /* 0x000fe200000f0eff */
[----:B------:R0:W5:Y:S05]  /*3890*/  LDG.E.U16 R13, desc[UR10][R12.64] ;  /* 0x0000000a0c0d7981 */ /* 0x00016a000c1e1500 */
[----:B------:R1:W5:Y:S04]  /*38a0*/  LDG.E.U16 R15, desc[UR10][R14.64] ;  /* 0x0000000a0e0f7981 */ /* 0x000368000c1e1500 */
[----:B--2---:R2:W-:Y:S02]  /*38b0*/  STL [R1+0x2f0], R17 ;  /* 0x0002f01101007387 */ /* 0x0045e40000100800 */
[----:B--2---:R-:W-:-:S02]  /*38c0*/  IMAD R17, R0, 0x2, R16 ;  /* 0x0000000200117824 */ /* 0x004fc400078e0210 */
[----:B------:R-:W2:Y:S02]  /*38d0*/  LDL.LU R16, [R1+0x8] ;  /* 0x0000080001107983 */ /* 0x000ea40000300800 */
[C---:B------:R-:W-:Y:S02]  /*38e0*/  IMAD R22, R0.reuse, 0x2, R17 ;  /* 0x0000000200167824 */ /* 0x040fe400078e0211 */
[----:B------:R-:W-:Y:S04]  /*38f0*/  STL [R1+0x134], R17 ;  /* 0x0001341101007387 */ /* 0x000fe80000100800 */
[----:B------:R0:W-:Y:S04]  /*3900*/  STL [R1+0x2ec], R19 ;  /* 0x0002ec1301007387 */ /* 0x0001e80000100800 */
[----:B0-----:R-:W2:Y:S04]  /*3910*/  LDL.LU R19, [R1+0x34] ;  /* 0x0000340001137983 */ /* 0x001ea80000300800 */
[----:B------:R-:W2:Y:S04]  /*3920*/  LDL.LU R17, [R1] ;  /* 0x0000000001117983 */ /* 0x000ea80000300800 */
[----:B----4-:R0:W-:Y:S04]  /*3930*/  STL [R1+0x2e8], R18 ;  /* 0x0002e81201007387 */ /* 0x0101e80000100800 */
[----:B---3--:R3:W-:Y:S01]  /*3940*/  STL [R1+0x2e4], R11 ;  /* 0x0002e40b01007387 */ /* 0x0087e20000100800 */
[----:B0-----:R-:W-:-:S04]  /*3950*/  LEA R18, R0, R25, 0x1 ;  /* 0x0000001900127211 */ /* 0x001fc800078e08ff */
[----:B------:R-:W-:Y:S01]  /*3960*/  LEA R10, P0, R18, R26, 0x1 ;  /* 0x0000001a120a7211 */ /* 0x000fe200078008ff */
[----:B---3--:R-:W-:-:S05]  /*3970*/  IMAD.MOV.U32 R11, RZ, RZ, R18 ;  /* 0x000000ffff0b7224 */ /* 0x008fca00078e0012 */
[----:B------:R-:W-:-:S06]  /*3980*/  LEA.HI.X.SX32 R11, R11, R27, 0x1, P0 ;  /* 0x0000001b0b0b7211 */ /* 0x000fcc00000f0eff */
[----:B------:R-:W3:Y:S01]  /*3990*/  LDG.E.U16 R11, desc[UR10][R10.64] ;  /* 0x0000000a0a0b7981 */ /* 0x000ee2000c1e1500 */
[----:B------:R-:W-:Y:S01]  /*39a0*/  IMAD R25, R0, 0x2, R22 ;  /* 0x0000000200197824 */ /* 0x000fe200078e0216 */
[----:B------:R-:W-:-:S04]  /*39b0*/  LEA R12, P1, R8, R26, 0x1 ;  /* 0x0000001a080c7211 */ /* 0x000fc800078208ff */
[----:B------:R-:W-:Y:S01]  /*39c0*/  LEA R18, R0, R25, 0x1 ;  /* 0x0000001900127211 */ /* 0x000fe200078e08ff */
[----:B-----5:R0:W-:Y:S04]  /*39d0*/  STL [R1+0x2e0], R13 ;  /* 0x0002e00d01007387 */ /* 0x0201e80000100800 */
[----:B------:R4:W-:Y:S01]  /*39e0*/  STL [R1+0x1c], R18 ;  /* 0x00001c1201007387 */ /* 0x0009e20000100800 */
[----:B-1----:R-:W-:Y:S02]  /*39f0*/  LEA R14, P0, R4, R26, 0x1 ;  /* 0x0000001a040e7211 */ /* 0x002fe400078008ff */
[----:B0-----:R-:W-:Y:S02]  /*3a00*/  LEA.HI.X.SX32 R13, R8, R27, 0x1, P1 ;  /* 0x0000001b080d7211 */ /* 0x001fe400008f0eff */
[----:B------:R-:W5:Y:S01]  /*3a10*/  LDL.LU R8, [R1+0x1744] ;  /* 0x0017440001087983 */ /* 0x000f620000300800 */
[----:B----4-:R-:W-:-:S03]  /*3a20*/  IMAD R18, R0, 0x2, R18 ;  /* 0x0000000200127824 */ /* 0x010fc600078e0212 */
[----:B------:R0:W-:Y:S04]  /*3a30*/  STL [R1+0x2dc], R15 ;  /* 0x0002dc0f01007387 */ /* 0x0001e80000100800 */
[----:B------:R1:W-:Y:S01]  /*3a40*/  STL [R1+0x1a4], R18 ;  /* 0x0001a41201007387 */ /* 0x0003e20000100800 */
[----:B0-----:R-:W-:-:S03]  /*3a50*/  LEA.HI.X.SX32 R15, R4, R27, 0x1, P0 ;  /* 0x0000001b040f7211 */ /* 0x001fc600000f0eff */
[----:B------:R-:W4:Y:S01]  /*3a60*/  LDL.LU R4, [R1+0x1740] ;  /* 0x0017400001047983 */ /* 0x000f220000300800 */
[----:B-1----:R-:W-:-:S03]  /*3a70*/  IMAD R18, R0, 0x2, R18 ;  /* 0x0000000200127824 */ /* 0x002fc600078e0212 */
[----:B------:R-:W4:Y:S04]  /*3a80*/  LDG.E.U16 R15, desc[UR10][R14.64] ;  /* 0x0000000a0e0f7981 */ /* 0x000f28000c1e1500 */
[----:B------:R-:W-:Y:S04]  /*3a90*/  STL [R1+0x14], R18 ;  /* 0x0000141201007387 */ /* 0x000fe80000100800 */
[----:B---3--:R0:W-:Y:S04]  /*3aa0*/  STL [R1+0x2d8], R11 ;  /* 0x0002d80b01007387 */ /* 0x0081e80000100800 */
[----:B0-----:R0:W3:Y:S02]  /*3ab0*/  LDG.E.U16 R11, desc[UR10][R12.64] ;  /* 0x0000000a0c0b7981 */ /* 0x0010e4000c1e1500 */
[----:B0-----:R-:W-:-:S04]  /*3ac0*/  LEA R12, P0, R3, R26, 0x1 ;  /* 0x0000001a030c7211 */ /* 0x001fc800078008ff */
[----:B------:R-:W-:-:S06]  /*3ad0*/  LEA.HI.X.SX32 R13, R3, R27, 0x1, P0 ;  /* 0x0000001b030d7211 */ /* 0x000fcc00000f0eff */
[----:B------:R0:W4:Y:S01]  /*3ae0*/  LDG.E.U16 R13, desc[UR10][R12.64] ;  /* 0x0000000a0c0d7981 */ /* 0x000122000c1e1500 */
[----:B------:R-:W-:-:S05]  /*3af0*/  LEA R10, R0, R18, 0x1 ;  /* 0x00000012000a7211 */ /* 0x000fca00078e08ff */
[----:B------:R-:W-:Y:S01]  /*3b00*/  IMAD R18, R0, 0x2, R10 ;  /* 0x0000000200127824 */ /* 0x000fe200078e020a */
[----:B------:R1:W-:Y:S01]  /*3b10*/  STL [R1+0x18], R10 ;  /* 0x0000180a01007387 */ /* 0x0003e20000100800 */
[-C--:B--2---:R-:W-:Y:S02]  /*3b20*/  LEA R14, P0, R16, R26.reuse, 0x1 ;  /* 0x0000001a100e7211 */ /* 0x084fe400078008ff */
[C---:B-1----:R-:W-:Y:S01]  /*3b30*/  LEA R10, P1, R29.reuse, R26, 0x1 ;  /* 0x0000001a1d0a7211 */ /* 0x042fe200078208ff */
[----:B---3--:R1:W-:Y:S04]  /*3b40*/  STL [R1+0x2d4], R11 ;  /* 0x0002d40b01007387 */ /* 0x0083e80000100800 */
[----:B------:R-:W2:Y:S04]  /*3b50*/  LDL.LU R3, [R1+0x173c] ;  /* 0x00173c0001037983 */ /* 0x000ea80000300800 */
[----:B------:R3:W-:Y:S01]  /*3b60*/  STL [R1+0x20], R18 ;  /* 0x0000201201007387 */ /* 0x0007e20000100800 */
[----:B-1----:R-:W-:-:S03]  /*3b70*/  LEA.HI.X.SX32 R11, R29, R27, 0x1, P1 ;  /* 0x0000001b1d0b7211 */ /* 0x002fc600008f0eff */
[----:B------:R-:W2:Y:S01]  /*3b80*/  LDL.LU R29, [R1+0x1738] ;  /* 0x00173800011d7983 */ /* 0x000ea20000300800 */
[----:B---3--:R-:W-:-:S03]  /*3b90*/  IMAD R18, R0, 0x2, R18 ;  /* 0x0000000200127824 */ /* 0x008fc600078e0212 */
[----:B----4-:R1:W-:Y:S04]  /*3ba0*/  STL [R1+0x2d0], R15 ;  /* 0x0002d00f01007387 */ /* 0x0103e80000100800 */
[----:B------:R3:W-:Y:S04]  /*3bb0*/  STL [R1+0x13c], R18 ;  /* 0x00013c1201007387 */ /* 0x0007e80000100800 */
[----:B------:R4:W2:Y:S01]  /*3bc0*/  LDG.E.U16 R11, desc[UR10][R10.64] ;  /* 0x0000000a0a0b7981 */ /* 0x0008a2000c1e1500 */
[----:B-1----:R-:W-:Y:S02]  /*3bd0*/  LEA.HI.X.SX32 R15, R16, R27, 0x1, P0 ;  /* 0x0000001b100f7211 */ /* 0x002fe400000f0eff */
[----:B---3--:R-:W-:Y:S01]  /*3be0*/  LEA R18, R0, R18, 0x1 ;  /* 0x0000001200127211 */ /* 0x008fe200078e08ff */
[----:B------:R-:W3:Y:S01]  /*3bf0*/  LDL.LU R16, [R1+0x1734] ;  /* 0x0017340001107983 */ /* 0x000ee20000300800 */
[----:B0-----:R-:W-:-:S03]  /*3c00*/  LEA R12, P0, R19, R26, 0x1 ;  /* 0x0000001a130c7211 */ /* 0x001fc600078008ff */
[----:B------:R-:W-:Y:S04]  /*3c10*/  STL [R1+0x10], R18 ;  /* 0x0000101201007387 */ /* 0x000fe80000100800 */
[----:B------:R0:W-:Y:S04]  /*3c20*/  STL [R1+0x2cc], R13 ;  /* 0x0002cc0d01007387 */ /* 0x0001e80000100800 */
[----:B------:R1:W5:Y:S01]  /*3c30*/  LDG.E.U16 R15, desc[UR10][R14.64] ;  /* 0x0000000a0e0f7981 */ /* 0x000362000c1e1500 */
[----:B0-----:R-:W-:-:S05]  /*3c40*/  LEA.HI.X.SX32 R13, R19, R27, 0x1, P0 ;  /* 0x0000001b130d7211 */ /* 0x001fca00000f0eff */
[----:B------:R0:W5:Y:S01]  /*3c50*/  LDG.E.U16 R12, desc[UR10][R12.64] ;  /* 0x0000000a0c0c7981 */ /* 0x000162000c1e1500 */
[----:B------:R-:W-:-:S05]  /*3c60*/  IMAD R18, R0, 0x2, R18 ;  /* 0x0000000200127824 */ /* 0x000fca00078e0212 */
[----:B------:R0:W-:Y:S01]  /*3c70*/  STL [R1+0x38], R18 ;  /* 0x0000381201007387 */ /* 0x0001e20000100800 */
[C---:B----4-:R-:W-:Y:S01]  /*3c80*/  LEA R10, P1, R17.reuse, R26, 0x1 ;  /* 0x0000001a110a7211 */ /* 0x050fe200078208ff */
[C---:B0-----:R-:W-:Y:S02]  /*3c90*/  IMAD R18, R0.reuse, 0x2, R18 ;  /* 0x0000000200127824 */ /* 0x041fe400078e0212 */
[----:B--2---:R0:W-:Y:S04]  /*3ca0*/  STL [R1+0x2c8], R11 ;  /* 0x0002c80b01007387 */ /* 0x0041e80000100800 */
[----:B------:R-:W2:Y:S04]  /*3cb0*/  LDL.LU R19, [R1+0x1730] ;  /* 0x0017300001137983 */ /* 0x000ea80000300800 */
[----:B------:R4:W-:Y:S01]  /*3cc0*/  STL [R1+0x3c], R18 ;  /* 0x00003c1201007387 */ /* 0x0009e20000100800 */
[----:B0-----:R-:W-:Y:S01]  /*3cd0*/  LEA.HI.X.SX32 R11, R17, R27, 0x1, P1 ;  /* 0x0000001b110b7211 */ /* 0x001fe200008f0eff */
[C---:B---3--:R-:W-:Y:S01]  /*3ce0*/  IMAD R17, R0.reuse, 0x2, R16 ;  /* 0x0000000200117824 */ /* 0x048fe200078e0210 */
[----:B----4-:R-:W-:-:S02]  /*3cf0*/  LEA R18, R0, R18, 0x1 ;  /* 0x0000001200127211 */ /* 0x010fc400078e08ff */
[----:B-1----:R-:W-:-:S03]  /*3d00*/  LEA R14, P0, R16, R26, 0x1 ;  /* 0x0000001a100e7211 */ /* 0x002fc600078008ff */
[----:B------:R0:W-:Y:S01]  /*3d10*/  STL [R1+0x148], R18 ;  /* 0x0001481201007387 */ /* 0x0001e20000100800 */
[----:B------:R-:W-:-:S03]  /*3d20*/  IMAD R0, R0, 0x2, R18 ;  /* 0x0000000200007824 */ /* 0x000fc600078e0212 */
[----:B-----5:R1:W-:Y:S01]  /*3d30*/  STL [R1+0x2c4], R15 ;  /* 0x0002c40f01007387 */ /* 0x0203e20000100800 */
[----:B------:R-:W-:-:S03]  /*3d40*/  MOV R13, R17 ;  /* 0x00000011000d7202 */ /* 0x000fc60000000f00 */
[----:B0-----:R-:W3:Y:S04]  /*3d50*/  LDL.LU R18, [R1+0x172c] ;  /* 0x00172c0001127983 */ /* 0x001ee80000300800 */
[----:B------:R0:W-:Y:S01]  /*3d60*/  STL [R1+0x2c0], R12 ;  /* 0x0002c00c01007387 */ /* 0x0001e20000100800 */
[----:B-1----:R-:W-:Y:S02]  /*3d70*/  LEA.HI.X.SX32 R15, R16, R27, 0x1, P0 ;  /* 0x0000001b100f7211 */ /* 0x002fe400000f0eff */
[----:B------:R-:W1:Y:S04]  /*3d80*/  LDC R16, c[0x0][0x3b8] ;  /* 0x0000ee00ff107b82 */ /* 0x000e680000000800 */
[----:B------:R-:W4:Y:S04]  /*3d90*/  LDG.E.U16 R15, desc[UR10][R14.64] ;  /* 0x0000000a0e0f7981 */ /* 0x000f28000c1e1500 */
[----:B0-----:R0:W5:Y:S02]  /*3da0*/  LDG.E.U16 R12, desc[UR10][R10.64] ;  /* 0x0000000a0a0c7981 */ /* 0x001164000c1e1500 */
[----:B0-----:R-:W-:Y:S01]  /*3db0*/  IMAD.MOV.U32 R11, RZ, RZ, R13 ;  /* 0x000000ffff0b7224 */ /* 0x001fe200078e000d */
[----:B------:R-:W-:-:S04]  /*3dc0*/  LEA R10, P0, R13, R26, 0x1 ;  /* 0x0000001a0d0a7211 */ /* 0x000fc800078008ff */
[----:B------:R-:W-:-:S06]  /*3dd0*/  LEA.HI.X.SX32 R11, R11, R27, 0x1, P0 ;  /* 0x0000001b0b0b7211 */ /* 0x000fcc00000f0eff */
[----:B------:R0:W4:Y:S01]  /*3de0*/  LDG.E.U16 R11, desc[UR10][R10.64] ;  /* 0x0000000a0a0b7981 */ /* 0x000122000c1e1500 */
[----:B-1----:R-:W-:-:S05]  /*3df0*/  IMAD R17, R16, 0x2, R0 ;  /* 0x0000000210117824 */ /* 0x002fca00078e0200 */
[----:B------:R1:W-:Y:S02]  /*3e00*/  STL [R1+0x30], R17 ;  /* 0x0000301101007387 */ /* 0x0003e40000100800 */
[----:B-1----:R-:W-:Y:S02]  /*3e10*/  LEA R17, R16, R17, 0x1 ;  /* 0x0000001110117211 */ /* 0x002fe400078e08ff */
[-C--:B--2---:R-:W-:Y:S01]  /*3e20*/  LEA R14, P0, R19, R26.reuse, 0x1 ;  /* 0x0000001a130e7211 */ /* 0x084fe200078008ff */
[----:B-----5:R3:W-:Y:S04]  /*3e30*/  STL [R1+0x2bc], R12 ;  /* 0x0002bc0c01007387 */ /* 0x0207e80000100800 */
[----:B------:R1:W-:Y:S01]  /*3e40*/  STL [R1+0x48], R17 ;  /* 0x0000481101007387 */ /* 0x0003e20000100800 */
[----:B---3--:R-:W-:Y:S01]  /*3e50*/  LEA R12, P1, R18, R26, 0x1 ;  /* 0x0000001a120c7211 */ /* 0x008fe200078208ff */
[----:B-1----:R-:W-:-:S03]  /*3e60*/  IMAD R17, R16, 0x2, R17 ;  /* 0x0000000210117824 */ /* 0x002fc600078e0211 */
[----:B------:R-:W-:Y:S01]  /*3e70*/  LEA.HI.X.SX32 R13, R18, R27, 0x1, P1 ;  /* 0x0000001b120d7211 */ /* 0x000fe200008f0eff */
[----:B----4-:R1:W-:Y:S01]  /*3e80*/  STL [R1+0x2b8], R15 ;  /* 0x0002b80f01007387 */ /* 0x0103e20000100800 */
[----:B------:R-:W-:-:S03]  /*3e90*/  IMAD R16, R16, 0x2, R17 ;  /* 0x0000000210107824 */ /* 0x000fc600078e0211 */
[----:B------:R2:W-:Y:S04]  /*3ea0*/  STL [R1+0x144], R17 ;  /* 0x0001441101007387 */ /* 0x0005e80000100800 */
[----:B------:R-:W3:Y:S01]  /*3eb0*/  LDG.E.U16 R13, desc[UR10][R12.64] ;  /* 0x0000000a0c0d7981 */ /* 0x000ee2000c1e1500 */
[----:B-1----:R-:W-:-:S03]  /*3ec0*/  LEA.HI.X.SX32 R15, R19, R27, 0x1, P0 ;  /* 0x0000001b130f7211 */ /* 0x002fc600000f0eff */
[----:B--2---:R-:W2:Y:S01]  /*3ed0*/  LDL.LU R17, [R1+0x1728] ;  /* 0x0017280001117983 */ /* 0x004ea20000300800 */
[C---:B0-----:R-:W-:Y:S01]  /*3ee0*/  LEA R10, P0, R29.reuse, R26, 0x1 ;  /* 0x0000001a1d0a7211 */ /* 0x041fe200078008ff */
[----:B------:R-:W0:Y:S02]  /*3ef0*/  LDC R19, c[0x0][0x3b8] ;  /* 0x0000ee00ff137b82 */ /* 0x000e240000000800 */
[----:B------:R1:W-:Y:S02]  /*3f00*/  STL [R1+0x2b4], R11 ;  /* 0x0002b40b01007387 */ /* 0x0003e40000100800 */
[----:B-1----:R-:W-:Y:S02]  /*3f10*/  LEA.HI.X.SX32 R11, R29, R27, 0x1, P0 ;  /* 0x0000001b1d0b7211 */ /* 0x002fe400000f0eff */
[----:B------:R1:W4:Y:S04]  /*3f20*/  LDG.E.U16 R29, desc[UR10][R14.64] ;  /* 0x0000000a0e1d7981 */ /* 0x000328000c1e1500 */
[----:B------:R-:W5:Y:S01]  /*3f30*/  LDG.E.U16 R11, desc[UR10][R10.64] ;  /* 0x0000000a0a0b7981 */ /* 0x000f62000c1e1500 */
[----:B0-----:R-:W-:-:S05]  /*3f40*/  LEA R18, R19, R16, 0x1 ;  /* 0x0000001013127211 */ /* 0x001fca00078e08ff */
[----:B------:R0:W-:Y:S02]  /*3f50*/  STL [R1+0x28], R18 ;  /* 0x0000281201007387 */ /* 0x0001e40000100800 */
[----:B0-----:R-:W-:Y:S01]  /*3f60*/  IMAD R18, R19, 0x2, R18 ;  /* 0x0000000213127824 */ /* 0x001fe200078e0212 */
[----:B-1----:R-:W-:-:S04]  /*3f70*/  LEA R14, P0, R3, R26, 0x1 ;  /* 0x0000001a030e7211 */ /* 0x002fc800078008ff */
[----:B------:R-:W-:Y:S01]  /*3f80*/  LEA.HI.X.SX32 R15, R3, R27, 0x1, P0 ;  /* 0x0000001b030f7211 */ /* 0x000fe200000f0eff */
[----:B---3--:R0:W-:Y:S04]  /*3f90*/  STL [R1+0x2b0], R13 ;  /* 0x0002b00d01007387 */ /* 0x0081e80000100800 */
[----:B------:R1:W-:Y:S01]  /*3fa0*/  STL [R1+0x44], R18 ;  /* 0x0000441201007387 */ /* 0x0003e20000100800 */
[----:B--2---:R-:W-:-:S04]  /*3fb0*/  LEA R12, P1, R17, R26, 0x1 ;  /* 0x0000001a110c7211 */ /* 0x004fc800078208ff */
[----:B0-----:R-:W-:Y:S01]  /*3fc0*/  LEA.HI.X.SX32 R13, R17, R27, 0x1, P1 ;  /* 0x0000001b110d7211 */ /* 0x001fe200008f0eff */
[----:B-1----:R-:W-:-:S05]  /*3fd0*/  IMAD R18, R19, 0x2, R18 ;  /* 0x0000000213127824 */ /* 0x002fca00078e0212 */
[----:B------:R-:W-:Y:S04]  /*3fe0*/  STL [R1+0x194], R18 ;  /* 0x0001941201007387 */ /* 0x000fe80000100800 */
[----:B----4-:R0:W-:Y:S01]  /*3ff0*/  STL [R1+0x2ac], R29 ;  /* 0x0002ac1d01007387 */ /* 0x0101e20000100800 */
[----:B------:R-:W-:-:S03]  /*4000*/  LEA R17, R19, R18, 0x1 ;  /* 0x0000001213117211 */ /* 0x000fc600078e08ff */
[----:B0-----:R0:W2:Y:S02]  /*4010*/  LDG.E.U16 R29, desc[UR10][R12.64] ;  /* 0x0000000a0c1d7981 */ /* 0x0010a4000c1e1500 */
[C---:B------:R-:W-:Y:S02]  /*4020*/  IMAD R18, R19.reuse, 0x2, R17 ;  /* 0x0000000213127824 */ /* 0x040fe400078e0211 */
[----:B-----5:R-:W-:Y:S02]  /*4030*/  STL [R1+0x2a8], R11 ;  /* 0x0002a80b01007387 */ /* 0x020fe40000100800 */
[----:B------:R-:W-:Y:S02]  /*4040*/  IMAD R3, R19, 0x2, R18 ;  /* 0x0000000213037824 */ /* 0x000fe400078e0212 */
[----:B------:R1:W-:Y:S04]  /*4050*/  STL [R1+0x8], R18 ;  /* 0x0000081201007387 */ /* 0x0003e80000100800 */
[----:B-1----:R1:W3:Y:S01]  /*4060*/  LDG.E.U16 R18, desc[UR10][R14.64] ;  /* 0x0000000a0e127981 */ /* 0x0022e2000c1e1500 */
[----:B------:R-:W-:-:S03]  /*4070*/  LEA R10, P0, R4, R26, 0x1 ;  /* 0x0000001a040a7211 */ /* 0x000fc600078008ff */
[----:B------:R4:W-:Y:S01]  /*4080*/  STL [R1+0x40], R3 ;  /* 0x0000400301007387 */ /* 0x0009e20000100800 */
[----:B------:R-:W-:Y:S02]  /*4090*/  LEA.HI.X.SX32 R11, R4, R27, 0x1, P0 ;  /* 0x0000001b040b7211 */ /* 0x000fe400000f0eff */
[----:B----4-:R-:W-:Y:S02]  /*40a0*/  LEA R3, R19, R3, 0x1 ;  /* 0x0000000313037211 */ /* 0x010fe400078e08ff */
[----:B0-----:R-:W-:-:S03]  /*40b0*/  LEA R12, P1, R8, R26, 0x1 ;  /* 0x0000001a080c7211 */ /* 0x001fc600078208ff */
[----:B------:R0:W-:Y:S01]  /*40c0*/  STL [R1+0x14c], R3 ;  /* 0x00014c0301007387 */ /* 0x0001e20000100800 */
[----:B------:R-:W-:Y:S02]  /*40d0*/  LEA.HI.X.SX32 R13, R8, R27, 0x1, P1 ;  /* 0x0000001b080d7211 */ /* 0x000fe400008f0eff */
[----:B-1----:R-:W-:Y:S01]  /*40e0*/  LEA R14, P0, R6, R26, 0x1 ;  /* 0x0000001a060e7211 */ /* 0x002fe200078008ff */
[----:B0-----:R-:W-:-:S04]  /*40f0*/  IMAD R3, R19, 0x2, R3 ;  /* 0x0000000213037824 */ /* 0x001fc800078e0203 */
[C---:B------:R-:W-:Y:S01]  /*4100*/  IMAD R4, R19.reuse, 0x2, R3 ;  /* 0x0000000213047824 */ /* 0x040fe200078e0203 */
[----:B------:R-:W-:Y:S02]  /*4110*/  LEA.HI.X.SX32 R15, R6, R27, 0x1, P0 ;  /* 0x0000001b060f7211 */ /* 0x000fe400000f0eff */
[----:B------:R-:W4:Y:S04]  /*4120*/  LDG.E.U16 R6, desc[UR10][R12.64] ;  /* 0x0000000a0c067981 */ /* 0x000f28000c1e1500 */
[----:B--2---:R0:W-:Y:S04]  /*4130*/  STL [R1+0x2a4], R29 ;  /* 0x0002a41d01007387 */ /* 0x0041e80000100800 */
[----:B0-----:R0:W2:Y:S04]  /*4140*/  LDG.E.U16 R29, desc[UR10][R10.64] ;  /* 0x0000000a0a1d7981 */ /* 0x0010a8000c1e1500 */
[----:B------:R1:W-:Y:S02]  /*4150*/  STL [R1+0x4], R4 ;  /* 0x0000040401007387 */ /* 0x0003e40000100800 */
[----:B-1----:R-:W-:-:S05]  /*4160*/  LEA R4, R19, R4, 0x1 ;  /* 0x0000000413047211 */ /* 0x002fca00078e08ff */
[----:B------:R-:W-:Y:S04]  /*4170*/  STL [R1+0x34], R4 ;  /* 0x0000340401007387 */ /* 0x000fe80000100800 */
[----:B---3--:R1:W-:Y:S04]  /*4180*/  STL [R1+0x2a0], R18 ;  /* 0x0002a01201007387 */ /* 0x0083e80000100800 */
[----:B-1----:R1:W3:Y:S01]  /*4190*/  LDG.E.U16 R18, desc[UR10][R14.64] ;  /* 0x0000000a0e127981 */ /* 0x0022e2000c1e1500 */
[----:B------:R-:W-:Y:S01]  /*41a0*/  IMAD R4, R19, 0x2, R4 ;  /* 0x0000000213047824 */ /* 0x000fe200078e0204 */
[----:B0-----:R-:W-:-:S04]  /*41b0*/  LEA R10, P0, R21, R26, 0x1 ;  /* 0x0000001a150a7211 */ /* 0x001fc800078008ff */
[----:B------:R0:W-:Y:S01]  /*41c0*/  STL [R1+0x150], R4 ;  /* 0x0001500401007387 */ /* 0x0001e20000100800 */
[-C--:B------:R-:W-:Y:S02]  /*41d0*/  LEA.HI.X.SX32 R11, R21, R27.reuse, 0x1, P0 ;  /* 0x0000001b150b7211 */ /* 0x080fe400000f0eff */
[-C--:B-1----:R-:W-:Y:S02]  /*41e0*/  LEA R14, P0, R5, R26.reuse, 0x1 ;  /* 0x0000001a050e7211 */ /* 0x082fe400078008ff */
[C---:B------:R-:W-:Y:S01]  /*41f0*/  LEA R12, P1, R20.reuse, R26, 0x1 ;  /* 0x0000001a140c7211 */ /* 0x040fe200078208ff */
[----:B------:R1:W5:Y:S01]  /*4200*/  LDG.E.U16 R8, desc[UR10][R10.64] ;  /* 0x0000000a0a087981 */ /* 0x000362000c1e1500 */
[----:B0-----:R-:W-:Y:S01]  /*4210*/  IMAD R4, R19, 0x2, R4 ;  /* 0x0000000213047824 */ /* 0x001fe200078e0204 */
[-C--:B------:R-:W-:Y:S02]  /*4220*/  LEA.HI.X.SX32 R15, R5, R27.reuse, 0x1, P0 ;  /* 0x0000001b050f7211 */ /* 0x080fe400000f0eff */
[----:B------:R-:W-:-:S02]  /*4230*/  LEA.HI.X.SX32 R13, R20, R27, 0x1, P1 ;  /* 0x0000001b140d7211 */ /* 0x000fc400008f0eff */
[----:B-1----:R-:W-:-:S03]  /*4240*/  LEA R10, P0, R24, R26, 0x1 ;  /* 0x0000001a180a7211 */ /* 0x002fc600078008ff */
[----:B------:R0:W5:Y:S01]  /*4250*/  LDG.E.U16 R21, desc[UR10][R12.64] ;  /* 0x0000000a0c157981 */ /* 0x000162000c1e1500 */
[----:B------:R-:W-:-:S03]  /*4260*/  LEA.HI.X.SX32 R11, R24, R27, 0x1, P0 ;  /* 0x0000001b180b7211 */ /* 0x000fc600000f0eff */
[----:B--2---:R1:W-:Y:S02]  /*4270*/  STL [R1+0x29c], R29 ;  /* 0x00029c1d01007387 */ /* 0x0043e40000100800 */
[----:B-1----:R-:W-:-:S05]  /*4280*/  LEA R29, R19, R4, 0x1 ;  /* 0x00000004131d7211 */ /* 0x002fca00078e08ff */
[----:B------:R-:W-:Y:S01]  /*4290*/  IMAD R5, R19, 0x2, R29 ;  /* 0x0000000213057824 */ /* 0x000fe200078e021d */
[----:B------:R1:W-:Y:S04]  /*42a0*/  STL [R1+0x1720], R29 ;  /* 0x0017201d01007387 */ /* 0x0003e80000100800 */
[----:B----4-:R2:W-:Y:S04]  /*42b0*/  STL [R1+0x298], R6 ;  /* 0x0002980601007387 */ /* 0x0105e80000100800 */
[----:B------:R4:W-:Y:S04]  /*42c0*/  STL [R1+0x2c], R5 ;  /* 0x00002c0501007387 */ /* 0x0009e80000100800 */
[----:B-1----:R-:W5:Y:S01]  /*42d0*/  LDG.E.U16 R29, desc[UR10][R14.64] ;  /* 0x0000000a0e1d7981 */ /* 0x002f62000c1e1500 */
[----:B--2---:R-:W-:Y:S01]  /*42e0*/  LEA R6, P1, R7, R26, 0x1 ;  /* 0x0000001a07067211 */ /* 0x004fe200078208ff */
[----:B----4-:R-:W-:-:S03]  /*42f0*/  IMAD R5, R19, 0x2, R5 ;  /* 0x0000000213057824 */ /* 0x010fc600078e0205 */
[----:B------:R-:W-:Y:S02]  /*4300*/  LEA.HI.X.SX32 R7, R7, R27, 0x1, P1 ;  /* 0x0000001b07077211 */ /* 0x000fe400008f0eff */
[----:B------:R-:W-:Y:S04]  /*4310*/  STL [R1+0x154], R5 ;  /* 0x0001540501007387 */ /* 0x000fe80000100800 */
[----:B---3--:R1:W-:Y:S04]  /*4320*/  STL [R1+0x294], R18 ;  /* 0x0002941201007387 */ /* 0x0083e80000100800 */
[----:B------:R-:W2:Y:S04]  /*4330*/  LDG.E.U16 R20, desc[UR10][R6.64] ;  /* 0x0000000a06147981 */ /* 0x000ea8000c1e1500 */
[----:B-1----:R1:W3:Y:S01]  /*4340*/  LDG.E.U16 R18, desc[UR10][R10.64] ;  /* 0x0000000a0a127981 */ /* 0x0022e2000c1e1500 */
[----:B0-----:R-:W-:-:S02]  /*4350*/  LEA R12, P0, R2, R26, 0x1 ;  /* 0x0000001a020c7211 */ /* 0x001fc400078008ff */
[C---:B------:R-:W-:Y:S02]  /*4360*/  LEA R5, R19.reuse, R5, 0x1 ;  /* 0x0000000513057211 */ /* 0x040fe400078e08ff */
[----:B------:R-:W-:Y:S02]  /*4370*/  LEA.HI.X.SX32 R13, R2, R27, 0x1, P0 ;  /* 0x0000001b020d7211 */ /* 0x000fe400000f0eff */
[----:B------:R-:W4:Y:S01]  /*4380*/  LDL.LU R2, [R1+0xc] ;  /* 0x00000c0001027983 */ /* 0x000f220000300800 */
[----:B------:R-:W-:-:S03]  /*4390*/  IMAD R24, R19, 0x2, R5 ;  /* 0x0000000213187824 */ /* 0x000fc600078e0205 */
[----:B------:R-:W4:Y:S01]  /*43a0*/  LDL.LU R15, [R1+0x1c] ;  /* 0x00001c00010f7983 */ /* 0x000f220000300800 */
[C---:B-1----:R-:W-:Y:S01]  /*43b0*/  IMAD R10, R19.reuse, 0x2, R24 ;  /* 0x00000002130a7824 */ /* 0x042fe200078e0218 */
[C---:B------:R-:W-:Y:S02]  /*43c0*/  LEA R6, P0, R28.reuse, R26, 0x1 ;  /* 0x0000001a1c067211 */ /* 0x040fe400078008ff */
[----:B------:R0:W-:Y:S02]  /*43d0*/  STL [R1+0x1724], R24 ;  /* 0x0017241801007387 */ /* 0x0001e40000100800 */
[----:B------:R-:W-:Y:S02]  /*43e0*/  LEA R14, R19, R10, 0x1 ;  /* 0x0000000a130e7211 */ /* 0x000fe400078e08ff */
[----:B------:R-:W4:Y:S01]  /*43f0*/  LDG.E.U16 R13, desc[UR10][R12.64] ;  /* 0x0000000a0c0d7981 */ /* 0x000f22000c1e1500 */
[----:B------:R-:W-:-:S03]  /*4400*/  LEA.HI.X.SX32 R7, R28, R27, 0x1, P0 ;  /* 0x0000001b1c077211 */ /* 0x000fc600000f0eff */
[----:B0-----:R-:W4:Y:S04]  /*4410*/  LDL.LU R24, [R1+0x14] ;  /* 0x0000140001187983 */ /* 0x001f280000300800 */
[----:B-----5:R0:W-:Y:S04]  /*4420*/  STL [R1+0x290], R8 ;  /* 0x0002900801007387 */ /* 0x0201e80000100800 */
[----:B------:R1:W-:Y:S04]  /*4430*/  STL [R1+0x24], R10 ;  /* 0x0000240a01007387 */ /* 0x0003e80000100800 */
[----:B------:R5:W-:Y:S01]  /*4440*/  STL [R1+0x28c], R21 ;  /* 0x00028c1501007387 */ /* 0x000be20000100800 */
[----:B0-----:R-:W-:-:S03]  /*4450*/  LEA R8, P1, R9, R26, 0x1 ;  /* 0x0000001a09087211 */ /* 0x001fc600078208ff */
[----:B------:R-:W4:Y:S01]  /*4460*/  LDG.E.U16 R7, desc[UR10][R6.64] ;  /* 0x0000000a06077981 */ /* 0x000f22000c1e1500 */
[----:B-1----:R-:W-:-:S03]  /*4470*/  LEA R10, P0, R23, R26, 0x1 ;  /* 0x0000001a170a7211 */ /* 0x002fc600078008ff */
[----:B-----5:R-:W5:Y:S04]  /*4480*/  LDL.LU R21, [R1+0x18] ;  /* 0x0000180001157983 */ /* 0x020f680000300800 */
[----:B------:R0:W-:Y:S01]  /*4490*/  STL [R1+0x180], R14 ;  /* 0x0001800e01007387 */ /* 0x0001e20000100800 */
[-C--:B------:R-:W-:Y:S02]  /*44a0*/  LEA.HI.X.SX32 R9, R9, R27.reuse, 0x1, P1 ;  /* 0x0000001b09097211 */ /* 0x080fe400008f0eff */
[----:B------:R-:W-:-:S03]  /*44b0*/  LEA.HI.X.SX32 R11, R23, R27, 0x1, P0 ;  /* 0x0000001b170b7211 */ /* 0x000fc600000f0eff */
[----:B------:R4:W5:Y:S01]  /*44c0*/  LDG.E.U16 R23, desc[UR10][R8.64] ;  /* 0x0000000a08177981 */ /* 0x000962000c1e1500 */
[----:B0-----:R-:W-:-:S03]  /*44d0*/  IMAD R14, R19, 0x2, R14 ;  /* 0x00000002130e7824 */ /* 0x001fc600078e020e */
[----:B------:R0:W-:Y:S04]  /*44e0*/  STL [R1+0x288], R29 ;  /* 0x0002881d01007387 */ /* 0x0001e80000100800 */
[----:B0-----:R-:W5:Y:S04]  /*44f0*/  LDL.LU R29, [R1+0x20] ;  /* 0x00002000011d7983 */ /* 0x001f680000300800 */
[----:B---3--:R0:W-:Y:S04]  /*4500*/  STL [R1+0x284], R18 ;  /* 0x0002841201007387 */ /* 0x0081e80000100800 */
[----:B--2---:R1:W-:Y:S01]  /*4510*/  STL [R1+0x280], R20 ;  /* 0x0002801401007387 */ /* 0x0043e20000100800 */
[----:B0-----:R-:W-:-:S03]  /*4520*/  IMAD R18, R19, 0x2, R14 ;  /* 0x0000000213127824 */ /* 0x001fc600078e020e */
[----:B-1----:R-:W2:Y:S02]  /*4530*/  LDL.LU R20, [R1+0x10] ;  /* 0x0000100001147983 */ /* 0x002ea40000300800 */
[----:B------:R-:W-:Y:S02]  /*4540*/  LEA R28, R19, R18, 0x1 ;  /* 0x00000012131c7211 */ /* 0x000fe400078e08ff */
[----:B------:R0:W-:Y:S04]  /*4550*/  STL [R1+0x171c], R18 ;  /* 0x00171c1201007387 */ /* 0x0001e80000100800 */
[----:B0-----:R-:W3:Y:S01]  /*4560*/  LDG.E.U16 R18, desc[UR10][R10.64] ;  /* 0x0000000a0a127981 */ /* 0x001ee2000c1e1500 */
[-C--:B----4-:R-:W-:Y:S02]  /*4570*/  LEA R8, P0, R2, R26.reuse, 0x1 ;  /* 0x0000001a02087211 */ /* 0x090fe400078008ff */
[----:B------:R-:W-:-:S02]  /*4580*/  LEA R12, P1, R22, R26, 0x1 ;  /* 0x0000001a160c7211 */ /* 0x000fc400078208ff */
[-C--:B------:R-:W-:Y:S01]  /*4590*/  LEA.HI.X.SX32 R9, R2, R27.reuse, 0x1, P0 ;  /* 0x0000001b02097211 */ /* 0x080fe200000f0eff */
[----:B------:R0:W-:Y:S05]  /*45a0*/  STL [R1+0x27c], R13 ;  /* 0x00027c0d01007387 */ /* 0x0001ea0000100800 */
[----:B------:R-:W4:Y:S01]  /*45b0*/  LDG.E.U16 R9, desc[UR10][R8.64] ;  /* 0x0000000a08097981 */ /* 0x000f22000c1e1500 */
[----:B0-----:R-:W-:Y:S01]  /*45c0*/  LEA.HI.X.SX32 R13, R22, R27, 0x1, P1 ;  /* 0x0000001b160d7211 */ /* 0x001fe200008f0eff */
[----:B------:R-:W-:Y:S01]  /*45d0*/  IMAD R2, R19, 0x2, R28 ;  /* 0x0000000213027824 */ /* 0x000fe200078e021c */
[----:B------:R-:W-:-:S03]  /*45e0*/  LEA R6, P0, R25, R26, 0x1 ;  /* 0x0000001a19067211 */ /* 0x000fc600078008ff */
[----:B------:R0:W2:Y:S04]  /*45f0*/  LDG.E.U16 R22, desc[UR10][R12.64] ;  /* 0x0000000a0c167981 */ /* 0x0000a8000c1e1500 */
[----:B------:R1:W-:Y:S04]  /*4600*/  STL [R1+0x278], R7 ;  /* 0x0002780701007387 */ /* 0x0003e80000100800 */
[----:B------:R-:W-:Y:S01]  /*4610*/  STL [R1+0x178], R2 ;  /* 0x0001780201007387 */ /* 0x000fe20000100800 */
[----:B-1----:R-:W-:-:S03]  /*4620*/  LEA.HI.X.SX32 R7, R25, R27, 0x1, P0 ;  /* 0x0000001b19077211 */ /* 0x002fc600000f0eff */
[----:B-----5:R-:W-:Y:S01]  /*4630*/  STL [R1+0x274], R23 ;  /* 0x0002741701007387 */ /* 0x020fe20000100800 */
[----:B------:R-:W1:Y:S03]  /*4640*/  LDC R25, c[0x0][0x3b8] ;  /* 0x0000ee00ff197b82 */ /* 0x000e660000000800 */
[----:B---3--:R3:W-:Y:S04]  /*4650*/  STL [R1+0x270], R18 ;  /* 0x0002701201007387 */ /* 0x0087e80000100800 */
[----:B---3--:R3:W5:Y:S01]  /*4660*/  LDG.E.U16 R18, desc[UR10][R6.64] ;  /* 0x0000000a06127981 */ /* 0x008762000c1e1500 */
[----:B------:R-:W-:Y:S01]  /*4670*/  IMAD R2, R19, 0x2, R2 ;  /* 0x0000000213027824 */ /* 0x000fe200078e0202 */
[----:B0-----:R-:W-:-:S04]  /*4680*/  LEA R12, P0, R15, R26, 0x1 ;  /* 0x0000001a0f0c7211 */ /* 0x001fc800078008ff */
[----:B-1----:R-:W-:Y:S02]  /*4690*/  LEA R19, R25, R2, 0x1 ;  /* 0x0000000219137211 */ /* 0x002fe400078e08ff */
[----:B------:R-:W-:-:S03]  /*46a0*/  LEA.HI.X.SX32 R13, R15, R27, 0x1, P0 ;  /* 0x0000001b0f0d7211 */ /* 0x000fc600000f0eff */
[----:B------:R-:W-:-:S04]  /*46b0*/  IMAD R23, R25, 0x2, R19 ;  /* 0x0000000219177824 */ /* 0x000fc800078e0213 */
[----:B------:R-:W-:Y:S01]  /*46c0*/  IMAD R15, R25, 0x2, R23 ;  /* 0x00000002190f7824 */ /* 0x000fe200078e0217 */
[CC--:B------:R-:W-:Y:S02]  /*46d0*/  LEA R10, P1, R24.reuse, R26.reuse, 0x1 ;  /* 0x0000001a180a7211 */ /* 0x0c0fe400078208ff */
[----:B------:R-:W-:Y:S02]  /*46e0*/  LEA R8, P0, R21, R26, 0x1 ;  /* 0x0000001a15087211 */ /* 0x000fe400078008ff */
[----:B---3--:R-:W-:Y:S01]  /*46f0*/  LEA R7, R25, R15, 0x1 ;  /* 0x0000000f19077211 */ /* 0x008fe200078e08ff */
[----:B----4-:R0:W-:Y:S01]  /*4700*/  STL [R1+0x26c], R9 ;  /* 0x00026c0901007387 */ /* 0x0101e20000100800 */
[----:B------:R-:W-:-:S03]  /*4710*/  LEA.HI.X.SX32 R11, R24, R27, 0x1, P1 ;  /* 0x0000001b180b7211 */ /* 0x000fc600008f0eff */
[----:B------:R1:W-:Y:S04]  /*4720*/  STL [R1+0x170], R15 ;  /* 0x0001700f01007387 */ /* 0x0003e80000100800 */
[----:B------:R-:W3:Y:S01]  /*4730*/  LDG.E.U16 R24, desc[UR10][R12.64] ;  /* 0x0000000a0c187981 */ /* 0x000ee2000c1e1500 */
[----:B0-----:R-:W-:Y:S01]  /*4740*/  LEA.HI.X.SX32 R9, R21, R27, 0x1, P0 ;  /* 0x0000001b15097211 */ /* 0x001fe200000f0eff */
[C---:B------:R-:W-:Y:S02]  /*4750*/  IMAD R21, R25.reuse, 0x2, R7 ;  /* 0x0000000219157824 */ /* 0x040fe400078e0207 */
[----:B--2---:R0:W-:Y:S04]  /*4760*/  STL [R1+0x268], R22 ;  /* 0x0002681601007387 */ /* 0x0041e80000100800 */
[----:B-1----:R1:W2:Y:S01]  /*4770*/  LDG.E.U16 R15, desc[UR10][R10.64] ;  /* 0x0000000a0a0f7981 */ /* 0x0022a2000c1e1500 */
[----:B0-----:R-:W-:Y:S01]  /*4780*/  IMAD R22, R25, 0x2, R21 ;  /* 0x0000000219167824 */ /* 0x001fe200078e0215 */
[----:B-1----:R-:W-:-:S04]  /*4790*/  LEA R10, P0, R29, R26, 0x1 ;  /* 0x0000001a1d0a7211 */ /* 0x002fc800078008ff */
[----:B------:R-:W-:Y:S02]  /*47a0*/  LEA R6, R25, R22, 0x1 ;  /* 0x0000001619067211 */ /* 0x000fe400078e08ff */
[----:B------:R-:W-:Y:S02]  /*47b0*/  LEA.HI.X.SX32 R11, R29, R27, 0x1, P0 ;  /* 0x0000001b1d0b7211 */ /* 0x000fe400000f0eff */
[----:B------:R0:W4:Y:S04]  /*47c0*/  LDG.E.U16 R29, desc[UR10][R8.64] ;  /* 0x0000000a081d7981 */ /* 0x000128000c1e1500 */
[----:B------:R-:W-:Y:S04]  /*47d0*/  STL [R1+0x168], R6 ;  /* 0x0001680601007387 */ /* 0x000fe80000100800 */
[----:B-----5:R1:W-:Y:S04]  /*47e0*/  STL [R1+0x264], R18 ;  /* 0x0002641201007387 */ /* 0x0203e80000100800 */
[----:B-1----:R1:W5:Y:S01]  /*47f0*/  LDG.E.U16 R18, desc[UR10][R10.64] ;  /* 0x0000000a0a127981 */ /* 0x002362000c1e1500 */
[----:B------:R-:W-:Y:S01]  /*4800*/  LEA R12, P1, R20, R26, 0x1 ;  /* 0x0000001a140c7211 */ /* 0x000fe200078208ff */
[----:B------:R-:W-:-:S03]  /*4810*/  IMAD R6, R25, 0x2, R6 ;  /* 0x0000000219067824 */ /* 0x000fc600078e0206 */
[----:B------:R-:W-:Y:S01]  /*4820*/  LEA.HI.X.SX32 R13, R20, R27, 0x1, P1 ;  /* 0x0000001b140d7211 */ /* 0x000fe200008f0eff */
[----:B------:R-:W-:Y:S01]  /*4830*/  IMAD R20, R25, 0x2, R6 ;  /* 0x0000000219147824 */ /* 0x000fe200078e0206 */
[----:B0-----:R-:W-:-:S04]  /*4840*/  LEA R8, P0, R0, R26, 0x1 ;  /* 0x0000001a00087211 */ /* 0x001fc800078008ff */
[----:B------:R-:W-:Y:S02]  /*4850*/  LEA.HI.X.SX32 R9, R0, R27, 0x1, P0 ;  /* 0x0000001b00097211 */ /* 0x000fe400000f0eff */
[----:B-1----:R-:W-:Y:S01]  /*4860*/  LEA R10, P0, R16, R26, 0x1 ;  /* 0x0000001a100a7211 */ /* 0x002fe200078008ff */
[----:B---3--:R0:W-:Y:S04]  /*4870*/  STL [R1+0x260], R24 ;  /* 0x0002601801007387 */ /* 0x0081e80000100800 */
[----:B--2---:R1:W-:Y:S04]  /*4880*/  STL [R1+0x25c], R15 ;  /* 0x00025c0f01007387 */ /* 0x0043e80000100800 */
[----:B0-----:R0:W2:Y:S01]  /*4890*/  LDG.E.U16 R24, desc[UR10][R12.64] ;  /* 0x0000000a0c187981 */ /* 0x0010a2000c1e1500 */
[----:B-1----:R-:W-:-:S02]  /*48a0*/  LEA R15, R25, R20, 0x1 ;  /* 0x00000014190f7211 */ /* 0x002fc400078e08ff */
[----:B------:R-:W-:-:S03]  /*48b0*/  LEA.HI.X.SX32 R11, R16, R27, 0x1, P0 ;  /* 0x0000001b100b7211 */ /* 0x000fc600000f0eff */
[----:B------:R-:W-:Y:S01]  /*48c0*/  IMAD R0, R25, 0x2, R15 ;  /* 0x0000000219007824 */ /* 0x000fe200078e020f */
[----:B----4-:R1:W-:Y:S04]  /*48d0*/  STL [R1+0x258], R29 ;  /* 0x0002581d01007387 */ /* 0x0103e80000100800 */
[----:B------:R-:W-:Y:S04]  /*48e0*/  STL [R1+0x160], R0 ;  /* 0x0001600001007387 */ /* 0x000fe80000100800 */
[----:B-1----:R1:W3:Y:S04]  /*48f0*/  LDG.E.U16 R29, desc[UR10][R8.64] ;  /* 0x0000000a081d7981 */ /* 0x0022e8000c1e1500 */
[----:B-----5:R4:W-:Y:S04]  /*4900*/  STL [R1+0x254], R18 ;  /* 0x0002541201007387 */ /* 0x0209e80000100800 */
[----:B----4-:R4:W5:Y:S01]  /*4910*/  LDG.E.U16 R18, desc[UR10][R10.64] ;  /* 0x0000000a0a127981 */ /* 0x010962000c1e1500 */
[-C--:B0-----:R-:W-:Y:S01]  /*4920*/  LEA R12, P1, R17, R26.reuse, 0x1 ;  /* 0x0000001a110c7211 */ /* 0x081fe200078208ff */
[----:B-1----:R-:W-:Y:S01]  /*4930*/  IMAD R8, R25, 0x2, R0 ;  /* 0x0000000219087824 */ /* 0x002fe200078e0200 */
[----:B------:R-:W-:-:S02]  /*4940*/  LEA R16, P0, R3, R26, 0x1 ;  /* 0x0000001a03107211 */ /* 0x000fc400078008ff */
[-C--:B------:R-:W-:Y:S02]  /*4950*/  LEA.HI.X.SX32 R13, R17, R27.reuse, 0x1, P1 ;  /* 0x0000001b110d7211 */ /* 0x080fe400008f0eff */
[----:B------:R-:W-:Y:S02]  /*4960*/  LEA.HI.X.SX32 R17, R3, R27, 0x1, P0 ;  /* 0x0000001b03117211 */ /* 0x000fe400000f0eff */
[----:B------:R-:W-:Y:S02]  /*4970*/  LEA R3, R25, R8, 0x1 ;  /* 0x0000000819037211 */ /* 0x000fe400078e08ff */
[----:B----4-:R-:W-:-:S03]  /*4980*/  LEA R10, P0, R4, R26, 0x1 ;  /* 0x0000001a040a7211 */ /* 0x010fc600078008ff */
[C---:B------:R-:W-:Y:S01]  /*4990*/  IMAD R9, R25.reuse, 0x2, R3 ;  /* 0x0000000219097824 */ /* 0x040fe200078e0203 */
[-C--:B------:R-:W-:Y:S01]  /*49a0*/  LEA.HI.X.SX32 R11, R4, R27.reuse, 0x1, P0 ;  /* 0x0000001b040b7211 */ /* 0x080fe200000f0eff */
[----:B--2---:R0:W-:Y:S02]  /*49b0*/  STL [R1+0x250], R24 ;  /* 0x0002501801007387 */ /* 0x0041e40000100800 */
[C---:B------:R-:W-:Y:S02]  /*49c0*/  IMAD R0, R25.reuse, 0x2, R9 ;  /* 0x0000000219007824 */ /* 0x040fe400078e0209 */
[----:B0-----:R0:W2:Y:S03]  /*49d0*/  LDG.E.U16 R24, desc[UR10][R12.64] ;  /* 0x0000000a0c187981 */ /* 0x0010a6000c1e1500 */
[----:B------:R-:W-:Y:S02]  /*49e0*/  LEA R4, R25, R0, 0x1 ;  /* 0x0000000019047211 */ /* 0x000fe400078e08ff */
[CC--:B0-----:R-:W-:Y:S01]  /*49f0*/  LEA R12, P1, R5.reuse, R26.reuse, 0x1 ;  /* 0x0000001a050c7211 */ /* 0x0c1fe200078208ff */
[----:B---3--:R0:W-:Y:S03]  /*4a00*/  STL [R1+0x24c], R29 ;  /* 0x00024c1d01007387 */ /* 0x0081e60000100800 */
[----:B------:R-:W-:Y:S01]  /*4a10*/  LEA.HI.X.SX32 R13, R5, R27, 0x1, P1 ;  /* 0x0000001b050d7211 */ /* 0x000fe200008f0eff */
[----:B------:R1:W-:Y:S04]  /*4a20*/  STL [R1+0x15c], R0 ;  /* 0x00015c0001007387 */ /* 0x0003e80000100800 */
[----:B0-----:R0:W3:Y:S04]  /*4a30*/  LDG.E.U16 R29, desc[UR10][R16.64] ;  /* 0x0000000a101d7981 */ /* 0x0010e8000c1e1500 */
[----:B-1----:R1:W4:Y:S01]  /*4a40*/  LDG.E.U16 R0, desc[UR10][R10.64] ;  /* 0x0000000a0a007981 */ /* 0x002322000c1e1500 */
[----:B0-----:R-:W-:-:S04]  /*4a50*/  LEA R16, P0, R14, R26, 0x1 ;  /* 0x0000001a0e107211 */ /* 0x001fc800078008ff */
[----:B------:R-:W-:Y:S02]  /*4a60*/  LEA.HI.X.SX32 R17, R14, R27, 0x1, P0 ;  /* 0x0000001b0e117211 */ /* 0x000fe400000f0eff */
[----:B-1----:R-:W-:-:S04]  /*4a70*/  LEA R10, P0, R2, R26, 0x1 ;  /* 0x0000001a020a7211 */ /* 0x002fc800078008ff */
[----:B------:R-:W-:Y:S02]  /*4a80*/  LEA.HI.X.SX32 R11, R2, R27, 0x1, P0 ;  /* 0x0000001b020b7211 */ /* 0x000fe400000f0eff */
[----:B------:R0:W4:Y:S04]  /*4a90*/  LDG.E.U16 R2, desc[UR10][R16.64] ;  /* 0x0000000a10027981 */ /* 0x000128000c1e1500 */
[----:B------:R-:W4:Y:S01]  /*4aa0*/  LDG.E.U16 R10, desc[UR10][R10.64] ;  /* 0x0000000a0a0a7981 */ /* 0x000f22000c1e1500 */
[----:B0-----:R-:W-:-:S04]  /*4ab0*/  LEA R16, P0, R6, R26, 0x1 ;  /* 0x0000001a06107211 */ /* 0x001fc800078008ff */
[----:B------:R-:W-:-:S06]  /*4ac0*/  LEA.HI.X.SX32 R17, R6, R27, 0x1, P0 ;  /* 0x0000001b06117211 */ /* 0x000fcc00000f0eff */
[----:B------:R-:W4:Y:S04]  /*4ad0*/  LDG.E.U16 R17, desc[UR10][R16.64] ;  /* 0x0000000a10117981 */ /* 0x000f28000c1e1500 */
[----:B-----5:R0:W-:Y:S04]  /*4ae0*/  STL [R1+0x248], R18 ;  /* 0x0002481201007387 */ /* 0x0201e80000100800 */
[----:B0-----:R0:W5:Y:S02]  /*4af0*/  LDG.E.U16 R18, desc[UR10][R12.64] ;  /* 0x0000000a0c127981 */ /* 0x001164000c1e1500 */
[----:B0-----:R-:W-:-:S04]  /*4b00*/  LEA R12, P1, R7, R26, 0x1 ;  /* 0x0000001a070c7211 */ /* 0x001fc800078208ff */
[----:B------:R-:W-:-:S05]  /*4b10*/  LEA.HI.X.SX32 R13, R7, R27, 0x1, P1 ;  /* 0x0000001b070d7211 */ /* 0x000fca00008f0eff */
[----:B------:R0:W5:Y:S02]  /*4b20*/  LDG.E.U16 R11, desc[UR10][R12.64] ;  /* 0x0000000a0c0b7981 */ /* 0x000164000c1e1500 */
[----:B0-----:R-:W-:-:S04]  /*4b30*/  LEA R12, P0, R8, R26, 0x1 ;  /* 0x0000001a080c7211 */ /* 0x001fc800078008ff */
[----:B------:R-:W-:-:S06]  /*4b40*/  LEA.HI.X.SX32 R13, R8, R27, 0x1, P0 ;  /* 0x0000001b080d7211 */ /* 0x000fcc00000f0eff */
[----:B------:R-:W5:Y:S01]  /*4b50*/  LDG.E.U16 R13, desc[UR10][R12.64] ;  /* 0x0000000a0c0d7981 */ /* 0x000f62000c1e1500 */
[----:B------:R-:W-:-:S03]  /*4b60*/  IMAD R5, R25, 0x2, R4 ;  /* 0x0000000219057824 */ /* 0x000fc600078e0204 */
[----:B--2---:R0:W-:Y:S01]  /*4b70*/  STL [R1+0x244], R24 ;  /* 0x0002441801007387 */ /* 0x0041e20000100800 */
[----:B------:R-:W-:-:S03]  /*4b80*/  IMAD R14, R25, 0x2, R5 ;  /* 0x00000002190e7824 */ /* 0x000fc600078e0205 */
[----:B0-----:R-:W2:Y:S04]  /*4b90*/  LDL.LU R24, [R1+0x3c] ;  /* 0x00003c0001187983 */ /* 0x001ea80000300800 */
[----:B---3--:R0:W-:Y:S04]  /*4ba0*/  STL [R1+0x240], R29 ;  /* 0x0002401d01007387 */ /* 0x0081e80000100800 */
[----:B0-----:R-:W3:Y:S04]  /*4bb0*/  LDL.LU R29, [R1+0x30] ;  /* 0x00003000011d7983 */ /* 0x001ee80000300800 */
[----:B----4-:R0:W-:Y:S02]  /*4bc0*/  STL [R1+0x23c], R0 ;  /* 0x00023c0001007387 */ /* 0x0101e40000100800 */
[----:B0-----:R-:W-:-:S05]  /*4bd0*/  LEA R0, R25, R14, 0x1 ;  /* 0x0000000e19007211 */ /* 0x001fca00078e08ff */
[----:B------:R-:W-:-:S05]  /*4be0*/  IMAD R7, R25, 0x2, R0 ;  /* 0x0000000219077824 */ /* 0x000fca00078e0200 */
[----:B------:R-:W-:Y:S01]  /*4bf0*/  LEA R16, P0, R7, R26, 0x1 ;  /* 0x0000001a07107211 */ /* 0x000fe200078008ff */
[----:B-----5:R0:W-:Y:S04]  /*4c00*/  STL [R1+0x238], R18 ;  /* 0x0002381201007387 */ /* 0x0201e80000100800 */
[----:B0-----:R-:W4:Y:S04]  /*4c10*/  LDL.LU R18, [R1+0x28] ;  /* 0x0000280001127983 */ /* 0x001f280000300800 */
[----:B------:R0:W-:Y:S04]  /*4c20*/  STL [R1+0x234], R2 ;  /* 0x0002340201007387 */ /* 0x0001e80000100800 */
[----:B------:R-:W-:Y:S04]  /*4c30*/  STL [R1+0x22c], R11 ;  /* 0x00022c0b01007387 */ /* 0x000fe80000100800 */
[----:B------:R1:W-:Y:S01]  /*4c40*/  STL [R1+0x230], R10 ;  /* 0x0002300a01007387 */ /* 0x0003e20000100800 */
[----:B0-----:R-:W-:-:S03]  /*4c50*/  IMAD R2, R25, 0x2, R7 ;  /* 0x0000000219027824 */ /* 0x001fc600078e0207 */
[----:B------:R-:W5:Y:S01]  /*4c60*/  LDL.LU R8, [R1+0x4] ;  /* 0x0000040001087983 */ /* 0x000f620000300800 */
[----:B-1----:R-:W-:-:S03]  /*4c70*/  LEA R10, P1, R4, R26, 0x1 ;  /* 0x0000001a040a7211 */ /* 0x002fc600078208ff */
[----:B------:R0:W-:Y:S01]  /*4c80*/  STL [R1+0x228], R17 ;  /* 0x0002281101007387 */ /* 0x0001e20000100800 */
[-C--:B------:R-:W-:Y:S02]  /*4c90*/  LEA.HI.X.SX32 R11, R4, R27.reuse, 0x1, P1 ;  /* 0x0000001b040b7211 */ /* 0x080fe400008f0eff */
[----:B------:R-:W1:Y:S04]  /*4ca0*/  LDC R4, c[0x0][0x3b8] ;  /* 0x0000ee00ff047b82 */ /* 0x000e680000000800 */
[----:B------:R-:W2:Y:S01]  /*4cb0*/  LDG.E.U16 R11, desc[UR10][R10.64] ;  /* 0x0000000a0a0b7981 */ /* 0x000ea2000c1e1500 */
[----:B0-----:R-:W-:-:S03]  /*4cc0*/  LEA.HI.X.SX32 R17, R7, R27, 0x1, P0 ;  /* 0x0000001b07117211 */ /* 0x001fc600000f0eff */
[----:B------:R-:W3:Y:S04]  /*4cd0*/  LDL.LU R7, [R1+0x8] ;  /* 0x0000080001077983 */ /* 0x000ee80000300800 */
[----:B------:R0:W-:Y:S04]  /*4ce0*/  STL [R1+0x224], R13 ;  /* 0x0002240d01007387 */ /* 0x0001e80000100800 */
[----:B------:R-:W3:Y:S04]  /*4cf0*/  LDG.E.U16 R17, desc[UR10][R16.64] ;  /* 0x0000000a10117981 */ /* 0x000ee8000c1e1500 */
[----:B0-----:R-:W4:Y:S01]  /*4d00*/  LDL.LU R13, [R1+0x38] ;  /* 0x00003800010d7983 */ /* 0x001f220000300800 */
[----:B------:R-:W-:-:S05]  /*4d10*/  LEA R6, R25, R2, 0x1 ;  /* 0x0000000219067211 */ /* 0x000fca00078e08ff */
[----:B------:R-:W-:-:S04]  /*4d20*/  IMAD R25, R25, 0x2, R6 ;  /* 0x0000000219197824 */ /* 0x000fc800078e0206 */
[----:B-1----:R-:W-:-:S05]  /*4d30*/  IMAD R4, R4, 0x2, R25 ;  /* 0x0000000204047824 */ /* 0x002fca00078e0219 */
[CC--:B------:R-:W-:Y:S01]  /*4d40*/  LEA R12, P1, R4.reuse, R26.reuse, 0x1 ;  /* 0x0000001a040c7211 */ /* 0x0c0fe200078208ff */
[----:B--2---:R0:W-:Y:S04]  /*4d50*/  STL [R1+0x220], R11 ;  /* 0x0002200b01007387 */ /* 0x0041e80000100800 */
[----:B---3--:R1:W-:Y:S01]  /*4d60*/  STL [R1+0x21c], R17 ;  /* 0x00021c1101007387 */ /* 0x0083e20000100800 */
[----:B----4-:R-:W-:Y:S02]  /*4d70*/  LEA R10, P0, R13, R26, 0x1 ;  /* 0x0000001a0d0a7211 */ /* 0x010fe400078008ff */
[----:B0-----:R-:W-:Y:S02]  /*4d80*/  MOV R11, R13 ;  /* 0x0000000d000b7202 */ /* 0x001fe40000000f00 */
[----:B------:R-:W-:-:S02]  /*4d90*/  LEA.HI.X.SX32 R13, R4, R27, 0x1, P1 ;  /* 0x0000001b040d7211 */ /* 0x000fc400008f0eff */
[----:B------:R-:W-:-:S03]  /*4da0*/  LEA.HI.X.SX32 R11, R11, R27, 0x1, P0 ;  /* 0x0000001b0b0b7211 */ /* 0x000fc600000f0eff */
[----:B-1----:R0:W2:Y:S04]  /*4db0*/  LDG.E.U16 R17, desc[UR10][R12.64] ;  /* 0x0000000a0c117981 */ /* 0x0020a8000c1e1500 */
[----:B------:R-:W3:Y:S01]  /*4dc0*/  LDG.E.U16 R11, desc[UR10][R10.64] ;  /* 0x0000000a0a0b7981 */ /* 0x000ee2000c1e1500 */
[-C--:B------:R-:W-:Y:S02]  /*4dd0*/  LEA R16, P0, R24, R26.reuse, 0x1 ;  /* 0x0000001a18107211 */ /* 0x080fe400078008ff */
[----:B0-----:R-:W-:-:S04]  /*4de0*/  LEA R12, P1, R29, R26, 0x1 ;  /* 0x0000001a1d0c7211 */ /* 0x001fc800078208ff */
[----:B------:R-:W-:-:S06]  /*4df0*/  LEA.HI.X.SX32 R13, R29, R27, 0x1, P1 ;  /* 0x0000001b1d0d7211 */ /* 0x000fcc00008f0eff */
[----:B------:R-:W4:Y:S04]  /*4e00*/  LDG.E.U16 R13, desc[UR10][R12.64] ;  /* 0x0000000a0c0d7981 */ /* 0x000f28000c1e1500 */
[----:B--2---:R0:W-:Y:S02]  /*4e10*/  STL [R1+0x218], R17 ;  /* 0x0002181101007387 */ /* 0x0041e40000100800 */
[----:B0-----:R-:W-:Y:S02]  /*4e20*/  LEA.HI.X.SX32 R17, R24, R27, 0x1, P0 ;  /* 0x0000001b18117211 */ /* 0x001fe400000f0eff */
[----:B------:R-:W2:Y:S04]  /*4e30*/  LDL.LU R24, [R1+0x1724] ;  /* 0x0017240001187983 */ /* 0x000ea80000300800 */
[----:B------:R-:W2:Y:S04]  /*4e40*/  LDL.LU R29, [R1+0x1720] ;  /* 0x00172000011d7983 */ /* 0x000ea80000300800 */
[----:B---3--:R0:W-:Y:S04]  /*4e50*/  STL [R1+0x214], R11 ;  /* 0x0002140b01007387 */ /* 0x0081e80000100800 */
[----:B0-----:R0:W3:Y:S01]  /*4e60*/  LDG.E.U16 R11, desc[UR10][R16.64] ;  /* 0x0000000a100b7981 */ /* 0x0010e2000c1e1500 */
[----:B------:R-:W-:-:S02]  /*4e70*/  LEA R10, P0, R18, R26, 0x1 ;  /* 0x0000001a120a7211 */ /* 0x000fc400078008ff */
[----:B0-----:R-:W-:-:S04]  /*4e80*/  LEA R16, P1, R7, R26, 0x1 ;  /* 0x0000001a07107211 */ /* 0x001fc800078208ff */
[-C--:B------:R-:W-:Y:S01]  /*4e90*/  LEA.HI.X.SX32 R17, R7, R27.reuse, 0x1, P1 ;  /* 0x0000001b07117211 */ /* 0x080fe200008f0eff */
[----:B---3--:R0:W-:Y:S02]  /*4ea0*/  STL [R1+0x210], R11 ;  /* 0x0002100b01007387 */ /* 0x0081e40000100800 */
[----:B0-----:R-:W-:Y:S02]  /*4eb0*/  LEA.HI.X.SX32 R11, R18, R27, 0x1, P0 ;  /* 0x0000001b120b7211 */ /* 0x001fe400000f0eff */
[----:B------:R-:W3:Y:S04]  /*4ec0*/  LDL.LU R18, [R1+0x171c] ;  /* 0x00171c0001127983 */ /* 0x000ee80000300800 */
[----:B------:R2:W3:Y:S01]  /*4ed0*/  LDG.E.U16 R7, desc[UR10][R10.64] ;  /* 0x0000000a0a077981 */ /* 0x0004e2000c1e1500 */
[----:B-----5:R-:W-:-:S03]  /*4ee0*/  LEA R12, P0, R8, R26, 0x1 ;  /* 0x0000001a080c7211 */ /* 0x020fc600078008ff */
[----:B----4-:R0:W-:Y:S01]  /*4ef0*/  STL [R1+0x20c], R13 ;  /* 0x00020c0d01007387 */ /* 0x0101e20000100800 */
[C---:B--2---:R-:W-:Y:S02]  /*4f00*/  LEA R10, P1, R29.reuse, R26, 0x1 ;  /* 0x0000001a1d0a7211 */ /* 0x044fe400078208ff */
[-C--:B0-----:R-:W-:Y:S02]  /*4f10*/  LEA.HI.X.SX32 R13, R8, R27.reuse, 0x1, P0 ;  /* 0x0000001b080d7211 */ /* 0x081fe400000f0eff */
[----:B------:R0:W2:Y:S01]  /*4f20*/  LDG.E.U16 R8, desc[UR10][R16.64] ;  /* 0x0000000a10087981 */ /* 0x0000a2000c1e1500 */
[----:B------:R-:W-:-:S05]  /*4f30*/  LEA.HI.X.SX32 R11, R29, R27, 0x1, P1 ;  /* 0x0000001b1d0b7211 */ /* 0x000fca00008f0eff */
[----:B------:R-:W4:Y:S04]  /*4f40*/  LDG.E.U16 R29, desc[UR10][R10.64] ;  /* 0x0000000a0a1d7981 */ /* 0x000f28000c1e1500 */
[----:B---3--:R1:W-:Y:S04]  /*4f50*/  STL [R1+0x208], R7 ;  /* 0x0002080701007387 */ /* 0x0083e80000100800 */
[----:B-1----:R1:W3:Y:S01]  /*4f60*/  LDG.E.U16 R7, desc[UR10][R12.64] ;  /* 0x0000000a0c077981 */ /* 0x0022e2000c1e1500 */
[----:B0-----:R-:W-:-:S04]  /*4f70*/  LEA R16, P0, R24, R26, 0x1 ;  /* 0x0000001a18107211 */ /* 0x001fc800078008ff */
[----:B------:R-:W-:Y:S02]  /*4f80*/  LEA.HI.X.SX32 R17, R24, R27, 0x1, P0 ;  /* 0x0000001b18117211 */ /* 0x000fe400000f0eff */
[----:B-1----:R-:W-:-:S04]  /*4f90*/  LEA R12, P1, R18, R26, 0x1 ;  /* 0x0000001a120c7211 */ /* 0x002fc800078208ff */
[-C--:B------:R-:W-:Y:S02]  /*4fa0*/  LEA.HI.X.SX32 R13, R18, R27.reuse, 0x1, P1 ;  /* 0x0000001b120d7211 */ /* 0x080fe400008f0eff */
[-C--:B------:R-:W-:Y:S02]  /*4fb0*/  LEA R18, P0, R19, R26.reuse, 0x1 ;  /* 0x0000001a13127211 */ /* 0x080fe400078008ff */
[-C--:B------:R-:W-:Y:S01]  /*4fc0*/  LEA R10, P1, R21, R26.reuse, 0x1 ;  /* 0x0000001a150a7211 */ /* 0x080fe200078208ff */
[----:B--2---:R0:W-:Y:S01]  /*4fd0*/  STL [R1+0x204], R8 ;  /* 0x0002040801007387 */ /* 0x0041e20000100800 */
[-C--:B------:R-:W-:Y:S02]  /*4fe0*/  LEA.HI.X.SX32 R19, R19, R27.reuse, 0x1, P0 ;  /* 0x0000001b13137211 */ /* 0x080fe400000f0eff */
[----:B------:R-:W-:Y:S01]  /*4ff0*/  LEA.HI.X.SX32 R11, R21, R27, 0x1, P1 ;  /* 0x0000001b150b7211 */ /* 0x000fe200008f0eff */
[----:B------:R-:W2:Y:S04]  /*5000*/  LDL.LU R24, [R1+0x34] ;  /* 0x0000340001187983 */ /* 0x000ea80000300800 */
[----:B------:R-:W5:Y:S04]  /*5010*/  LDG.E.U16 R13, desc[UR10][R12.64] ;  /* 0x0000000a0c0d7981 */ /* 0x000f68000c1e1500 */
[----:B0-----:R0:W2:Y:S02]  /*5020*/  LDG.E.U16 R8, desc[UR10][R16.64] ;  /* 0x0000000a10087981 */ /* 0x0010a4000c1e1500 */
[----:B0-----:R-:W-:-:S04]  /*5030*/  LEA R16, P0, R20, R26, 0x1 ;  /* 0x0000001a14107211 */ /* 0x001fc800078008ff */
[----:B------:R-:W-:Y:S02]  /*5040*/  LEA.HI.X.SX32 R17, R20, R27, 0x1, P0 ;  /* 0x0000001b14117211 */ /* 0x000fe400000f0eff */
[----:B------:R0:W5:Y:S04]  /*5050*/  LDG.E.U16 R20, desc[UR10][R10.64] ;  /* 0x0000000a0a147981 */ /* 0x000168000c1e1500 */
[----:B---3--:R1:W-:Y:S04]  /*5060*/  STL [R1+0x200], R7 ;  /* 0x0002000701007387 */ /* 0x0083e80000100800 */
[----:B-1----:R-:W3:Y:S04]  /*5070*/  LDL.LU R7, [R1+0x2c] ;  /* 0x00002c0001077983 */ /* 0x002ee80000300800 */
[----:B------:R-:W3:Y:S04]  /*5080*/  LDL.LU R21, [R1+0x40] ;  /* 0x0000400001157983 */ /* 0x000ee80000300800 */
[----:B----4-:R1:W-:Y:S04]  /*5090*/  STL [R1+0x1fc], R29 ;  /* 0x0001fc1d01007387 */ /* 0x0103e80000100800 */
[----:B-1----:R-:W4:Y:S04]  /*50a0*/  LDG.E.U16 R29, desc[UR10][R18.64] ;  /* 0x0000000a121d7981 */ /* 0x002f28000c1e1500 */
[----:B------:R-:W3:Y:S04]  /*50b0*/  LDL.LU R18, [R1+0x48] ;  /* 0x0000480001127983 */ /* 0x000ee80000300800 */
[----:B------:R-:W3:Y:S04]  /*50c0*/  LDL.LU R19, [R1+0x44] ;  /* 0x0000440001137983 */ /* 0x000ee80000300800 */
[----:B--2---:R1:W-:Y:S04]  /*50d0*/  STL [R1+0x1f4], R8 ;  /* 0x0001f40801007387 */ /* 0x0043e80000100800 */
[----:B-1----:R-:W2:Y:S04]  /*50e0*/  LDL.LU R8, [R1+0x24] ;  /* 0x0000240001087983 */ /* 0x002ea80000300800 */
[----:B-----5:R1:W-:Y:S01]  /*50f0*/  STL [R1+0x1ec], R13 ;  /* 0x0001ec0d01007387 */ /* 0x0203e20000100800 */
[----:B------:R-:W-:-:S02]  /*5100*/  LEA R12, P0, R3, R26, 0x1 ;  /* 0x0000001a030c7211 */ /* 0x000fc400078008ff */
[----:B0-----:R-:W-:Y:S02]  /*5110*/  LEA R10, P1, R5, R26, 0x1 ;  /* 0x0000001a050a7211 */ /* 0x001fe400078208ff */
[-C--:B-1----:R-:W-:Y:S02]  /*5120*/  LEA.HI.X.SX32 R13, R3, R27.reuse, 0x1, P0 ;  /* 0x0000001b030d7211 */ /* 0x082fe400000f0eff */
[----:B------:R-:W-:-:S03]  /*5130*/  LEA.HI.X.SX32 R11, R5, R27, 0x1, P1 ;  /* 0x0000001b050b7211 */ /* 0x000fc600008f0eff */
[----:B------:R-:W5:Y:S04]  /*5140*/  LDG.E.U16 R5, desc[UR10][R12.64] ;  /* 0x0000000a0c057981 */ /* 0x000f68000c1e1500 */
[----:B----4-:R0:W-:Y:S04]  /*5150*/  STL [R1+0x1e4], R29 ;  /* 0x0001e41d01007387 */ /* 0x0101e80000100800 */
[----:B------:R1:W-:Y:S01]  /*5160*/  STL [R1+0x1e0], R20 ;  /* 0x0001e01401007387 */ /* 0x0003e20000100800 */
[----:B0-----:R-:W0:Y:S03]  /*5170*/  LDC R29, c[0x0][0x3b8] ;  /* 0x0000ee00ff1d7b82 */ /* 0x001e260000000800 */
[----:B-1----:R1:W4:Y:S02]  /*5180*/  LDG.E.U16 R20, desc[UR10][R16.64] ;  /* 0x0000000a10147981 */ /* 0x002324000c1e1500 */
[----:B-1----:R-:W-:-:S04]  /*5190*/  LEA R16, P0, R2, R26, 0x1 ;  /* 0x0000001a02107211 */ /* 0x002fc800078008ff */
[----:B------:R-:W-:-:S05]  /*51a0*/  LEA.HI.X.SX32 R17, R2, R27, 0x1, P0 ;  /* 0x0000001b02117211 */ /* 0x000fca00000f0eff */
[----:B------:R-:W2:Y:S01]  /*51b0*/  LDG.E.U16 R16, desc[UR10][R16.64] ;  /* 0x0000000a10107981 */ /* 0x000ea2000c1e1500 */
[----:B0-----:R-:W-:-:S05]  /*51c0*/  IMAD R4, R29, 0x2, R4 ;  /* 0x000000021d047824 */ /* 0x001fca00078e0204 */
[----:B------:R-:W-:-:S04]  /*51d0*/  LEA R2, P1, R4, R26, 0x1 ;  /* 0x0000001a04027211 */ /* 0x000fc800078208ff */
[----:B------:R-:W-:-:S05]  /*51e0*/  LEA.HI.X.SX32 R3, R4, R27, 0x1, P1 ;  /* 0x0000001b04037211 */ /* 0x000fca00008f0eff */
[----:B------:R-:W2:Y:S04]  /*51f0*/  LDG.E.U16 R17, desc[UR10][R2.64] ;  /* 0x0000000a02117981 */ /* 0x000ea8000c1e1500 */
[----:B----4-:R0:W-:Y:S04]  /*5200*/  STL [R1+0x1d8], R20 ;  /* 0x0001d81401007387 */ /* 0x0101e80000100800 */
[----:B0-----:R3:W4:Y:S02]  /*5210*/  LDG.E.U16 R20, desc[UR10][R10.64] ;  /* 0x0000000a0a147981 */ /* 0x001724000c1e1500 */
[----:B---3--:R-:W-:-:S04]  /*5220*/  LEA R10, P0, R18, R26, 0x1 ;  /* 0x0000001a120a7211 */ /* 0x008fc800078008ff */
[-C--:B------:R-:W-:Y:S01]  /*5230*/  LEA.HI.X.SX32 R11, R18, R27.reuse, 0x1, P0 ;  /* 0x0000001b120b7211 */ /* 0x080fe200000f0eff */
[----:B-----5:R0:W-:Y:S04]  /*5240*/  STL [R1+0x1cc], R5 ;  /* 0x0001cc0501007387 */ /* 0x0201e80000100800 */
[----:B0-----:R0:W3:Y:S01]  /*5250*/  LDG.E.U16 R5, desc[UR10][R10.64] ;  /* 0x0000000a0a057981 */ /* 0x0010e2000c1e1500 */
[-C--:B------:R-:W-:Y:S02]  /*5260*/  LEA R12, P0, R19, R26.reuse, 0x1 ;  /* 0x0000001a130c7211 */ /* 0x080fe400078008ff */
[----:B------:R-:W-:Y:S02]  /*5270*/  LEA R2, P1, R21, R26, 0x1 ;  /* 0x0000001a15027211 */ /* 0x000fe400078208ff */
[----:B------:R-:W-:-:S02]  /*5280*/  LEA.HI.X.SX32 R13, R19, R27, 0x1, P0 ;  /* 0x0000001b130d7211 */ /* 0x000fc400000f0eff */
[----:B------:R-:W-:Y:S02]  /*5290*/  LEA.HI.X.SX32 R3, R21, R27, 0x1, P1 ;  /* 0x0000001b15037211 */ /* 0x000fe400008f0eff */
[----:B0-----:R-:W-:-:S03]  /*52a0*/  LEA R10, P0, R24, R26, 0x1 ;  /* 0x0000001a180a7211 */ /* 0x001fc600078008ff */
[----:B------:R2:W5:Y:S01]  /*52b0*/  LDG.E.U16 R18, desc[UR10][R2.64] ;  /* 0x0000000a02127981 */ /* 0x000562000c1e1500 */
[----:B------:R-:W-:-:S05]  /*52c0*/  LEA.HI.X.SX32 R11, R24, R27, 0x1, P0 ;  /* 0x0000001b180b7211 */ /* 0x000fca00000f0eff */
[----:B------:R-:W3:Y:S01]  /*52d0*/  LDG.E.U16 R19, desc[UR10][R10.64] ;  /* 0x0000000a0a137981 */ /* 0x000ee2000c1e1500 */
[----:B--2---:R-:W-:-:S04]  /*52e0*/  LEA R2, P0, R8, R26, 0x1 ;  /* 0x0000001a08027211 */ /* 0x004fc800078008ff */
[----:B------:R-:W-:Y:S01]  /*52f0*/  LEA.HI.X.SX32 R3, R8, R27, 0x1, P0 ;  /* 0x0000001b08037211 */ /* 0x000fe200000f0eff */
[----:B----4-:R0:W-:Y:S04]  /*5300*/  STL [R1+0x1c4], R20 ;  /* 0x0001c41401007387 */ /* 0x0101e80000100800 */
[----:B0-----:R0:W2:Y:S02]  /*5310*/  LDG.E.U16 R20, desc[UR10][R12.64] ;  /* 0x0000000a0c147981 */ /* 0x0010a4000c1e1500 */
[----:B0-----:R-:W-:-:S04]  /*5320*/  LEA R12, P1, R7, R26, 0x1 ;  /* 0x0000001a070c7211 */ /* 0x001fc800078208ff */
[----:B------:R-:W-:Y:S02]  /*5330*/  LEA.HI.X.SX32 R13, R7, R27, 0x1, P1 ;  /* 0x0000001b070d7211 */ /* 0x000fe400008f0eff */
[----:B------:R-:W-:-:S03]  /*5340*/  LEA R10, P1, R28, R26, 0x1 ;  /* 0x0000001a1c0a7211 */ /* 0x000fc600078208ff */
[----:B------:R0:W4:Y:S01]  /*5350*/  LDG.E.U16 R7, desc[UR10][R12.64] ;  /* 0x0000000a0c077981 */ /* 0x000122000c1e1500 */
[----:B------:R-:W-:-:S03]  /*5360*/  LEA.HI.X.SX32 R11, R28, R27, 0x1, P1 ;  /* 0x0000001b1c0b7211 */ /* 0x000fc600008f0eff */
[----:B------:R1:W4:Y:S04]  /*5370*/  LDG.E.U16 R28, desc[UR10][R2.64] ;  /* 0x0000000a021c7981 */ /* 0x000328000c1e1500 */
[----:B------:R-:W-:Y:S01]  /*5380*/  STL [R1+0x1b4], R17 ;  /* 0x0001b41101007387 */ /* 0x000fe20000100800 */
[----:B0-----:R-:W-:-:S03]  /*5390*/  LEA R12, P0, R23, R26, 0x1 ;  /* 0x0000001a170c7211 */ /* 0x001fc600078008ff */
[----:B------:R-:W-:Y:S04]  /*53a0*/  STL [R1+0x1bc], R16 ;  /* 0x0001bc1001007387 */ /* 0x000fe80000100800 */
[----:B---3--:R0:W-:Y:S01]  /*53b0*/  STL [R1+0x1b0], R5 ;  /* 0x0001b00501007387 */ /* 0x0081e20000100800 */
[----:B------:R-:W-:-:S05]  /*53c0*/  LEA.HI.X.SX32 R13, R23, R27, 0x1, P0 ;  /* 0x0000001b170d7211 */ /* 0x000fca00000f0eff */
[----:B------:R-:W3:Y:S04]  /*53d0*/  LDG.E.U16 R21, desc[UR10][R12.64] ;  /* 0x0000000a0c157981 */ /* 0x000ee8000c1e1500 */
[----:B0-----:R0:W3:Y:S01]  /*53e0*/  LDG.E.U16 R5, desc[UR10][R10.64] ;  /* 0x0000000a0a057981 */ /* 0x0010e2000c1e1500 */
[CC--:B------:R-:W-:Y:S02]  /*53f0*/  LEA R16, P1, R22.reuse, R26.reuse, 0x1 ;  /* 0x0000001a16107211 */ /* 0x0c0fe400078208ff */
[C---:B-1----:R-:W-:Y:S02]  /*5400*/  LEA R2, P0, R15.reuse, R26, 0x1 ;  /* 0x0000001a0f027211 */ /* 0x042fe400078008ff */
[-C--:B------:R-:W-:Y:S01]  /*5410*/  LEA.HI.X.SX32 R17, R22, R27.reuse, 0x1, P1 ;  /* 0x0000001b16117211 */ /* 0x080fe200008f0eff */
[----:B------:R-:W3:Y:S01]  /*5420*/  LDL.LU R13, [R1+0xc4] ;  /* 0x0000c400010d7983 */ /* 0x000ee20000300800 */
[----:B------:R-:W-:-:S03]  /*5430*/  LEA.HI.X.SX32 R3, R15, R27, 0x1, P0 ;  /* 0x0000001b0f037211 */ /* 0x000fc600000f0eff */
[----:B------:R-:W3:Y:S04]  /*5440*/  LDG.E.U16 R12, desc[UR10][R16.64] ;  /* 0x0000000a100c7981 */ /* 0x000ee8000c1e1500 */
[----:B------:R1:W3:Y:S01]  /*5450*/  LDG.E.U16 R24, desc[UR10][R2.64] ;  /* 0x0000000a02187981 */ /* 0x0002e2000c1e1500 */
[----:B------:R-:W-:-:S03]  /*5460*/  LEA R8, P0, R9, R26, 0x1 ;  /* 0x0000001a09087211 */ /* 0x000fc600078008ff */
[----:B------:R-:W3:Y:S01]  /*5470*/  LDL.LU R22, [R1+0xc0] ;  /* 0x0000c00001167983 */ /* 0x000ee20000300800 */
[-C--:B------:R-:W-:Y:S02]  /*5480*/  LEA.HI.X.SX32 R9, R9, R27.reuse, 0x1, P0 ;  /* 0x0000001b09097211 */ /* 0x080fe400000f0eff */
[-C--:B0-----:R-:W-:Y:S01]  /*5490*/  LEA R10, P0, R14, R26.reuse, 0x1 ;  /* 0x0000001a0e0a7211 */ /* 0x081fe200078008ff */
[----:B------:R-:W3:Y:S01]  /*54a0*/  LDL.LU R23, [R1+0xb8] ;  /* 0x0000b80001177983 */ /* 0x000ee20000300800 */
[----:B-1----:R-:W-:Y:S02]  /*54b0*/  LEA R2, P1, R6, R26, 0x1 ;  /* 0x0000001a06027211 */ /* 0x002fe400078208ff */
[-C--:B------:R-:W-:Y:S01]  /*54c0*/  LEA.HI.X.SX32 R11, R14, R27.reuse, 0x1, P0 ;  /* 0x0000001b0e0b7211 */ /* 0x080fe200000f0eff */
[----:B------:R-:W3:Y:S01]  /*54d0*/  LDG.E.U16 R8, desc[UR10][R8.64] ;  /* 0x0000000a08087981 */ /* 0x000ee2000c1e1500 */
[----:B------:R-:W-:-:S06]  /*54e0*/  LEA.HI.X.SX32 R3, R6, R27, 0x1, P1 ;  /* 0x0000001b06037211 */ /* 0x000fcc00008f0eff */
[----:B------:R-:W3:Y:S04]  /*54f0*/  LDG.E.U16 R3, desc[UR10][R2.64] ;  /* 0x0000000a02037981 */ /* 0x000ee8000c1e1500 */
[----:B------:R0:W3:Y:S04]  /*5500*/  LDG.E.U16 R9, desc[UR10][R10.64] ;  /* 0x0000000a0a097981 */ /* 0x0000e8000c1e1500 */
[----:B--2---:R1:W-:Y:S04]  /*5510*/  STL [R1+0x1ac], R20 ;  /* 0x0001ac1401007387 */ /* 0x0043e80000100800 */
[----:B-1----:R-:W2:Y:S04]  /*5520*/  LDL.LU R20, [R1+0xbc] ;  /* 0x0000bc0001147983 */ /* 0x002ea80000300800 */
[----:B-----5:R1:W-:Y:S04]  /*5530*/  STL [R1+0x1a8], R18 ;  /* 0x0001a81201007387 */ /* 0x0203e80000100800 */
[----:B-1----:R-:W5:Y:S04]  /*5540*/  LDL.LU R18, [R1+0xb4] ;  /* 0x0000b40001127983 */ /* 0x002f680000300800 */
[----:B------:R1:W-:Y:S04]  /*5550*/  STL [R1+0x1a0], R19 ;  /* 0x0001a01301007387 */ /* 0x0003e80000100800 */
[----:B-1----:R-:W5:Y:S04]  /*5560*/  LDL.LU R19, [R1+0xb0] ;  /* 0x0000b00001137983 */ /* 0x002f680000300800 */
[----:B----4-:R1:W-:Y:S04]  /*5570*/  STL [R1+0x19c], R7 ;  /* 0x00019c0701007387 */ /* 0x0103e80000100800 */
[----:B-1----:R-:W4:Y:S04]  /*5580*/  LDL.LU R7, [R1+0xa8] ;  /* 0x0000a80001077983 */ /* 0x002f280000300800 */
[----:B------:R1:W-:Y:S02]  /*5590*/  STL [R1+0x198], R28 ;  /* 0x0001981c01007387 */ /* 0x0003e40000100800 */
[----:B-1----:R-:W-:-:S02]  /*55a0*/  IMAD R28, R29, 0x2, R4 ;  /* 0x000000021d1c7824 */ /* 0x002fc400078e0204 */
[----:B---3--:R1:W-:Y:S03]  /*55b0*/  STL [R1+0x190], R5 ;  /* 0x0001900501007387 */ /* 0x0083e60000100800 */
[----:B------:R-:W-:-:S04]  /*55c0*/  LEA R4, P0, R28, R26, 0x1 ;  /* 0x0000001a1c047211 */ /* 0x000fc800078008ff */
[----:B-1----:R-:W-:Y:S01]  /*55d0*/  LEA.HI.X.SX32 R5, R28, R27, 0x1, P0 ;  /* 0x0000001b1c057211 */ /* 0x002fe200000f0eff */
[----:B------:R1:W-:Y:S04]  /*55e0*/  STL [R1+0x18c], R21 ;  /* 0x00018c1501007387 */ /* 0x0003e80000100800 */
[----:B------:R3:W4:Y:S04]  /*55f0*/  LDG.E.U16 R6, desc[UR10][R4.64] ;  /* 0x0000000a04067981 */ /* 0x000728000c1e1500 */
[----:B-1----:R-:W4:Y:S04]  /*5600*/  LDL.LU R21, [R1+0xac] ;  /* 0x0000ac0001157983 */ /* 0x002f280000300800 */
[----:B------:R-:W4:Y:S04]  /*5610*/  LDL.LU R14, [R1+0xa4] ;  /* 0x0000a400010e7983 */ /* 0x000f280000300800 */
[----:B------:R-:W4:Y:S04]  /*5620*/  LDL.LU R16, [R1+0xa0] ;  /* 0x0000a00001107983 */ /* 0x000f280000300800 */
[----:B------:R-:W4:Y:S04]  /*5630*/  LDL.LU R17, [R1+0x9c] ;  /* 0x00009c0001117983 */ /* 0x000f280000300800 */
[----:B------:R-:W4:Y:S04]  /*5640*/  LDL.LU R15, [R1+0x98] ;  /* 0x00009800010f7983 */ /* 0x000f280000300800 */
[----:B------:R1:W-:Y:S01]  /*5650*/  STL [R1+0x188], R12 ;  /* 0x0001880c01007387 */ /* 0x0003e20000100800 */
[----:B------:R-:W-:-:S03]  /*5660*/  LEA R28, R29, R28, 0x1 ;  /* 0x0000001c1d1c7211 */ /* 0x000fc600078e08ff */
[----:B-1----:R-:W4:Y:S04]  /*5670*/  LDL.LU R12, [R1+0x94] ;  /* 0x00009400010c7983 */ /* 0x002f280000300800 */
[----:B------:R1:W-:Y:S04]  /*5680*/  STL [R1+0x184], R24 ;  /* 0x0001841801007387 */ /* 0x0003e80000100800 */
[----:B-1----:R-:W4:Y:S04]  /*5690*/  LDL.LU R24, [R1+0x90] ;  /* 0x0000900001187983 */ /* 0x002f280000300800 */
[----:B------:R-:W4:Y:S01]  /*56a0*/  LDL.LU R29, [R1+0x8c] ;  /* 0x00008c00011d7983 */ /* 0x000f220000300800 */
[----:B0-----:R-:W-:-:S03]  /*56b0*/  LEA R10, P0, R13, R26, 0x1 ;  /* 0x0000001a0d0a7211 */ /* 0x001fc600078008ff */
[----:B------:R-:W-:Y:S01]  /*56c0*/  STL [R1+0x174], R9 ;  /* 0x0001740901007387 */ /* 0x000fe20000100800 */
[----:B------:R-:W-:-:S03]  /*56d0*/  LEA R2, P2, R23, R26, 0x1 ;  /* 0x0000001a17027211 */ /* 0x000fc600078408ff */
[----:B------:R0:W-:Y:S01]  /*56e0*/  STL [R1+0x17c], R8 ;  /* 0x00017c0801007387 */ /* 0x0001e20000100800 */
[----:B------:R-:W-:-:S03]  /*56f0*/  LEA.HI.X.SX32 R11, R13, R27, 0x1, P0 ;  /* 0x0000001b0d0b7211 */ /* 0x000fc600000f0eff */
[----:B------:R1:W-:Y:S01]  /*5700*/  STL [R1+0x16c], R3 ;  /* 0x00016c0301007387 */ /* 0x0003e20000100800 */
[----:B0-----:R-:W-:-:S03]  /*5710*/  LEA R8, P1, R22, R26, 0x1 ;  /* 0x0000001a16087211 */ /* 0x001fc600078208ff */
[----:B------:R2:W-:Y:S01]  /*5720*/  STL.64 [R1+0x128], R10 ;  /* 0x0001280a01007387 */ /* 0x0005e20000100a00 */
[-C--:B------:R-:W-:Y:S02]  /*5730*/  LEA.HI.X.SX32 R9, R22, R27.reuse, 0x1, P1 ;  /* 0x0000001b16097211 */ /* 0x080fe400008f0eff */
[----:B-1----:R-:W-:-:S03]  /*5740*/  LEA.HI.X.SX32 R3, R23, R27, 0x1, P2 ;  /* 0x0000001b17037211 */ /* 0x002fc600010f0eff */
[----:B------:R5:W-:Y:S04]  /*5750*/  STL.64 [R1+0x120], R8 ;  /* 0x0001200801007387 */ /* 0x000be80000100a00 */
[----:B------:R4:W-:Y:S04]  /*5760*/  STL.64 [R1+0x118], R2 ;  /* 0x0001180201007387 */ /* 0x0009e80000100a00 */
[----:B------:R-:W4:Y:S04]  /*5770*/  LDL.LU R13, [R1+0x88] ;  /* 0x00008800010d7983 */ /* 0x000f280000300800 */
[----:B------:R-:W4:Y:S04]  /*5780*/  LDL.LU R22, [R1+0x84] ;  /* 0x0000840001167983 */ /* 0x000f280000300800 */
[----:B------:R-:W4:Y:S01]  /*5790*/  LDL.LU R23, [R1+0x80] ;  /* 0x0000800001177983 */ /* 0x000f220000300800 */
[----:B--2---:R-:W-:-:S04]  /*57a0*/  LEA R10, P0, R20, R26, 0x1 ;  /* 0x0000001a140a7211 */ /* 0x004fc800078008ff */
[----:B------:R-:W-:-:S05]  /*57b0*/  LEA.HI.X.SX32 R11, R20, R27, 0x1, P0 ;  /* 0x0000001b140b7211 */ /* 0x000fca00000f0eff */
[----:B------:R-:W-:Y:S04]  /*57c0*/  STL.64 [R1+0x110], R10 ;  /* 0x0001100a01007387 */ /* 0x000fe80000100a00 */
[----:B------:R-:W2:Y:S01]  /*57d0*/  LDL.LU R20, [R1+0x78] ;  /* 0x0000780001147983 */ /* 0x000ea20000300800 */
[----:B-----5:R-:W-:-:S04]  /*57e0*/  LEA R8, P1, R18, R26, 0x1 ;  /* 0x0000001a12087211 */ /* 0x020fc800078208ff */
[----:B------:R-:W-:Y:S02]  /*57f0*/  LEA.HI.X.SX32 R9, R18, R27, 0x1, P1 ;  /* 0x0000001b12097211 */ /* 0x000fe400008f0eff */
[----:B---3--:R-:W-:-:S04]  /*5800*/  LEA R4, P2, R19, R26, 0x1 ;  /* 0x0000001a13047211 */ /* 0x008fc800078408ff */
[----:B------:R-:W-:Y:S02]  /*5810*/  LEA.HI.X.SX32 R5, R19, R27, 0x1, P2 ;  /* 0x0000001b13057211 */ /* 0x000fe400010f0eff */
[----:B----4-:R-:W-:-:S04]  /*5820*/  LEA R2, P3, R7, R26, 0x1 ;  /* 0x0000001a07027211 */ /* 0x010fc800078608ff */
[----:B------:R-:W-:Y:S01]  /*5830*/  LEA.HI.X.SX32 R3, R7, R27, 0x1, P3 ;  /* 0x0000001b07037211 */ /* 0x000fe200018f0eff */
[----:B------:R0:W-:Y:S04]  /*5840*/  STL [R1+0x164], R6 ;  /* 0x0001640601007387 */ /* 0x0001e80000100800 */
[----:B------:R1:W-:Y:S04]  /*5850*/  STL.64 [R1+0x108], R8 ;  /* 0x0001080801007387 */ /* 0x0003e80000100a00 */
[----:B------:R3:W-:Y:S01]  /*5860*/  STL.64 [R1+0x100], R4 ;  /* 0x0001000401007387 */ /* 0x0007e20000100a00 */
[----:B0-----:R-:W-:-:S03]  /*5870*/  LEA R6, P0, R21, R26, 0x1 ;  /* 0x0000001a15067211 */ /* 0x001fc600078008ff */
[----:B------:R0:W-:Y:S01]  /*5880*/  STL.64 [R1+0xf8], R2 ;  /* 0x0000f80201007387 */ /* 0x0001e20000100a00 */
[----:B------:R-:W-:Y:S02]  /*5890*/  LEA.HI.X.SX32 R7, R21, R27, 0x1, P0 ;  /* 0x0000001b15077211 */ /* 0x000fe400000f0eff */
[-C--:B-1----:R-:W-:Y:S01]  /*58a0*/  LEA R8, P1, R14, R26.reuse, 0x1 ;  /* 0x0000001a0e087211 */ /* 0x082fe200078208ff */
[----:B------:R-:W4:Y:S01]  /*58b0*/  LDL.LU R18, [R1+0x7c] ;  /* 0x00007c0001127983 */ /* 0x000f220000300800 */
[----:B---3--:R-:W-:-:S03]  /*58c0*/  LEA R4, P2, R16, R26, 0x1 ;  /* 0x0000001a10047211 */ /* 0x008fc600078408ff */
[----:B------:R-:W3:Y:S01]  /*58d0*/  LDL.LU R19, [R1+0x70] ;  /* 0x0000700001137983 */ /* 0x000ee20000300800 */
[-C--:B------:R-:W-:Y:S02]  /*58e0*/  LEA.HI.X.SX32 R9, R14, R27.reuse, 0x1, P1 ;  /* 0x0000001b0e097211 */ /* 0x080fe400008f0eff */
[-C--:B------:R-:W-:Y:S01]  /*58f0*/  LEA.HI.X.SX32 R5, R16, R27.reuse, 0x1, P2 ;  /* 0x0000001b10057211 */ /* 0x080fe200010f0eff */
[----:B------:R-:W5:Y:S01]  /*5900*/  LDL.LU R21, [R1+0x68] ;  /* 0x0000680001157983 */ /* 0x000f620000300800 */
[-C--:B0-----:R-:W-:Y:S02]  /*5910*/  LEA R2, P3, R17, R26.reuse, 0x1 ;  /* 0x0000001a11027211 */ /* 0x081fe400078608ff */
[-C--:B------:R-:W-:Y:S01]  /*5920*/  LEA R10, P0, R15, R26.reuse, 0x1 ;  /* 0x0000001a0f0a7211 */ /* 0x080fe200078008ff */
[----:B------:R0:W-:Y:S01]  /*5930*/  STL.64 [R1+0xf0], R6 ;  /* 0x0000f00601007387 */ /* 0x0001e20000100a00 */
[-C--:B------:R-:W-:Y:S02]  /*5940*/  LEA.HI.X.SX32 R3, R17, R27.reuse, 0x1, P3 ;  /* 0x0000001b11037211 */ /* 0x080fe400018f0eff */
[----:B------:R-:W-:Y:S01]  /*5950*/  LEA.HI.X.SX32 R11, R15, R27, 0x1, P0 ;  /* 0x0000001b0f0b7211 */ /* 0x000fe200000f0eff */
[----:B0-----:R-:W5:Y:S04]  /*5960*/  LDL.LU R7, [R1+0x60] ;  /* 0x0000600001077983 */ /* 0x001f680000300800 */
[----:B------:R0:W-:Y:S04]  /*5970*/  STL.64 [R1+0xe8], R8 ;  /* 0x0000e80801007387 */ /* 0x0001e80000100a00 */
[----:B------:R1:W-:Y:S01]  /*5980*/  STL.64 [R1+0xe0], R4 ;  /* 0x0000e00401007387 */ /* 0x0003e20000100a00 */
[----:B0-----:R-:W-:-:S02]  /*5990*/  LEA R8, P1, R12, R26, 0x1 ;  /* 0x0000001a0c087211 */ /* 0x001fc400078208ff */
[----:B-1----:R-:W-:Y:S02]  /*59a0*/  LEA R4, P2, R24, R26, 0x1 ;  /* 0x0000001a18047211 */ /* 0x002fe400078408ff */
[-C--:B------:R-:W-:Y:S01]  /*59b0*/  LEA.HI.X.SX32 R9, R12, R27.reuse, 0x1, P1 ;  /* 0x0000001b0c097211 */ /* 0x080fe200008f0eff */
[----:B------:R0:W-:Y:S01]  /*59c0*/  STL.64 [R1+0xd8], R2 ;  /* 0x0000d80201007387 */ /* 0x0001e20000100a00 */
[----:B------:R-:W-:-:S03]  /*59d0*/  LEA.HI.X.SX32 R5, R24, R27, 0x1, P2 ;  /* 0x0000001b18057211 */ /* 0x000fc600010f0eff */
[----:B------:R1:W-:Y:S04]  /*59e0*/  STL.64 [R1+0xd0], R10 ;  /* 0x0000d00a01007387 */ /* 0x0003e80000100a00 */
[----:B------:R-:W5:Y:S01]  /*59f0*/  LDL.LU R17, [R1+0x74] ;  /* 0x0000740001117983 */ /* 0x000f620000300800 */
[----:B0-----:R-:W-:-:S03]  /*5a00*/  LEA R2, P3, R29, R26, 0x1 ;  /* 0x0000001a1d027211 */ /* 0x001fc600078608ff */
[----:B------:R0:W-:Y:S04]  /*5a10*/  STL.64 [R1+0xc8], R8 ;  /* 0x0000c80801007387 */ /* 0x0001e80000100a00 */
[----:B------:R-:W5:Y:S01]  /*5a20*/  LDL.LU R15, [R1+0x6c] ;  /* 0x00006c00010f7983 */ /* 0x000f620000300800 */
[----:B------:R-:W-:-:S03]  /*5a30*/  LEA.HI.X.SX32 R3, R29, R27, 0x1, P3 ;  /* 0x0000001b1d037211 */ /* 0x000fc600018f0eff */
[----:B------:R0:W-:Y:S04]  /*5a40*/  STL.64 [R1+0xc0], R4 ;  /* 0x0000c00401007387 */ /* 0x0001e80000100a00 */
[----:B------:R-:W5:Y:S04]  /*5a50*/  LDL.LU R24, [R1+0x1f8] ;  /* 0x0001f80001187983 */ /* 0x000f680000300800 */
[----:B------:R2:W-:Y:S04]  /*5a60*/  STL.64 [R1+0xb8], R2 ;  /* 0x0000b80201007387 */ /* 0x0005e80000100a00 */
[----:B------:R-:W5:Y:S01]  /*5a70*/  LDL.LU R29, [R1+0x5c] ;  /* 0x00005c00011d7983 */ /* 0x000f620000300800 */
[----:B-1----:R-:W-:-:S02]  /*5a80*/  LEA R10, P0, R13, R26, 0x1 ;  /* 0x0000001a0d0a7211 */ /* 0x002fc400078008ff */
[CC--:B0-----:R-:W-:Y:S02]  /*5a90*/  LEA R8, P1, R22.reuse, R26.reuse, 0x1 ;  /* 0x0000001a16087211 */ /* 0x0c1fe400078208ff */
[-C--:B------:R-:W-:Y:S02]  /*5aa0*/  LEA R4, P2, R23, R26.reuse, 0x1 ;  /* 0x0000001a17047211 */ /* 0x080fe400078408ff */
[-C--:B------:R-:W-:Y:S02]  /*5ab0*/  LEA.HI.X.SX32 R11, R13, R27.reuse, 0x1, P0 ;  /* 0x0000001b0d0b7211 */ /* 0x080fe400000f0eff */
[-C--:B------:R-:W-:Y:S02]  /*5ac0*/  LEA.HI.X.SX32 R9, R22, R27.reuse, 0x1, P1 ;  /* 0x0000001b16097211 */ /* 0x080fe400008f0eff */
[----:B------:R-:W-:Y:S01]  /*5ad0*/  LEA.HI.X.SX32 R5, R23, R27, 0x1, P2 ;  /* 0x0000001b17057211 */ /* 0x000fe200010f0eff */
[----:B------:R4:W-:Y:S04]  /*5ae0*/  STL.64 [R1+0xb0], R10 ;  /* 0x0000b00a01007387 */ /* 0x0009e80000100a00 */
[----:B------:R-:W5:Y:S04]  /*5af0*/  LDL.LU R6, [R1+0x1f0] ;  /* 0x0001f00001067983 */ /* 0x000f680000300800 */
[----:B------:R3:W-:Y:S04]  /*5b00*/  STL.64 [R1+0xa8], R8 ;  /* 0x0000a80801007387 */ /* 0x0007e80000100a00 */
[----:B------:R-:W5:Y:S04]  /*5b10*/  LDL.LU R14, [R1+0x1e8] ;  /* 0x0001e800010e7983 */ /* 0x000f680000300800 */
[----:B------:R5:W-:Y:S04]  /*5b20*/  STL.64 [R1+0xa0], R4 ;  /* 0x0000a00401007387 */ /* 0x000be80000100a00 */
[----:B------:R-:W5:Y:S01]  /*5b30*/  LDL.LU R16, [R1+0x1dc] ;  /* 0x0001dc0001107983 */ /* 0x000f620000300800 */
[----:B--2---:R-:W-:-:S04]  /*5b40*/  LEA R2, P3, R20, R26, 0x1 ;  /* 0x0000001a14027211 */ /* 0x004fc800078608ff */
[----:B------:R-:W-:-:S05]  /*5b50*/  LEA.HI.X.SX32 R3, R20, R27, 0x1, P3 ;  /* 0x0000001b14037211 */ /* 0x000fca00018f0eff */
[----:B------:R0:W-:Y:S04]  /*5b60*/  STL.64 [R1+0x98], R2 ;  /* 0x0000980201007387 */ /* 0x0001e80000100a00 */
[----:B------:R-:W2:Y:S04]  /*5b70*/  LDL.LU R12, [R1+0x1d4] ;  /* 0x0001d400010c7983 */ /* 0x000ea80000300800 */
[----:B------:R-:W2:Y:S04]  /*5b80*/  LDL.LU R13, [R1+0x1d0] ;  /* 0x0001d000010d7983 */ /* 0x000ea80000300800 */
[----:B------:R-:W2:Y:S04]  /*5b90*/  LDL.LU R22, [R1+0x1c8] ;  /* 0x0001c80001167983 */ /* 0x000ea80000300800 */
[----:B------:R-:W2:Y:S01]  /*5ba0*/  LDL.LU R23, [R1+0x1c0] ;  /* 0x0001c00001177983 */ /* 0x000ea20000300800 */
[----:B----4-:R-:W-:-:S04]  /*5bb0*/  LEA R10, P0, R18, R26, 0x1 ;  /* 0x0000001a120a7211 */ /* 0x010fc800078008ff */
[-C--:B------:R-:W-:Y:S02]  /*5bc0*/  LEA.HI.X.SX32 R11, R18, R27.reuse, 0x1, P0 ;  /* 0x0000001b120b7211 */ /* 0x080fe400000f0eff */
[-C--:B---3--:R-:W-:Y:S02]  /*5bd0*/  LEA R8, P1, R19, R26.reuse, 0x1 ;  /* 0x0000001a13087211 */ /* 0x088fe400078208ff */
[----:B-----5:R-:W-:Y:S01]  /*5be0*/  LEA R4, P2, R21, R26, 0x1 ;  /* 0x0000001a15047211 */ /* 0x020fe200078408ff */
[----:B------:R1:W-:Y:S01]  /*5bf0*/  STL.64 [R1+0x90], R10 ;  /* 0x0000900a01007387 */ /* 0x0003e20000100a00 */
[----:B------:R-:W-:-:S03]  /*5c00*/  LEA.HI.X.SX32 R9, R19, R27, 0x1, P1 ;  /* 0x0000001b13097211 */ /* 0x000fc600008f0eff */
[----:B------:R-:W3:Y:S01]  /*5c10*/  LDL.LU R20, [R1+0x130] ;  /* 0x0001300001147983 */ /* 0x000ee20000300800 */
[----:B------:R-:W-:-:S03]  /*5c20*/  LEA.HI.X.SX32 R5, R21, R27, 0x1, P2 ;  /* 0x0000001b15057211 */ /* 0x000fc600010f0eff */
[----:B------:R-:W4:Y:S01]  /*5c30*/  LDL.LU R18, [R1+0x1b8] ;  /* 0x0001b80001127983 */ /* 0x000f220000300800 */
[----:B0-----:R-:W-:-:S03]  /*5c40*/  LEA R2, P3, R7, R26, 0x1 ;  /* 0x0000001a07027211 */ /* 0x001fc600078608ff */
[----:B------:R0:W-:Y:S01]  /*5c50*/  STL.64 [R1+0x88], R8 ;  /* 0x0000880801007387 */ /* 0x0001e20000100a00 */
[----:B------:R-:W-:-:S03]  /*5c60*/  LEA.HI.X.SX32 R3, R7, R27, 0x1, P3 ;  /* 0x0000001b07037211 */ /* 0x000fc600018f0eff */
[----:B------:R-:W5:Y:S04]  /*5c70*/  LDL.LU R19, [R1+0x140] ;  /* 0x0001400001137983 */ /* 0x000f680000300800 */
[----:B------:R0:W-:Y:S04]  /*5c80*/  STL.64 [R1+0x80], R4 ;  /* 0x0000800401007387 */ /* 0x0001e80000100a00 */
[----:B------:R-:W5:Y:S04]  /*5c90*/  LDL.LU R21, [R1+0x138] ;  /* 0x0001380001157983 */ /* 0x000f680000300800 */
[----:B------:R0:W-:Y:S04]  /*5ca0*/  STL.64 [R1+0x78], R2 ;  /* 0x0000780201007387 */ /* 0x0001e80000100a00 */
[----:B------:R-:W5:Y:S01]  /*5cb0*/  LDL.LU R7, [R1+0x134] ;  /* 0x0001340001077983 */ /* 0x000f620000300800 */
[----:B-1----:R-:W-:-:S04]  /*5cc0*/  LEA R10, P0, R17, R26, 0x1 ;  /* 0x0000001a110a7211 */ /* 0x002fc800078008ff */
[----:B------:R-:W-:Y:S02]  /*5cd0*/  LEA.HI.X.SX32 R11, R17, R27, 0x1, P0 ;  /* 0x0000001b110b7211 */ /* 0x000fe400000f0eff */
[----:B0-----:R-:W-:-:S03]  /*5ce0*/  LEA R8, P1, R15, R26, 0x1 ;  /* 0x0000001a0f087211 */ /* 0x001fc600078208ff */
[----:B------:R0:W-:Y:S01]  /*5cf0*/  STL.64 [R1+0x70], R10 ;  /* 0x0000700a01007387 */ /* 0x0001e20000100a00 */
[----:B------:R-:W-:Y:S02]  /*5d00*/  LEA.HI.X.SX32 R9, R15, R27, 0x1, P1 ;  /* 0x0000001b0f097211 */ /* 0x000fe400008f0eff */
[----:B------:R-:W-:-:S04]  /*5d10*/  LEA R4, P2, R24, R26, 0x1 ;  /* 0x0000001a18047211 */ /* 0x000fc800078408ff */
[----:B------:R-:W-:Y:S02]  /*5d20*/  LEA.HI.X.SX32 R5, R24, R27, 0x1, P2 ;  /* 0x0000001b18057211 */ /* 0x000fe400010f0eff */
[----:B------:R-:W5:Y:S01]  /*5d30*/  LDL.LU R24, [R1+0x1a4] ;  /* 0x0001a40001187983 */ /* 0x000f620000300800 */
[----:B------:R-:W-:-:S03]  /*5d40*/  LEA R2, P3, R29, R26, 0x1 ;  /* 0x0000001a1d027211 */ /* 0x000fc600078608ff */
[----:B------:R1:W-:Y:S04]  /*5d50*/  STL.64 [R1+0x68], R8 ;  /* 0x0000680801007387 */ /* 0x0003e80000100a00 */
[----:B------:R-:W5:Y:S01]  /*5d60*/  LDL.LU R17, [R1+0x13c] ;  /* 0x00013c0001117983 */ /* 0x000f620000300800 */
[----:B------:R-:W-:-:S03]  /*5d70*/  LEA.HI.X.SX32 R3, R29, R27, 0x1, P3 ;  /* 0x0000001b1d037211 */ /* 0x000fc600018f0eff */
[----:B------:R0:W-:Y:S04]  /*5d80*/  STL.64 [R1+0x60], R4 ;  /* 0x0000600401007387 */ /* 0x0001e80000100a00 */
[----:B------:R-:W5:Y:S04]  /*5d90*/  LDL.LU R15, [R1+0x148] ;  /* 0x00014800010f7983 */ /* 0x000f680000300800 */
[----:B------:R2:W-:Y:S04]  /*5da0*/  STL.64 [R1+0x58], R2 ;  /* 0x0000580201007387 */ /* 0x0005e80000100a00 */
[----:B------:R-:W5:Y:S01]  /*5db0*/  LDL.LU R29, [R1+0x144] ;  /* 0x00014400011d7983 */ /* 0x000f620000300800 */
[----:B0-----:R-:W-:-:S02]  /*5dc0*/  LEA R10, P0, R6, R26, 0x1 ;  /* 0x0000001a060a7211 */ /* 0x001fc400078008ff */
[-C--:B-1----:R-:W-:Y:S02]  /*5dd0*/  LEA R8, P1, R14, R26.reuse, 0x1 ;  /* 0x0000001a0e087211 */ /* 0x082fe400078208ff */
[-C--:B------:R-:W-:Y:S02]  /*5de0*/  LEA.HI.X.SX32 R11, R6, R27.reuse, 0x1, P0 ;  /* 0x0000001b060b7211 */ /* 0x080fe400000f0eff */
[-C--:B------:R-:W-:Y:S02]  /*5df0*/  LEA.HI.X.SX32 R9, R14, R27.reuse, 0x1, P1 ;  /* 0x0000001b0e097211 */ /* 0x080fe400008f0eff */
[CC--:B------:R-:W-:Y:S01]  /*5e00*/  LEA R4, P2, R16.reuse, R26.reuse, 0x1 ;  /* 0x0000001a10047211 */ /* 0x0c0fe200078408ff */
[----:B------:R0:W-:Y:S03]  /*5e10*/  STL.64 [R1+0x50], R10 ;  /* 0x0000500a01007387 */ /* 0x0001e60000100a00 */
[----:B------:R-:W-:Y:S01]  /*5e20*/  LEA.HI.X.SX32 R5, R16, R27, 0x1, P2 ;  /* 0x0000001b10057211 */ /* 0x000fe200010f0eff */
[----:B------:R1:W-:Y:S04]  /*5e30*/  STL.64 [R1+0x48], R8 ;  /* 0x0000480801007387 */ /* 0x0003e80000100a00 */
[----:B------:R0:W-:Y:S01]  /*5e40*/  STL.64 [R1+0x40], R4 ;  /* 0x0000400401007387 */ /* 0x0001e20000100a00 */
[----:B--2---:R-:W-:-:S04]  /*5e50*/  LEA R2, P3, R12, R26, 0x1 ;  /* 0x0000001a0c027211 */ /* 0x004fc800078608ff */
[-C--:B------:R-:W-:Y:S02]  /*5e60*/  LEA.HI.X.SX32 R3, R12, R27.reuse, 0x1, P3 ;  /* 0x0000001b0c037211 */ /* 0x080fe400018f0eff */
[CC--:B0-----:R-:W-:Y:S02]  /*5e70*/  LEA R10, P0, R13.reuse, R26.reuse, 0x1 ;  /* 0x0000001a0d0a7211 */ /* 0x0c1fe400078008ff */
[CC--:B-1----:R-:W-:Y:S01]  /*5e80*/  LEA R8, P1, R22.reuse, R26.reuse, 0x1 ;  /* 0x0000001a16087211 */ /* 0x0c2fe200078208ff */
[----:B------:R3:W-:Y:S01]  /*5e90*/  STL.64 [R1+0x38], R2 ;  /* 0x0000380201007387 */ /* 0x0007e20000100a00 */
[-C--:B------:R-:W-:Y:S02]  /*5ea0*/  LEA.HI.X.SX32 R11, R13, R27.reuse, 0x1, P0 ;  /* 0x0000001b0d0b7211 */ /* 0x080fe400000f0eff */
[----:B------:R-:W-:Y:S01]  /*5eb0*/  LEA R4, P2, R23, R26, 0x1 ;  /* 0x0000001a17047211 */ /* 0x000fe200078408ff */
[----:B------:R-:W2:Y:S01]  /*5ec0*/  LDL.LU R12, [R1+0x194] ;  /* 0x00019400010c7983 */ /* 0x000ea20000300800 */
[----:B------:R-:W-:-:S02]  /*5ed0*/  LEA.HI.X.SX32 R9, R22, R27, 0x1, P1 ;  /* 0x0000001b16097211 */ /* 0x000fc400008f0eff */
[----:B------:R-:W-:Y:S01]  /*5ee0*/  LEA.HI.X.SX32 R5, R23, R27, 0x1, P2 ;  /* 0x0000001b17057211 */ /* 0x000fe200010f0eff */
[----:B------:R4:W-:Y:S04]  /*5ef0*/  STL.64 [R1+0x30], R10 ;  /* 0x0000300a01007387 */ /* 0x0009e80000100a00 */
[----:B------:R-:W2:Y:S04]  /*5f00*/  LDL.LU R13, [R1+0x14c] ;  /* 0x00014c00010d7983 */ /* 0x000ea80000300800 */
[----:B------:R5:W-:Y:S04]  /*5f10*/  STL.64 [R1+0x28], R8 ;  /* 0x0000280801007387 */ /* 0x000be80000100a00 */
[----:B------:R-:W2:Y:S04]  /*5f20*/  LDL.LU R22, [R1+0x150] ;  /* 0x0001500001167983 */ /* 0x000ea80000300800 */
[----:B------:R0:W-:Y:S01]  /*5f30*/  STL.64 [R1+0x20], R4 ;  /* 0x0000200401007387 */ /* 0x0001e20000100a00 */
[----:B---3--:R-:W-:-:S04]  /*5f40*/  LEA R2, P3, R20, R26, 0x1 ;  /* 0x0000001a14027211 */ /* 0x008fc800078608ff */
[----:B------:R-:W-:Y:S02]  /*5f50*/  LEA.HI.X.SX32 R3, R20, R27, 0x1, P3 ;  /* 0x0000001b14037211 */ /* 0x000fe400018f0eff */
[----:B----4-:R-:W-:-:S03]  /*5f60*/  LEA R10, P0, R18, R26, 0x1 ;  /* 0x0000001a120a7211 */ /* 0x010fc600078008ff */
[----:B------:R1:W-:Y:S01]  /*5f70*/  STL.64 [R1+0x18], R2 ;  /* 0x0000180201007387 */ /* 0x0003e20000100a00 */
[----:B------:R-:W-:-:S03]  /*5f80*/  LEA.HI.X.SX32 R11, R18, R27, 0x1, P0 ;  /* 0x0000001b120b7211 */ /* 0x000fc600000f0eff */
[----:B------:R-:W3:Y:S01]  /*5f90*/  LDL.LU R23, [R1+0x154] ;  /* 0x0001540001177983 */ /* 0x000ee20000300800 */
[----:B-----5:R-:W-:-:S03]  /*5fa0*/  LEA R8, P1, R19, R26, 0x1 ;  /* 0x0000001a13087211 */ /* 0x020fc600078208ff */
[----:B------:R-:W4:Y:S01]  /*5fb0*/  LDL.LU R18, [R1+0x180] ;  /* 0x0001800001127983 */ /* 0x000f220000300800 */
[----:B------:R-:W-:Y:S02]  /*5fc0*/  LEA.HI.X.SX32 R9, R19, R27, 0x1, P1 ;  /* 0x0000001b13097211 */ /* 0x000fe400008f0eff */
[-C--:B0-----:R-:W-:Y:S01]  /*5fd0*/  LEA R4, P2, R21, R26.reuse, 0x1 ;  /* 0x0000001a15047211 */ /* 0x081fe200078408ff */
[----:B------:R-:W-:Y:S01]  /*5fe0*/  STL.64 [R1+0x10], R10 ;  /* 0x0000100a01007387 */ /* 0x000fe20000100a00 */
[----:B-1----:R-:W-:-:S03]  /*5ff0*/  LEA R2, P3, R7, R26, 0x1 ;  /* 0x0000001a07027211 */ /* 0x002fc600078608ff */
[----:B------:R-:W5:Y:S01]  /*6000*/  LDL.LU R19, [R1+0x178] ;  /* 0x0001780001137983 */ /* 0x000f620000300800 */
[-C--:B------:R-:W-:Y:S02]  /*6010*/  LEA.HI.X.SX32 R5, R21, R27.reuse, 0x1, P2 ;  /* 0x0000001b15057211 */ /* 0x080fe400010f0eff */
[----:B------:R-:W-:Y:S01]  /*6020*/  LEA.HI.X.SX32 R3, R7, R27, 0x1, P3 ;  /* 0x0000001b07037211 */ /* 0x000fe200018f0eff */
[----:B------:R-:W-:Y:S04]  /*6030*/  STL.64 [R1+0x8], R8 ;  /* 0x0000080801007387 */ /* 0x000fe80000100a00 */
[----:B------:R0:W-:Y:S04]  /*6040*/  STL.64 [R1+0x130], R2 ;  /* 0x0001300201007387 */ /* 0x0001e80000100a00 */
[----:B------:R1:W-:Y:S04]  /*6050*/  STL.64 [R1], R4 ;  /* 0x0000000401007387 */ /* 0x0003e80000100a00 */
[----:B------:R-:W5:Y:S04]  /*6060*/  LDL.LU R20, [R1+0x170] ;  /* 0x0001700001147983 */ /* 0x000f680000300800 */
[----:B------:R-:W5:Y:S01]  /*6070*/  LDL.LU R21, [R1+0x168] ;  /* 0x0001680001157983 */ /* 0x000f620000300800 */
[----:B0-----:R-:W-:-:S04]  /*6080*/  LEA R2, P0, R24, R26, 0x1 ;  /* 0x0000001a18027211 */ /* 0x001fc800078008ff */
[-C--:B------:R-:W-:Y:S02]  /*6090*/  LEA.HI.X.SX32 R3, R24, R27.reuse, 0x1, P0 ;  /* 0x0000001b18037211 */ /* 0x080fe400000f0eff */
[----:B------:R-:W5:Y:S01]  /*60a0*/  LDL.LU R24, [R1+0x160] ;  /* 0x0001600001187983 */ /* 0x000f620000300800 */
[-C--:B------:R-:W-:Y:S02]  /*60b0*/  LEA R8, P1, R17, R26.reuse, 0x1 ;  /* 0x0000001a11087211 */ /* 0x080fe400078208ff */
[-C--:B-1----:R-:W-:Y:S01]  /*60c0*/  LEA R4, P2, R15, R26.reuse, 0x1 ;  /* 0x0000001a0f047211 */ /* 0x082fe200078408ff */
[----:B------:R-:W-:Y:S01]  /*60d0*/  STL [R1+0x15f0], R3 ;  /* 0x0015f00301007387 */ /* 0x000fe20000100800 */
[-C--:B------:R-:W-:Y:S02]  /*60e0*/  LEA.HI.X.SX32 R9, R17, R27.reuse, 0x1, P1 ;  /* 0x0000001b11097211 */ /* 0x080fe400008f0eff */
[----:B------:R-:W-:Y:S01]  /*60f0*/  LEA.HI.X.SX32 R5, R15, R27, 0x1, P2 ;  /* 0x0000001b0f057211 */ /* 0x000fe200010f0eff */
[----:B------:R-:W-:Y:S01]  /*6100*/  STL [R1+0x15f4], R2 ;  /* 0x0015f40201007387 */ /* 0x000fe20000100800 */
[----:B------:R-:W-:-:S03]  /*6110*/  LEA R6, P3, R29, R26, 0x1 ;  /* 0x0000001a1d067211 */ /* 0x000fc600078608ff */
[----:B------:R-:W-:Y:S01]  /*6120*/  STL [R1+0x15f8], R5 ;  /* 0x0015f80501007387 */ /* 0x000fe20000100800 */
[----:B------:R-:W-:-:S03]  /*6130*/  LEA.HI.X.SX32 R7, R29, R27, 0x1, P3 ;  /* 0x0000001b1d077211 */ /* 0x000fc600018f0eff */
[----:B------:R-:W-:Y:S04]  /*6140*/  STL [R1+0x15fc], R4 ;  /* 0x0015fc0401007387 */ /* 0x000fe80000100800 */
[----:B------:R-:W-:Y:S04]  /*6150*/  STL.64 [R1+0x138], R8 ;  /* 0x0001380801007387 */ /* 0x000fe80000100a00 */
[----:B------:R-:W5:Y:S04]  /*6160*/  LDL.LU R29, [R1+0x15c] ;  /* 0x00015c00011d7983 */ /* 0x000f680000300800 */
[----:B------:R2:W-:Y:S02]  /*6170*/  STL.64 [R1+0x140], R6 ;  /* 0x0001400601007387 */ /* 0x0005e40000100a00 */
[----:B--2---:R-:W-:-:S04]  /*6180*/  LEA R6, P0, R12, R26, 0x1 ;  /* 0x0000001a0c067211 */ /* 0x004fc800078008ff */
[----:B------:R-:W-:Y:S02]  /*6190*/  LEA.HI.X.SX32 R7, R12, R27, 0x1, P0 ;  /* 0x0000001b0c077211 */ /* 0x000fe400000f0eff */
[----:B------:R-:W-:-:S03]  /*61a0*/  LEA R2, P1, R13, R26, 0x1 ;  /* 0x0000001a0d027211 */ /* 0x000fc600078208ff */
[----:B------:R-:W-:Y:S01]  /*61b0*/  STL [R1+0x1600], R7 ;  /* 0x0016000701007387 */ /* 0x000fe20000100800 */
[CC--:B------:R-:W-:Y:S02]  /*61c0*/  LEA R8, P2, R22.reuse, R26.reuse, 0x1 ;  /* 0x0000001a16087211 */ /* 0x0c0fe400078408ff */
[-C--:B------:R-:W-:Y:S02]  /*61d0*/  LEA.HI.X.SX32 R3, R13, R27.reuse, 0x1, P1 ;  /* 0x0000001b0d037211 */ /* 0x080fe400008f0eff */
[----:B------:R-:W-:Y:S01]  /*61e0*/  LEA.HI.X.SX32 R9, R22, R27, 0x1, P2 ;  /* 0x0000001b16097211 */ /* 0x000fe200010f0eff */
[----:B------:R-:W-:Y:S04]  /*61f0*/  STL [R1+0x1604], R6 ;  /* 0x0016040601007387 */ /* 0x000fe80000100800 */
[----:B------:R-:W-:Y:S04]  /*6200*/  STL [R1+0x1608], R9 ;  /* 0x0016080901007387 */ /* 0x000fe80000100800 */
[----:B------:R-:W-:Y:S04]  /*6210*/  STL [R1+0x160c], R8 ;  /* 0x00160c0801007387 */ /* 0x000fe80000100800 */
[----:B------:R3:W-:Y:S02]  /*6220*/  STL.64 [R1+0x148], R2 ;  /* 0x0001480201007387 */ /* 0x0007e40000100a00 */
[----:B---3--:R-:W-:-:S02]  /*6230*/  LEA R2, P0, R23, R26, 0x1 ;  /* 0x0000001a17027211 */ /* 0x008fc400078008ff */
[C---:B----4-:R-:W-:Y:S02]  /*6240*/  LEA R10, P1, R18.reuse, R26, 0x1 ;  /* 0x0000001a120a7211 */ /* 0x050fe400078208ff */
[-C--:B------:R-:W-:Y:S02]  /*6250*/  LEA.HI.X.SX32 R3, R23, R27.reuse, 0x1, P0 ;  /* 0x0000001b17037211 */ /* 0x080fe400000f0eff */
[----:B------:R-:W-:-:S05]  /*6260*/  LEA.HI.X.SX32 R11, R18, R27, 0x1, P1 ;  /* 0x0000001b120b7211 */ /* 0x000fca00008f0eff */
[----:B------:R-:W-:Y:S01]  /*6270*/  STL [R1+0x1610], R11 ;  /* 0x0016100b01007387 */ /* 0x000fe20000100800 */
[----:B-----5:R-:W-:-:S03]  /*6280*/  LEA R12, P2, R19, R26, 0x1 ;  /* 0x0000001a130c7211 */ /* 0x020fc600078408ff */
[----:B------:R-:W-:Y:S01]  /*6290*/  STL [R1+0x1614], R10 ;  /* 0x0016140a01007387 */ /* 0x000fe20000100800 */
[----:B------:R-:W-:-:S03]  /*62a0*/  LEA.HI.X.SX32 R13, R19, R27, 0x1, P2 ;  /* 0x0000001b130d7211 */ /* 0x000fc600010f0eff */
[----:B------:R0:W-:Y:S04]  /*62b0*/  STL.64 [R1+0x150], R2 ;  /* 0x0001500201007387 */ /* 0x0001e80000100a00 */
[----:B------:R-:W-:Y:S01]  /*62c0*/  STL [R1+0x1618], R13 ;  /* 0x0016180d01007387 */ /* 0x000fe20000100800 */
[CC--:B------:R-:W-:Y:S02]  /*62d0*/  LEA R14, P0, R20.reuse, R26.reuse, 0x1 ;  /* 0x0000001a140e7211 */ /* 0x0c0fe400078008ff */
[CC--:B------:R-:W-:Y:S02]  /*62e0*/  LEA R16, P1, R21.reuse, R26.reuse, 0x1 ;  /* 0x0000001a15107211 */ /* 0x0c0fe400078208ff */
[-C--:B------:R-:W-:Y:S02]  /*62f0*/  LEA.HI.X.SX32 R15, R20, R27.reuse, 0x1, P0 ;  /* 0x0000001b140f7211 */ /* 0x080fe400000f0eff */
[----:B------:R-:W-:Y:S01]  /*6300*/  LEA.HI.X.SX32 R17, R21, R27, 0x1, P1 ;  /* 0x0000001b15117211 */ /* 0x000fe200008f0eff */
[----:B------:R-:W-:Y:S04]  /*6310*/  STL [R1+0x161c], R12 ;  /* 0x00161c0c01007387 */ /* 0x000fe80000100800 */
[----:B------:R-:W-:Y:S01]  /*6320*/  STL [R1+0x1620], R15 ;  /* 0x0016200f01007387 */ /* 0x000fe20000100800 */
[----:B------:R-:W-:-:S03]  /*6330*/  LEA R18, P2, R24, R26, 0x1 ;  /* 0x0000001a18127211 */ /* 0x000fc600078408ff */
[----:B------:R-:W-:Y:S01]  /*6340*/  STL [R1+0x1624], R14 ;  /* 0x0016240e01007387 */ /* 0x000fe20000100800 */
[----:B------:R-:W-:-:S03]  /*6350*/  LEA.HI.X.SX32 R19, R24, R27, 0x1, P2 ;  /* 0x0000001b18137211 */ /* 0x000fc600010f0eff */
[----:B------:R-:W-:Y:S01]  /*6360*/  STL [R1+0x1628], R17 ;  /* 0x0016281101007387 */ /* 0x000fe20000100800 */
[----:B------:R-:W-:-:S03]  /*6370*/  LEA R22, P1, R0, R26, 0x1 ;  /* 0x0000001a00167211 */ /* 0x000fc600078208ff */
[----:B------:R-:W-:Y:S04]  /*6380*/  STL [R1+0x162c], R16 ;  /* 0x00162c1001007387 */ /* 0x000fe80000100800 */
[----:B------:R-:W-:Y:S01]  /*6390*/  STL [R1+0x1630], R19 ;  /* 0x0016301301007387 */ /* 0x000fe20000100800 */
[----:B------:R-:W-:-:S03]  /*63a0*/  LEA.HI.X.SX32 R23, R0, R27, 0x1, P1 ;  /* 0x0000001b00177211 */ /* 0x000fc600008f0eff */
[----:B------:R-:W-:Y:S04]  /*63b0*/  STL [R1+0x1634], R18 ;  /* 0x0016341201007387 */ /* 0x000fe80000100800 */
[----:B------:R-:W2:Y:S01]  /*63c0*/  LDL.LU R5, [R1+0x4bc] ;  /* 0x0004bc0001057983 */ /* 0x000ea20000300800 */
[----:B------:R-:W-:-:S04]  /*63d0*/  LEA R20, P0, R29, R26, 0x1 ;  /* 0x0000001a1d147211 */ /* 0x000fc800078008ff */
[----:B------:R-:W-:-:S05]  /*63e0*/  LEA.HI.X.SX32 R21, R29, R27, 0x1, P0 ;  /* 0x0000001b1d157211 */ /* 0x000fca00000f0eff */
[----:B------:R-:W-:Y:S04]  /*63f0*/  STL [R1+0x1638], R21 ;  /* 0x0016381501007387 */ /* 0x000fe80000100800 */
[----:B------:R1:W-:Y:S04]  /*6400*/  STL [R1+0x163c], R20 ;  /* 0x00163c1401007387 */ /* 0x0003e80000100800 */
[----:B------:R-:W2:Y:S04]  /*6410*/  LDL.LU R0, [R1+0x1718] ;  /* 0x0017180001007983 */ /* 0x000ea80000300800 */
[----:B0-----:R-:W3:Y:S04]  /*6420*/  LDL.LU R3, [R1+0x4ac] ;  /* 0x0004ac0001037983 */ /* 0x001ee80000300800 */
[----:B-1----:R-:W4:Y:S04]  /*6430*/  LDL.LU R20, [R1+0x47c] ;  /* 0x00047c0001147983 */ /* 0x002f280000300800 */
[----:B------:R-:W5:Y:S04]  /*6440*/  LDL.LU R21, [R1+0x46c] ;  /* 0x00046c0001157983 */ /* 0x000f680000300800 */
[----:B------:R-:W4:Y:S04]  /*6450*/  LDL.LU R18, [R1+0x45c] ;  /* 0x00045c0001127983 */ /* 0x000f280000300800 */
[----:B------:R-:W4:Y:S04]  /*6460*/  LDL.LU R19, [R1+0x44c] ;  /* 0x00044c0001137983 */ /* 0x000f280000300800 */
[----:B------:R-:W4:Y:S04]  /*6470*/  LDL.LU R16, [R1+0x43c] ;  /* 0x00043c0001107983 */ /* 0x000f280000300800 */
[----:B------:R-:W4:Y:S04]  /*6480*/  LDL.LU R17, [R1+0x430] ;  /* 0x0004300001117983 */ /* 0x000f280000300800 */
[----:B------:R-:W4:Y:S04]  /*6490*/  LDL.LU R14, [R1+0x424] ;  /* 0x00042400010e7983 */ /* 0x000f280000300800 */
[----:B------:R-:W4:Y:S04]  /*64a0*/  LDL.LU R29, [R1+0x418] ;  /* 0x00041800011d7983 */ /* 0x000f280000300800 */
[----:B------:R-:W5:Y:S04]  /*64b0*/  LDL.LU R15, [R1+0x40c] ;  /* 0x00040c00010f7983 */ /* 0x000f680000300800 */
[----:B------:R-:W5:Y:S04]  /*64c0*/  LDL.LU R12, [R1+0x400] ;  /* 0x00040000010c7983 */ /* 0x000f680000300800 */
[----:B------:R-:W5:Y:S04]  /*64d0*/  LDL.LU R13, [R1+0x3f4] ;  /* 0x0003f400010d7983 */ /* 0x000f680000300800 */
[----:B------:R-:W5:Y:S04]  /*64e0*/  LDL.LU R10, [R1+0x3e8] ;  /* 0x0003e800010a7983 */ /* 0x000f680000300800 */
[----:B------:R-:W5:Y:S04]  /*64f0*/  LDL.LU R11, [R1+0x3dc] ;  /* 0x0003dc00010b7983 */ /* 0x000f680000300800 */
[----:B------:R-:W5:Y:S04]  /*6500*/  LDL.LU R8, [R1+0x3d0] ;  /* 0x0003d00001087983 */ /* 0x000f680000300800 */
[----:B------:R-:W5:Y:S04]  /*6510*/  LDL.LU R9, [R1+0x3c4] ;  /* 0x0003c40001097983 */ /* 0x000f680000300800 */
[----:B------:R-:W5:Y:S04]  /*6520*/  LDL.LU R6, [R1+0x3b8] ;  /* 0x0003b80001067983 */ /* 0x000f680000300800 */
[----:B------:R-:W5:Y:S01]  /*6530*/  LDL.LU R2, [R1+0x3ac] ;  /* 0x0003ac0001027983 */ /* 0x000f620000300800 */
[----:B------:R-:W0:Y:S01]  /*6540*/  S2UR UR5, SR_CgaCtaId ;  /* 0x00000000000579c3 */ /* 0x000e220000008800 */
[CC--:B------:R-:W-:Y:S01]  /*6550*/  LEA R24, P2, R25.reuse, R26.reuse, 0x1 ;  /* 0x0000001a19187211 */ /* 0x0c0fe200078408ff */
[----:B------:R-:W-:Y:S01]  /*6560*/  UMOV UR4, 0x400 ;  /* 0x0000040000047882 */ /* 0x000fe20000000000 */
[----:B------:R-:W-:Y:S01]  /*6570*/  LEA R26, P3, R28, R26, 0x1 ;  /* 0x0000001a1c1a7211 */ /* 0x000fe200078608ff */
[----:B------:R-:W5:Y:S01]  /*6580*/  LDL.LU R4, [R1+0x3a0] ;  /* 0x0003a00001047983 */ /* 0x000f620000300800 */
[----:B------:R-:W-:-:S02]  /*6590*/  LEA.HI.X.SX32 R25, R25, R27, 0x1, P2 ;  /* 0x0000001b19197211 */ /* 0x000fc400010f0eff */
[----:B------:R-:W-:Y:S01]  /*65a0*/  LEA.HI.X.SX32 R27, R28, R27, 0x1, P3 ;  /* 0x0000001b1c1b7211 */ /* 0x000fe200018f0eff */
[----:B------:R1:W-:Y:S04]  /*65b0*/  STL [R1+0x1640], R23 ;  /* 0x0016401701007387 */ /* 0x0003e80000100800 */
[----:B-1----:R-:W5:Y:S01]  /*65c0*/  LDL.LU R23, [R1+0x48c] ;  /* 0x00048c0001177983 */ /* 0x002f620000300800 */
[----:B0-----:R-:W-:-:S03]  /*65d0*/  ULEA UR4, UR5, UR4, 0x18 ;  /* 0x0000000405047291 */ /* 0x001fc6000f8ec0ff */
[----:B------:R0:W-:Y:S04]  /*65e0*/  STL [R1+0x1644], R22 ;  /* 0x0016441601007387 */ /* 0x0001e80000100800 */
[----:B0-----:R-:W5:Y:S04]  /*65f0*/  LDL.LU R22, [R1+0x49c] ;  /* 0x00049c0001167983 */ /* 0x001f680000300800 */
[----:B------:R-:W-:Y:S04]  /*6600*/  STL [R1+0x1648], R25 ;  /* 0x0016481901007387 */ /* 0x000fe80000100800 */
[----:B------:R-:W-:Y:S04]  /*6610*/  STL [R1+0x164c], R24 ;  /* 0x00164c1801007387 */ /* 0x000fe80000100800 */
[----:B------:R-:W-:Y:S04]  /*6620*/  STL [R1+0x1650], R27 ;  /* 0x0016501b01007387 */ /* 0x000fe80000100800 */
[----:B------:R-:W-:Y:S04]  /*6630*/  STL [R1+0x1654], R26 ;  /* 0x0016541a01007387 */ /* 0x000fe80000100800 */
[----:B------:R-:W5:Y:S04]  /*6640*/  LDL.LU R7, [R1+0x394] ;  /* 0x0003940001077983 */ /* 0x000f680000300800 */
[----:B--2---:R0:W-:Y:S04]  /*6650*/  STS.U16 [R0+UR4], R5 ;  /* 0x0000000500007988 */ /* 0x0041e80008000404 */
[----:B0-----:R-:W2:Y:S04]  /*6660*/  LDL.LU R5, [R1+0x388] ;  /* 0x0003880001057983 */ /* 0x001ea80000300800 */
[----:B---3--:R0:W-:Y:S04]  /*6670*/  STS.U16 [R0+UR4+0x1000], R3 ;  /* 0x0010000300007988 */ /* 0x0081e80008000404 */
[----:B0-----:R-:W3:Y:S04]  /*6680*/  LDL.LU R3, [R1+0x37c] ;  /* 0x00037c0001037983 */ /* 0x001ee80000300800 */
[----:B----4-:R0:W-:Y:S04]  /*6690*/  STS.U16 [R0+UR4+0xb000], R29 ;  /* 0x00b0001d00007988 */ /* 0x0101e80008000404 */
[----:B0-----:R-:W4:Y:S04]  /*66a0*/  LDL.LU R29, [R1+0x370] ;  /* 0x00037000011d7983 */ /* 0x001f280000300800 */
[----:B------:R-:W3:Y:S04]  /*66b0*/  LDL.LU R28, [R1+0x364] ;  /* 0x00036400011c7983 */ /* 0x000ee80000300800 */
[----:B------:R-:W3:Y:S04]  /*66c0*/  LDL.LU R24, [R1+0x358] ;  /* 0x0003580001187983 */ /* 0x000ee80000300800 */
[----:B-----5:R0:W-:Y:S04]  /*66d0*/  STS.U16 [R0+UR4+0x14000], R2 ;  /* 0x0140000200007988 */ /* 0x0201e80008000404 */
[----:B0-----:R-:W5:Y:S04]  /*66e0*/  LDL.LU R2, [R1+0x34c] ;  /* 0x00034c0001027983 */ /* 0x001f680000300800 */
[----:B------:R0:W-:Y:S04]  /*66f0*/  STS.U16 [R0+UR4+0x13000], R6 ;  /* 0x0130000600007988 */ /* 0x0001e80008000404 */
[----:B------:R-:W4:Y:S04]  /*6700*/  LDL.LU R25, [R1+0x340] ;  /* 0x0003400001197983 */ /* 0x000f280000300800 */
[----:B------:R1:W-:Y:S04]  /*6710*/  STS.U16 [R0+UR4+0x15000], R4 ;  /* 0x0150000400007988 */ /* 0x0003e80008000404 */
[----:B0-----:R-:W4:Y:S04]  /*6720*/  LDL.LU R6, [R1+0x334] ;  /* 0x0003340001067983 */ /* 0x001f280000300800 */
[----:B------:R-:W-:Y:S04]  /*6730*/  STS.U16 [R0+UR4+0x3000], R23 ;  /* 0x0030001700007988 */ /* 0x000fe80008000404 */
[----:B-1----:R-:W5:Y:S04]  /*6740*/  LDL.LU R4, [R1+0x328] ;  /* 0x0003280001047983 */ /* 0x002f680000300800 */
[----:B------:R-:W-:Y:S04]  /*6750*/  STS.U16 [R0+UR4+0x2000], R22 ;  /* 0x0020001600007988 */ /* 0x000fe80008000404 */
        /* <DEDUP_REMOVED lines=15> */
[----:B--2---:R0:W-:Y:S04]  /*6850*/  STS.U16 [R0+UR4+0x17000], R5 ;  /* 0x0170000500007988 */ /* 0x0041e80008000404 */
[----:B0-----:R-:W2:Y:S04]  /*6860*/  LDL.LU R5, [R1+0x31c] ;  /* 0x00031c0001057983 */ /* 0x001ea80000300800 */
[----:B------:R-:W2:Y:S04]  /*6870*/  LDL.LU R22, [R1+0x310] ;  /* 0x0003100001167983 */ /* 0x000ea80000300800 */
[----:B------:R-:W2:Y:S04]  /*6880*/  LDL.LU R23, [R1+0x304] ;  /* 0x0003040001177983 */ /* 0x000ea80000300800 */
[----:B------:R-:W2:Y:S04]  /*6890*/  LDL.LU R20, [R1+0x2f8] ;  /* 0x0002f80001147983 */ /* 0x000ea80000300800 */
[----:B------:R-:W2:Y:S04]  /*68a0*/  LDL.LU R21, [R1+0x2ec] ;  /* 0x0002ec0001157983 */ /* 0x000ea80000300800 */
[----:B------:R-:W2:Y:S04]  /*68b0*/  LDL.LU R18, [R1+0x2e0] ;  /* 0x0002e00001127983 */ /* 0x000ea80000300800 */
[----:B------:R-:W2:Y:S04]  /*68c0*/  LDL.LU R19, [R1+0x2d4] ;  /* 0x0002d40001137983 */ /* 0x000ea80000300800 */
[----:B------:R-:W2:Y:S04]  /*68d0*/  LDL.LU R16, [R1+0x2c8] ;  /* 0x0002c80001107983 */ /* 0x000ea80000300800 */
[----:B------:R-:W2:Y:S04]  /*68e0*/  LDL.LU R17, [R1+0x2bc] ;  /* 0x0002bc0001117983 */ /* 0x000ea80000300800 */
[----:B---3--:R0:W-:Y:S04]  /*68f0*/  STS.U16 [R0+UR4+0x18000], R3 ;  /* 0x0180000300007988 */ /* 0x0081e80008000404 */
[----:B------:R-:W3:Y:S04]  /*6900*/  LDL.LU R14, [R1+0x2b0] ;  /* 0x0002b000010e7983 */ /* 0x000ee80000300800 */
[----:B0-----:R-:W3:Y:S04]  /*6910*/  LDL.LU R3, [R1+0x2a4] ;  /* 0x0002a40001037983 */ /* 0x001ee80000300800 */
[----:B------:R-:W3:Y:S04]  /*6920*/  LDL.LU R15, [R1+0x298] ;  /* 0x00029800010f7983 */ /* 0x000ee80000300800 */
[----:B------:R-:W3:Y:S04]  /*6930*/  LDL.LU R12, [R1+0x28c] ;  /* 0x00028c00010c7983 */ /* 0x000ee80000300800 */
[----:B------:R-:W3:Y:S04]  /*6940*/  LDL.LU R13, [R1+0x280] ;  /* 0x00028000010d7983 */ /* 0x000ee80000300800 */
[----:B------:R-:W3:Y:S04]  /*6950*/  LDL.LU R10, [R1+0x274] ;  /* 0x00027400010a7983 */ /* 0x000ee80000300800 */
[----:B------:R-:W3:Y:S04]  /*6960*/  LDL.LU R11, [R1+0x268] ;  /* 0x00026800010b7983 */ /* 0x000ee80000300800 */
[----:B------:R-:W3:Y:S04]  /*6970*/  LDL.LU R8, [R1+0x25c] ;  /* 0x00025c0001087983 */ /* 0x000ee80000300800 */
[----:B------:R-:W3:Y:S04]  /*6980*/  LDL.LU R9, [R1+0x250] ;  /* 0x0002500001097983 */ /* 0x000ee80000300800 */
[----:B----4-:R0:W-:Y:S04]  /*6990*/  STS.U16 [R0+UR4+0x19000], R29 ;  /* 0x0190001d00007988 */ /* 0x0101e80008000404 */
[----:B------:R-:W4:Y:S04]  /*69a0*/  LDL.LU R7, [R1+0x24c] ;  /* 0x00024c0001077983 */ /* 0x000f280000300800 */
[----:B-----5:R1:W-:Y:S04]  /*69b0*/  STS.U16 [R0+UR4+0x1c000], R2 ;  /* 0x01c0000200007988 */ /* 0x0203e80008000404 */
[----:B0-----:R-:W5:Y:S04]  /*69c0*/  LDL.LU R29, [R1+0x248] ;  /* 0x00024800011d7983 */ /* 0x001f680000300800 */
[----:B-1----:R-:W5:Y:S04]  /*69d0*/  LDL.LU R2, [R1+0x244] ;  /* 0x0002440001027983 */ /* 0x002f680000300800 */
[----:B------:R0:W-:Y:S04]  /*69e0*/  STS.U16 [R0+UR4+0x1e000], R6 ;  /* 0x01e0000600007988 */ /* 0x0001e80008000404 */
[----:B------:R1:W-:Y:S04]  /*69f0*/  STS.U16 [R0+UR4+0x1f000], R4 ;  /* 0x01f0000400007988 */ /* 0x0003e80008000404 */
[----:B0-----:R-:W5:Y:S04]  /*6a00*/  LDL.LU R6, [R1+0x240] ;  /* 0x0002400001067983 */ /* 0x001f680000300800 */
[----:B-1----:R-:W5:Y:S04]  /*6a10*/  LDL.LU R4, [R1+0x23c] ;  /* 0x00023c0001047983 */ /* 0x002f680000300800 */
[----:B------:R-:W-:Y:S04]  /*6a20*/  STS.U16 [R0+UR4+0x1a000], R28 ;  /* 0x01a0001c00007988 */ /* 0x000fe80008000404 */
[----:B------:R-:W-:Y:S04]  /*6a30*/  STS.U16 [R0+UR4+0x1b000], R24 ;  /* 0x01b0001800007988 */ /* 0x000fe80008000404 */
[----:B------:R-:W-:Y:S04]  /*6a40*/  STS.U16 [R0+UR4+0x1d000], R25 ;  /* 0x01d0001900007988 */ /* 0x000fe80008000404 */
[----:B--2---:R0:W-:Y:S04]  /*6a50*/  STS.U16 [R0+UR4+0x20000], R5 ;  /* 0x0200000500007988 */ /* 0x0041e80008000404 */
[----:B0-----:R-:W2:Y:S04]  /*6a60*/  LDL.LU R5, [R1+0x238] ;  /* 0x0002380001057983 */ /* 0x001ea80000300800 */
[----:B---3--:R0:W-:Y:S04]  /*6a70*/  STS.U16 [R0+UR4+0x2a000], R3 ;  /* 0x02a0000300007988 */ /* 0x0081e80008000404 */
[----:B0-----:R-:W3:Y:S04]  /*6a80*/  LDL.LU R3, [R1+0x234] ;  /* 0x0002340001037983 */ /* 0x001ee80000300800 */
[----:B------:R-:W3:Y:S04]  /*6a90*/  LDL.LU R28, [R1+0x230] ;  /* 0x00023000011c7983 */ /* 0x000ee80000300800 */
[----:B------:R-:W3:Y:S04]  /*6aa0*/  LDL.LU R24, [R1+0x22c] ;  /* 0x00022c0001187983 */ /* 0x000ee80000300800 */
[----:B----4-:R-:W-:Y:S04]  /*6ab0*/  STS.U16 [R0+UR4+0x32000], R7 ;  /* 0x0320000700007988 */ /* 0x010fe80008000404 */
[----:B-----5:R0:W-:Y:S04]  /*6ac0*/  STS.U16 [R0+UR4+0x33000], R29 ;  /* 0x0330001d00007988 */ /* 0x0201e80008000404 */
[----:B------:R1:W-:Y:S04]  /*6ad0*/  STS.U16 [R0+UR4+0x34000], R2 ;  /* 0x0340000200007988 */ /* 0x0003e80008000404 */
[----:B0-----:R-:W4:Y:S04]  /*6ae0*/  LDL.LU R29, [R1+0x228] ;  /* 0x00022800011d7983 */ /* 0x001f280000300800 */
[----:B------:R-:W5:Y:S04]  /*6af0*/  LDL.LU R25, [R1+0x224] ;  /* 0x0002240001197983 */ /* 0x000f680000300800 */
[----:B------:R-:W4:Y:S04]  /*6b00*/  LDL.LU R7, [R1+0x220] ;  /* 0x0002200001077983 */ /* 0x000f280000300800 */
[----:B-1----:R-:W5:Y:S04]  /*6b10*/  LDL.LU R2, [R1+0x21c] ;  /* 0x00021c0001027983 */ /* 0x002f680000300800 */
[----:B------:R0:W-:Y:S04]  /*6b20*/  STS.U16 [R0+UR4+0x21000], R22 ;  /* 0x0210001600007988 */ /* 0x0001e80008000404 */
[----:B------:R1:W-:Y:S04]  /*6b30*/  STS.U16 [R0+UR4+0x22000], R23 ;  /* 0x0220001700007988 */ /* 0x0003e80008000404 */
[----:B------:R1:W-:Y:S04]  /*6b40*/  STS.U16 [R0+UR4+0x23000], R20 ;  /* 0x0230001400007988 */ /* 0x0003e80008000404 */
[----:B0-----:R-:W5:Y:S04]  /*6b50*/  LDL.LU R22, [R1+0x218] ;  /* 0x0002180001167983 */ /* 0x001f680000300800 */
[----:B-1----:R-:W5:Y:S04]  /*6b60*/  LDL.LU R23, [R1+0x4b8] ;  /* 0x0004b80001177983 */ /* 0x002f680000300800 */
[----:B------:R0:W-:Y:S04]  /*6b70*/  STS.U16 [R0+UR4+0x24000], R21 ;  /* 0x0240001500007988 */ /* 0x0001e80008000404 */
[----:B------:R-:W5:Y:S04]  /*6b80*/  LDL.LU R20, [R1+0x4a8] ;  /* 0x0004a80001147983 */ /* 0x000f680000300800 */
[----:B------:R1:W-:Y:S04]  /*6b90*/  STS.U16 [R0+UR4+0x25000], R18 ;  /* 0x0250001200007988 */ /* 0x0003e80008000404 */
[----:B0-----:R-:W5:Y:S04]  /*6ba0*/  LDL.LU R21, [R1+0x498] ;  /* 0x0004980001157983 */ /* 0x001f680000300800 */
[----:B------:R0:W-:Y:S04]  /*6bb0*/  STS.U16 [R0+UR4+0x26000], R19 ;  /* 0x0260001300007988 */ /* 0x0001e80008000404 */
[----:B-1----:R-:W5:Y:S04]  /*6bc0*/  LDL.LU R18, [R1+0x488] ;  /* 0x0004880001127983 */ /* 0x002f680000300800 */
        /* <DEDUP_REMOVED lines=24> */
[----:B0-----:R-:W5:Y:S04]  /*6d50*/  LDL.LU R6, [R1+0x3d8] ;  /* 0x0003d80001067983 */ /* 0x001f680000300800 */
[----:B--2---:R0:W-:Y:S04]  /*6d60*/  STS.U16 [R0+UR4+0x37000], R5 ;  /* 0x0370000500007988 */ /* 0x0041e80008000404 */
[----:B0-----:R-:W2:Y:S04]  /*6d70*/  LDL.LU R5, [R1+0x3cc] ;  /* 0x0003cc0001057983 */ /* 0x001ea80000300800 */
[----:B---3--:R0:W-:Y:S04]  /*6d80*/  STS.U16 [R0+UR4+0x38000], R3 ;  /* 0x0380000300007988 */ /* 0x0081e80008000404 */
[----:B0-----:R-:W3:Y:S04]  /*6d90*/  LDL.LU R3, [R1+0x3c0] ;  /* 0x0003c00001037983 */ /* 0x001ee80000300800 */
[----:B----4-:R0:W-:Y:S04]  /*6da0*/  STS.U16 [R0+UR4+0x3d000], R7 ;  /* 0x03d0000700007988 */ /* 0x0101e80008000404 */
[----:B-----5:R1:W-:Y:S04]  /*6db0*/  STS.U16 [R0+UR4+0x3e000], R2 ;  /* 0x03e0000200007988 */ /* 0x0203e80008000404 */
[----:B0-----:R-:W4:Y:S04]  /*6dc0*/  LDL.LU R7, [R1+0x3b4] ;  /* 0x0003b40001077983 */ /* 0x001f280000300800 */
[----:B-1----:R-:W5:Y:S04]  /*6dd0*/  LDL.LU R2, [R1+0x3a8] ;  /* 0x0003a80001027983 */ /* 0x002f680000300800 */
[----:B------:R0:W-:Y:S04]  /*6de0*/  STS.U16 [R0+UR4+0x3b000], R29 ;  /* 0x03b0001d00007988 */ /* 0x0001e80008000404 */
[----:B------:R-:W-:Y:S01]  /*6df0*/  STS.U16 [R0+UR4+0x39000], R28 ;  /* 0x0390001c00007988 */ /* 0x000fe20008000404 */
[----:B0-----:R-:W-:-:S03]  /*6e00*/  LOP3.LUT R29, R0, 0x20, RZ, 0x3c, !PT ;  /* 0x00000020001d7812 */ /* 0x001fc600078e3cff */
[----:B------:R-:W-:Y:S04]  /*6e10*/  STS.U16 [R0+UR4+0x3a000], R24 ;  /* 0x03a0001800007988 */ /* 0x000fe80008000404 */
[----:B------:R-:W-:Y:S04]  /*6e20*/  STS.U16 [R0+UR4+0x3c000], R25 ;  /* 0x03c0001900007988 */ /* 0x000fe80008000404 */
[----:B------:R-:W-:Y:S04]  /*6e30*/  STS.U16 [R0+UR4+0x3f000], R22 ;  /* 0x03f0001600007988 */ /* 0x000fe80008000404 */
[----:B------:R-:W-:Y:S04]  /*6e40*/  STL [R1+0x1714], R0 ;  /* 0x0017140001007387 */ /* 0x000fe80000100800 */
[----:B------:R-:W-:Y:S04]  /*6e50*/  STS.U16 [R29+UR4+0x400], R23 ;  /* 0x000400171d007988 */ /* 0x000fe80008000404 */
[----:B------:R-:W-:Y:S04]  /*6e60*/  STS.U16 [R29+UR4+0x1400], R20 ;  /* 0x001400141d007988 */ /* 0x000fe80008000404 */
[----:B------:R-:W-:Y:S04]  /*6e70*/  STS.U16 [R29+UR4+0x2400], R21 ;  /* 0x002400151d007988 */ /* 0x000fe80008000404 */
[----:B------:R-:W-:Y:S04]  /*6e80*/  STS.U16 [R29+UR4+0x3400], R18 ;  /* 0x003400121d007988 */ /* 0x000fe80008000404 */
[----:B------:R-:W-:Y:S04]  /*6e90*/  STS.U16 [R29+UR4+0x4400], R19 ;  /* 0x004400131d007988 */ /* 0x000fe80008000404 */
[----:B------:R-:W-:Y:S04]  /*6ea0*/  STS.U16 [R29+UR4+0x5400], R16 ;  /* 0x005400101d007988 */ /* 0x000fe80008000404 */
[----:B------:R-:W-:Y:S04]  /*6eb0*/  STS.U16 [R29+UR4+0x6400], R17 ;  /* 0x006400111d007988 */ /* 0x000fe80008000404 */
[----:B------:R0:W-:Y:S04]  /*6ec0*/  STS.U16 [R29+UR4+0x9400], R4 ;  /* 0x009400041d007988 */ /* 0x0001e80008000404 */
[----:B0-----:R-:W4:Y:S04]  /*6ed0*/  LDL.LU R4, [R1+0x39c] ;  /* 0x00039c0001047983 */ /* 0x001f280000300800 */
[----:B------:R-:W4:Y:S04]  /*6ee0*/  LDL.LU R0, [R1+0x390] ;  /* 0x0003900001007983 */ /* 0x000f280000300800 */
[----:B------:R-:W4:Y:S04]  /*6ef0*/  LDL.LU R26, [R1+0x384] ;  /* 0x00038400011a7983 */ /* 0x000f280000300800 */
[----:B------:R-:W4:Y:S04]  /*6f00*/  LDL.LU R27, [R1+0x378] ;  /* 0x00037800011b7983 */ /* 0x000f280000300800 */
[----:B------:R-:W4:Y:S04]  /*6f10*/  LDL.LU R28, [R1+0x36c] ;  /* 0x00036c00011c7983 */ /* 0x000f280000300800 */
[----:B------:R-:W4:Y:S04]  /*6f20*/  LDL.LU R24, [R1+0x360] ;  /* 0x0003600001187983 */ /* 0x000f280000300800 */
        /* <DEDUP_REMOVED lines=17> */
[----:B-----5:R0:W-:Y:S04]  /*7040*/  STS.U16 [R29+UR4+0x14400], R2 ;  /* 0x014400021d007988 */ /* 0x0201e80008000404 */
[----:B0-----:R-:W5:Y:S04]  /*7050*/  LDL.LU R2, [R1+0x2b8] ;  /* 0x0002b80001027983 */ /* 0x001f680000300800 */
        /* <DEDUP_REMOVED lines=13> */
[----:B----4-:R0:W-:Y:S04]  /*7130*/  STS.U16 [R29+UR4+0x13400], R7 ;  /* 0x013400071d007988 */ /* 0x0101e80008000404 */
[----:B-1----:R-:W4:Y:S04]  /*7140*/  LDL.LU R6, [R1+0x264] ;  /* 0x0002640001067983 */ /* 0x002f280000300800 */
[----:B0-----:R-:W4:Y:S04]  /*7150*/  LDL.LU R7, [R1+0x258] ;  /* 0x0002580001077983 */ /* 0x001f280000300800 */
[----:B------:R0:W-:Y:S04]  /*7160*/  STS.U16 [R29+UR4+0x15400], R4 ;  /* 0x015400041d007988 */ /* 0x0001e80008000404 */
[----:B0-----:R-:W4:Y:S04]  /*7170*/  LDL.LU R4, [R1+0x214] ;  /* 0x0002140001047983 */ /* 0x001f280000300800 */
[----:B------:R-:W-:Y:S04]  /*7180*/  STS.U16 [R29+UR4+0x16400], R0 ;  /* 0x016400001d007988 */ /* 0x000fe80008000404 */
[----:B--2---:R0:W-:Y:S04]  /*7190*/  STS.U16 [R29+UR4+0x1b400], R5 ;  /* 0x01b400051d007988 */ /* 0x0041e80008000404 */
[----:B0-----:R-:W2:Y:S04]  /*71a0*/  LDL.LU R5, [R1+0x20c] ;  /* 0x00020c0001057983 */ /* 0x001ea80000300800 */
[----:B---3--:R0:W-:Y:S04]  /*71b0*/  STS.U16 [R29+UR4+0x1c400], R3 ;  /* 0x01c400031d007988 */ /* 0x0081e80008000404 */
[----:B0-----:R-:W3:Y:S04]  /*71c0*/  LDL.LU R3, [R1+0x208] ;  /* 0x0002080001037983 */ /* 0x001ee80000300800 */
[----:B-----5:R0:W-:Y:S04]  /*71d0*/  STS.U16 [R29+UR4+0x28400], R2 ;  /* 0x028400021d007988 */ /* 0x0201e80008000404 */
[----:B0-----:R-:W5:Y:S04]  /*71e0*/  LDL.LU R2, [R1+0x204] ;  /* 0x0002040001027983 */ /* 0x001f680000300800 */
[----:B------:R-:W5:Y:S04]  /*71f0*/  LDL.LU R0, [R1+0x200] ;  /* 0x0002000001007983 */ /* 0x000f680000300800 */
        /* <DEDUP_REMOVED lines=33> */
[----:B------:R-:W-:Y:S04]  /*7410*/  STS.U16 [R29+UR4+0x2b400], R10 ;  /* 0x02b4000a1d007988 */ /* 0x000fe80008000404 */
[----:B-1----:R-:W5:Y:S04]  /*7420*/  LDL.LU R13, [R1+0x454] ;  /* 0x00045400010d7983 */ /* 0x002f680000300800 */
[----:B------:R-:W-:Y:S04]  /*7430*/  STS.U16 [R29+UR4+0x2c400], R11 ;  /* 0x02c4000b1d007988 */ /* 0x000fe80008000404 */
[----:B------:R-:W-:Y:S04]  /*7440*/  STS.U16 [R29+UR4+0x2d400], R8 ;  /* 0x02d400081d007988 */ /* 0x000fe80008000404 */
[----:B------:R-:W-:Y:S04]  /*7450*/  STS.U16 [R29+UR4+0x2e400], R9 ;  /* 0x02e400091d007988 */ /* 0x000fe80008000404 */
[----:B----4-:R-:W-:Y:S04]  /*7460*/  STS.U16 [R29+UR4+0x2f400], R6 ;  /* 0x02f400061d007988 */ /* 0x010fe80008000404 */
[----:B------:R-:W-:Y:S04]  /*7470*/  STS.U16 [R29+UR4+0x30400], R7 ;  /* 0x030400071d007988 */ /* 0x000fe80008000404 */
[----:B------:R-:W-:Y:S04]  /*7480*/  STS.U16 [R29+UR4+0x31400], R4 ;  /* 0x031400041d007988 */ /* 0x000fe80008000404 */
[----:B--2---:R-:W-:Y:S04]  /*7490*/  STS.U16 [R29+UR4+0x32400], R5 ;  /* 0x032400051d007988 */ /* 0x004fe80008000404 */
[----:B---3--:R0:W-:Y:S04]  /*74a0*/  STS.U16 [R29+UR4+0x33400], R3 ;  /* 0x033400031d007988 */ /* 0x0081e80008000404 */
[----:B0-----:R-:W2:Y:S04]  /*74b0*/  LDL.LU R3, [R1+0x444] ;  /* 0x0004440001037983 */ /* 0x001ea80000300800 */
[----:B------:R-:W3:Y:S04]  /*74c0*/  LDL.LU R10, [R1+0x434] ;  /* 0x00043400010a7983 */ /* 0x000ee80000300800 */
[----:B------:R-:W4:Y:S04]  /*74d0*/  LDL.LU R11, [R1+0x428] ;  /* 0x00042800010b7983 */ /* 0x000f280000300800 */
[----:B------:R-:W2:Y:S04]  /*74e0*/  LDL.LU R8, [R1+0x41c] ;  /* 0x00041c0001087983 */ /* 0x000ea80000300800 */
[----:B------:R-:W2:Y:S04]  /*74f0*/  LDL.LU R9, [R1+0x410] ;  /* 0x0004100001097983 */ /* 0x000ea80000300800 */
[----:B------:R-:W2:Y:S04]  /*7500*/  LDL.LU R6, [R1+0x404] ;  /* 0x0004040001067983 */ /* 0x000ea80000300800 */
[----:B------:R-:W2:Y:S04]  /*7510*/  LDL.LU R7, [R1+0x3f8] ;  /* 0x0003f80001077983 */ /* 0x000ea80000300800 */
[----:B------:R-:W2:Y:S04]  /*7520*/  LDL.LU R4, [R1+0x3ec] ;  /* 0x0003ec0001047983 */ /* 0x000ea80000300800 */
[----:B------:R-:W2:Y:S04]  /*7530*/  LDL.LU R5, [R1+0x3e0] ;  /* 0x0003e00001057983 */ /* 0x000ea80000300800 */
[----:B-----5:R0:W-:Y:S04]  /*7540*/  STS.U16 [R29+UR4+0x34400], R2 ;  /* 0x034400021d007988 */ /* 0x0201e80008000404 */
[----:B------:R1:W-:Y:S04]  /*7550*/  STS.U16 [R29+UR4+0x35400], R0 ;  /* 0x035400001d007988 */ /* 0x0003e80008000404 */
[----:B0-----:R-:W5:Y:S04]  /*7560*/  LDL.LU R2, [R1+0x3d4] ;  /* 0x0003d40001027983 */ /* 0x001f680000300800 */
[----:B-1----:R-:W2:Y:S04]  /*7570*/  LDL.LU R0, [R1+0x1714] ;  /* 0x0017140001007983 */ /* 0x002ea80000300800 */
[----:B------:R-:W-:Y:S04]  /*7580*/  STS.U16 [R29+UR4+0x36400], R26 ;  /* 0x0364001a1d007988 */ /* 0x000fe80008000404 */
[----:B------:R-:W-:Y:S04]  /*7590*/  STS.U16 [R29+UR4+0x37400], R27 ;  /* 0x0374001b1d007988 */ /* 0x000fe80008000404 */
[----:B------:R2:W-:Y:S04]  /*75a0*/  STS.U16 [R29+UR4+0x38400], R28 ;  /* 0x0384001c1d007988 */ /* 0x0005e80008000404 */
[----:B------:R-:W-:Y:S04]  /*75b0*/  STS.U16 [R29+UR4+0x39400], R24 ;  /* 0x039400181d007988 */ /* 0x000fe80008000404 */
[----:B------:R-:W-:Y:S04]  /*75c0*/  STS.U16 [R29+UR4+0x3a400], R25 ;  /* 0x03a400191d007988 */ /* 0x000fe80008000404 */
[----:B------:R-:W-:Y:S04]  /*75d0*/  STS.U16 [R29+UR4+0x3b400], R22 ;  /* 0x03b400161d007988 */ /* 0x000fe80008000404 */
[----:B------:R-:W-:Y:S04]  /*75e0*/  STS.U16 [R29+UR4+0x3c400], R23 ;  /* 0x03c400171d007988 */ /* 0x000fe80008000404 */
[----:B------:R-:W-:Y:S04]  /*75f0*/  STS.U16 [R29+UR4+0x3d400], R20 ;  /* 0x03d400141d007988 */ /* 0x000fe80008000404 */
[----:B------:R-:W-:Y:S04]  /*7600*/  STS.U16 [R29+UR4+0x3e400], R21 ;  /* 0x03e400151d007988 */ /* 0x000fe80008000404 */
[----:B------:R-:W-:Y:S01]  /*7610*/  STS.U16 [R29+UR4+0x3f400], R18 ;  /* 0x03f400121d007988 */ /* 0x000fe20008000404 */
[----:B--2---:R-:W-:-:S03]  /*7620*/  LOP3.LUT R28, R0, 0x40, RZ, 0x3c, !PT ;  /* 0x00000040001c7812 */ /* 0x004fc600078e3cff */
[----:B------:R-:W-:Y:S04]  /*7630*/  STL [R1+0x16e8], R0 ;  /* 0x0016e80001007387 */ /* 0x000fe80000100800 */
[----:B------:R0:W-:Y:S04]  /*7640*/  STS.U16 [R28+UR4+0x7800], R3 ;  /* 0x007800031c007988 */ /* 0x0001e80008000404 */
[----:B0-----:R-:W2:Y:S04]  /*7650*/  LDL.LU R3, [R1+0x3c8] ;  /* 0x0003c80001037983 */ /* 0x001ea80000300800 */
[----:B------:R-:W2:Y:S04]  /*7660*/  LDL.LU R29, [R1+0x3a4] ;  /* 0x0003a400011d7983 */ /* 0x000ea80000300800 */
[----:B--2---:R0:W-:Y:S04]  /*7670*/  STL [R1+0x170c], R29 ;  /* 0x00170c1d01007387 */ /* 0x0041e80000100800 */
[----:B0-----:R-:W2:Y:S04]  /*7680*/  LDL.LU R29, [R1+0x3b0] ;  /* 0x0003b000011d7983 */ /* 0x001ea80000300800 */
[----:B------:R-:W-:Y:S04]  /*7690*/  STS.U16 [R28+UR4+0x800], R19 ;  /* 0x000800131c007988 */ /* 0x000fe80008000404 */
[----:B------:R-:W-:Y:S04]  /*76a0*/  STS.U16 [R28+UR4+0x1800], R16 ;  /* 0x001800101c007988 */ /* 0x000fe80008000404 */
[----:B------:R-:W-:Y:S04]  /*76b0*/  STS.U16 [R28+UR4+0x2800], R17 ;  /* 0x002800111c007988 */ /* 0x000fe80008000404 */
[----:B--2---:R0:W-:Y:S04]  /*76c0*/  STL [R1+0x1710], R29 ;  /* 0x0017101d01007387 */ /* 0x0041e80000100800 */
        /* <DEDUP_REMOVED lines=13> */
[----:B------:R0:W-:Y:S04]  /*77a0*/  STS.U16 [R28+UR4+0x3800], R14 ;  /* 0x0038000e1c007988 */ /* 0x0001e80008000404 */
[----:B------:R-:W2:Y:S04]  /*77b0*/  LDL.LU R17, [R1+0x308] ;  /* 0x0003080001117983 */ /* 0x000ea80000300800 */
[----:B------:R1:W-:Y:S04]  /*77c0*/  STS.U16 [R28+UR4+0x4800], R15 ;  /* 0x0048000f1c007988 */ /* 0x0003e80008000404 */
[----:B0-----:R-:W2:Y:S04]  /*77d0*/  LDL.LU R14, [R1+0x2fc] ;  /* 0x0002fc00010e7983 */ /* 0x001ea80000300800 */
[----:B-----5:R0:W-:Y:S04]  /*77e0*/  STS.U16 [R28+UR4+0x10800], R2 ;  /* 0x010800021c007988 */ /* 0x0201e80008000404 */
[----:B-1----:R-:W5:Y:S04]  /*77f0*/  LDL.LU R15, [R1+0x2f0] ;  /* 0x0002f000010f7983 */ /* 0x002f680000300800 */
[----:B------:R1:W-:Y:S04]  /*7800*/  STS.U16 [R28+UR4+0x5800], R12 ;  /* 0x0058000c1c007988 */ /* 0x0003e80008000404 */
[----:B0-----:R-:W5:Y:S04]  /*7810*/  LDL.LU R2, [R1+0x2e4] ;  /* 0x0002e40001027983 */ /* 0x001f680000300800 */
[----:B------:R0:W-:Y:S04]  /*7820*/  STS.U16 [R28+UR4+0x6800], R13 ;  /* 0x0068000d1c007988 */ /* 0x0001e80008000404 */
[----:B-1----:R-:W5:Y:S04]  /*7830*/  LDL.LU R12, [R1+0x2d8] ;  /* 0x0002d800010c7983 */ /* 0x002f680000300800 */
[----:B---3--:R1:W-:Y:S04]  /*7840*/  STS.U16 [R28+UR4+0x8800], R10 ;  /* 0x0088000a1c007988 */ /* 0x0083e80008000404 */
[----:B0-----:R-:W3:Y:S04]  /*7850*/  LDL.LU R13, [R1+0x2cc] ;  /* 0x0002cc00010d7983 */ /* 0x001ee80000300800 */
[----:B----4-:R0:W-:Y:S04]  /*7860*/  STS.U16 [R28+UR4+0x9800], R11 ;  /* 0x0098000b1c007988 */ /* 0x0101e80008000404 */
[----:B-1----:R-:W4:Y:S04]  /*7870*/  LDL.LU R10, [R1+0x2c0] ;  /* 0x0002c000010a7983 */ /* 0x002f280000300800 */
[----:B------:R1:W-:Y:S04]  /*7880*/  STS.U16 [R28+UR4+0xa800], R8 ;  /* 0x00a800081c007988 */ /* 0x0003e80008000404 */
[----:B0-----:R-:W3:Y:S04]  /*7890*/  LDL.LU R11, [R1+0x2b4] ;  /* 0x0002b400010b7983 */ /* 0x001ee80000300800 */
[----:B------:R0:W-:Y:S04]  /*78a0*/  STS.U16 [R28+UR4+0xb800], R9 ;  /* 0x00b800091c007988 */ /* 0x0001e80008000404 */
[----:B-1----:R-:W3:Y:S04]  /*78b0*/  LDL.LU R8, [R1+0x2a8] ;  /* 0x0002a80001087983 */ /* 0x002ee80000300800 */
        /* <DEDUP_REMOVED lines=10> */
[----:B-1----:R-:W3:Y:S04]  /*7960*/  LDL.LU R3, [R1+0x260] ;  /* 0x0002600001037983 */ /* 0x002ee80000300800 */
[----:B--2---:R0:W-:Y:S04]  /*7970*/  STS.U16 [R28+UR4+0x12800], R29 ;  /* 0x0128001d1c007988 */ /* 0x0041e80008000404 */
[----:B0-----:R-:W2:Y:S04]  /*7980*/  LDL.LU R29, [R1+0x1710] ;  /* 0x00171000011d7983 */ /* 0x001ea80000300800 */
[----:B------:R-:W-:Y:S04]  /*7990*/  STS.U16 [R28+UR4+0x15800], R0 ;  /* 0x015800001c007988 */ /* 0x000fe80008000404 */
[----:B-----5:R-:W-:Y:S04]  /*79a0*/  STS.U16 [R28+UR4+0x24800], R2 ;  /* 0x024800021c007988 */ /* 0x020fe80008000404 */
[----:B---3--:R-:W-:Y:S04]  /*79b0*/  STS.U16 [R28+UR4+0x2f800], R3 ;  /* 0x02f800031c007988 */ /* 0x008fe80008000404 */
[----:B--2---:R0:W-:Y:S04]  /*79c0*/  STS.U16 [R28+UR4+0x13800], R29 ;  /* 0x0138001d1c007988 */ /* 0x0041e80008000404 */
[----:B0-----:R-:W2:Y:S04]  /*79d0*/  LDL.LU R29, [R1+0x170c] ;  /* 0x00170c00011d7983 */ /* 0x001ea80000300800 */
[----:B------:R-:W3:Y:S04]  /*79e0*/  LDL.LU R2, [R1+0x254] ;  /* 0x0002540001027983 */ /* 0x000ee80000300800 */
[----:B------:R-:W5:Y:S04]  /*79f0*/  LDL.LU R3, [R1+0x210] ;  /* 0x0002100001037983 */ /* 0x000f680000300800 */
[----:B------:R-:W2:Y:S04]  /*7a00*/  LDL.LU R0, [R1+0x188] ;  /* 0x0001880001007983 */ /* 0x000ea80000300800 */
[----:B--2---:R0:W-:Y:S04]  /*7a10*/  STL [R1+0x16ec], R0 ;  /* 0x0016ec0001007387 */ /* 0x0041e80000100800 */
[----:B0-----:R-:W2:Y:S04]  /*7a20*/  LDL.LU R0, [R1+0x18c] ;  /* 0x00018c0001007983 */ /* 0x001ea80000300800 */
        /* <DEDUP_REMOVED lines=12> */
[----:B------:R-:W-:Y:S04]  /*7af0*/  STS.U16 [R28+UR4+0x14800], R29 ;  /* 0x0148001d1c007988 */ /* 0x000fe80008000404 */
        /* <DEDUP_REMOVED lines=8> */
[----:B------:R0:W-:Y:S04]  /*7b80*/  STS.U16 [R28+UR4+0x19800], R25 ;  /* 0x019800191c007988 */ /* 0x0001e80008000404 */
[----:B------:R-:W2:Y:S04]  /*7b90*/  LDL.LU R24, [R1+0x16c] ;  /* 0x00016c0001187983 */ /* 0x000ea80000300800 */
[----:B------:R1:W-:Y:S04]  /*7ba0*/  STS.U16 [R28+UR4+0x1a800], R22 ;  /* 0x01a800161c007988 */ /* 0x0003e80008000404 */
[----:B0-----:R-:W2:Y:S04]  /*7bb0*/  LDL.LU R25, [R1+0x164] ;  /* 0x0001640001197983 */ /* 0x001ea80000300800 */
[----:B------:R0:W-:Y:S04]  /*7bc0*/  STS.U16 [R28+UR4+0x1b800], R23 ;  /* 0x01b800171c007988 */ /* 0x0001e80008000404 */
[----:B-1----:R-:W2:Y:S04]  /*7bd0*/  LDL.LU R22, [R1+0x4b0] ;  /* 0x0004b00001167983 */ /* 0x002ea80000300800 */
        /* <DEDUP_REMOVED lines=12> */
[----:B------:R-:W-:Y:S04]  /*7ca0*/  STS.U16 [R28+UR4+0x22800], R14 ;  /* 0x0228000e1c007988 */ /* 0x000fe80008000404 */
[----:B------:R1:W-:Y:S04]  /*7cb0*/  STS.U16 [R28+UR4+0x23800], R15 ;  /* 0x0238000f1c007988 */ /* 0x0003e80008000404 */
[----:B0-----:R-:W2:Y:S04]  /*7cc0*/  LDL.LU R17, [R1+0x440] ;  /* 0x0004400001117983 */ /* 0x001ea80000300800 */
[----:B------:R-:W-:Y:S04]  /*7cd0*/  STS.U16 [R28+UR4+0x25800], R12 ;  /* 0x0258000c1c007988 */ /* 0x000fe80008000404 */
[----:B------:R0:W-:Y:S04]  /*7ce0*/  STS.U16 [R28+UR4+0x26800], R13 ;  /* 0x0268000d1c007988 */ /* 0x0001e80008000404 */
[----:B-1----:R-:W2:Y:S04]  /*7cf0*/  LDL.LU.64 R14, [R1+0x128] ;  /* 0x00012800010e7983 */ /* 0x002ea80000300a00 */
[----:B----4-:R-:W-:Y:S04]  /*7d00*/  STS.U16 [R28+UR4+0x27800], R10 ;  /* 0x0278000a1c007988 */ /* 0x010fe80008000404 */
[----:B------:R1:W-:Y:S04]  /*7d10*/  STS.U16 [R28+UR4+0x28800], R11 ;  /* 0x0288000b1c007988 */ /* 0x0003e80008000404 */
[----:B0-----:R-:W4:Y:S04]  /*7d20*/  LDL.LU.64 R12, [R1+0x120] ;  /* 0x00012000010c7983 */ /* 0x001f280000300a00 */
[----:B------:R-:W-:Y:S04]  /*7d30*/  STS.U16 [R28+UR4+0x29800], R8 ;  /* 0x029800081c007988 */ /* 0x000fe80008000404 */
[----:B------:R0:W-:Y:S04]  /*7d40*/  STS.U16 [R28+UR4+0x2a800], R9 ;  /* 0x02a800091c007988 */ /* 0x0001e80008000404 */
[----:B-1----:R-:W4:Y:S04]  /*7d50*/  LDL.LU.64 R10, [R1+0x118] ;  /* 0x00011800010a7983 */ /* 0x002f280000300a00 */
[----:B------:R-:W-:Y:S04]  /*7d60*/  STS.U16 [R28+UR4+0x2b800], R6 ;  /* 0x02b800061c007988 */ /* 0x000fe80008000404 */
[----:B------:R1:W-:Y:S04]  /*7d70*/  STS.U16 [R28+UR4+0x2c800], R7 ;  /* 0x02c800071c007988 */ /* 0x0003e80008000404 */
[----:B0-----:R-:W4:Y:S04]  /*7d80*/  LDL.LU.64 R8, [R1+0x110] ;  /* 0x0001100001087983 */ /* 0x001f280000300a00 */
[----:B------:R-:W-:Y:S04]  /*7d90*/  STS.U16 [R28+UR4+0x2d800], R4 ;  /* 0x02d800041c007988 */ /* 0x000fe80008000404 */
[----:B------:R0:W-:Y:S04]  /*7da0*/  STS.U16 [R28+UR4+0x2e800], R5 ;  /* 0x02e800051c007988 */ /* 0x0001e80008000404 */
[----:B-1----:R-:W4:Y:S04]  /*7db0*/  LDL.LU.64 R6, [R1+0x108] ;  /* 0x0001080001067983 */ /* 0x002f280000300a00 */
[----:B---3--:R-:W-:Y:S04]  /*7dc0*/  STS.U16 [R28+UR4+0x30800], R2 ;  /* 0x030800021c007988 */ /* 0x008fe80008000404 */
[----:B-----5:R1:W-:Y:S04]  /*7dd0*/  STS.U16 [R28+UR4+0x31800], R3 ;  /* 0x031800031c007988 */ /* 0x0203e80008000404 */
[----:B0-----:R-:W3:Y:S04]  /*7de0*/  LDL.LU.64 R4, [R1+0x100] ;  /* 0x0001000001047983 */ /* 0x001ee80000300a00 */
[----:B-1----:R-:W5:Y:S04]  /*7df0*/  LDL.LU.64 R2, [R1+0xf8] ;  /* 0x0000f80001027983 */ /* 0x002f680000300a00 */
[----:B--2---:R0:W-:Y:S04]  /*7e00*/  STS.U16 [R28+UR4+0x32800], R0 ;  /* 0x032800001c007988 */ /* 0x0041e80008000404 */
[----:B0-----:R-:W2:Y:S04]  /*7e10*/  LDL.LU R0, [R1+0x1708] ;  /* 0x0017080001007983 */ /* 0x001ea80000300800 */
        /* <DEDUP_REMOVED lines=16> */
[----:B------:R-:W-:Y:S04]  /*7f20*/  STS.U16 [R28+UR4+0x3c800], R26 ;  /* 0x03c8001a1c007988 */ /* 0x000fe80008000404 */
[----:B------:R0:W-:Y:S01]  /*7f30*/  STS.U16 [R28+UR4+0x3d800], R27 ;  /* 0x03d8001b1c007988 */ /* 0x0001e20008000404 */
[----:B--2---:R-:W-:-:S05]  /*7f40*/  LOP3.LUT R0, R0, 0x60, RZ, 0x3c, !PT ;  /* 0x0000006000007812 */ /* 0x004fca00078e3cff */
[----:B------:R-:W-:Y:S04]  /*7f50*/  STL [R1+0x1658], R0 ;  /* 0x0016580001007387 */ /* 0x000fe80000100800 */
[----:B0-----:R-:W2:Y:S04]  /*7f60*/  LDL.LU.64 R26, [R1+0x68] ;  /* 0x00006800011a7983 */ /* 0x001ea80000300a00 */
[----:B--2---:R0:W-:Y:S04]  /*7f70*/  STL.64 [R1+0x1660], R26 ;  /* 0x0016601a01007387 */ /* 0x0041e80000100a00 */
        /* <DEDUP_REMOVED lines=30> */
[----:B------:R-:W2:Y:S04]  /*8160*/  LDG.E.U16 R14, desc[UR10][R14.64] ;  /* 0x0000000a0e0e7981 */ /* 0x000ea8000c1e1500 */
[----:B----4-:R-:W4:Y:S04]  /*8170*/  LDG.E.U16 R12, desc[UR10][R12.64] ;  /* 0x0000000a0c0c7981 */ /* 0x010f28000c1e1500 */
[----:B------:R-:W4:Y:S04]  /*8180*/  LDG.E.U16 R10, desc[UR10][R10.64] ;  /* 0x0000000a0a0a7981 */ /* 0x000f28000c1e1500 */
[----:B------:R-:W4:Y:S04]  /*8190*/  LDG.E.U16 R8, desc[UR10][R8.64] ;  /* 0x0000000a08087981 */ /* 0x000f28000c1e1500 */
[----:B------:R-:W4:Y:S04]  /*81a0*/  LDG.E.U16 R6, desc[UR10][R6.64] ;  /* 0x0000000a06067981 */ /* 0x000f28000c1e1500 */
[----:B---3--:R-:W3:Y:S04]  /*81b0*/  LDG.E.U16 R4, desc[UR10][R4.64] ;  /* 0x0000000a04047981 */ /* 0x008ee8000c1e1500 */
[----:B-----5:R-:W5:Y:S04]  /*81c0*/  LDG.E.U16 R0, desc[UR10][R2.64] ;  /* 0x0000000a02007981 */ /* 0x020f68000c1e1500 */
[----:B--2---:R0:W-:Y:S04]  /*81d0*/  STL.64 [R1+0x16b0], R26 ;  /* 0x0016b01a01007387 */ /* 0x0041e80000100a00 */
[----:B0-----:R-:W2:Y:S04]  /*81e0*/  LDL.LU.64 R26, [R1+0xc0] ;  /* 0x0000c000011a7983 */ /* 0x001ea80000300a00 */
[----:B--2---:R0:W-:Y:S04]  /*81f0*/  STL.64 [R1+0x16b8], R26 ;  /* 0x0016b81a01007387 */ /* 0x0041e80000100a00 */
[----:B------:R-:W-:Y:S04]  /*8200*/  STL [R1+0x128], R14 ;  /* 0x0001280e01007387 */ /* 0x000fe80000100800 */
[----:B0-----:R-:W2:Y:S04]  /*8210*/  LDL.LU.64 R26, [R1+0xc8] ;  /* 0x0000c800011a7983 */ /* 0x001ea80000300a00 */
[----:B----4-:R-:W-:Y:S04]  /*8220*/  STL [R1+0x120], R12 ;  /* 0x0001200c01007387 */ /* 0x010fe80000100800 */
[----:B--2---:R0:W-:Y:S04]  /*8230*/  STL.64 [R1+0x16c0], R26 ;  /* 0x0016c01a01007387 */ /* 0x0041e80000100a00 */
[----:B------:R-:W-:Y:S04]  /*8240*/  STL [R1+0x118], R10 ;  /* 0x0001180a01007387 */ /* 0x000fe80000100800 */
[----:B0-----:R-:W2:Y:S04]  /*8250*/  LDL.LU.64 R26, [R1+0xd0] ;  /* 0x0000d000011a7983 */ /* 0x001ea80000300a00 */
[----:B------:R-:W-:Y:S04]  /*8260*/  STL [R1+0x110], R8 ;  /* 0x0001100801007387 */ /* 0x000fe80000100800 */
[----:B--2---:R0:W-:Y:S04]  /*8270*/  STL.64 [R1+0x16c8], R26 ;  /* 0x0016c81a01007387 */ /* 0x0041e80000100a00 */
[----:B------:R-:W-:Y:S04]  /*8280*/  STL [R1+0x108], R6 ;  /* 0x0001080601007387 */ /* 0x000fe80000100800 */
[----:B0-----:R-:W2:Y:S04]  /*8290*/  LDL.LU.64 R26, [R1+0xd8] ;  /* 0x0000d800011a7983 */ /* 0x001ea80000300a00 */
[----:B---3--:R-:W-:Y:S04]  /*82a0*/  STL [R1+0x100], R4 ;  /* 0x0001000401007387 */ /* 0x008fe80000100800 */
[----:B--2---:R0:W-:Y:S04]  /*82b0*/  STL.64 [R1+0x16d0], R26 ;  /* 0x0016d01a01007387 */ /* 0x0041e80000100a00 */
[----:B-----5:R-:W-:Y:S04]  /*82c0*/  STL [R1+0xf8], R0 ;  /* 0x0000f80001007387 */ /* 0x020fe80000100800 */
[----:B0-----:R-:W2:Y:S04]  /*82d0*/  LDL.LU.64 R26, [R1+0xe0] ;  /* 0x0000e000011a7983 */ /* 0x001ea80000300a00 */
[----:B--2---:R0:W-:Y:S04]  /*82e0*/  STL.64 [R1+0x16d8], R26 ;  /* 0x0016d81a01007387 */ /* 0x0041e80000100a00 */
[----:B0-----:R-:W2:Y:S04]  /*82f0*/  LDL.LU.64 R26, [R1+0xe8] ;  /* 0x0000e800011a7983 */ /* 0x001ea80000300a00 */
[----:B--2---:R0:W-:Y:S04]  /*8300*/  STL.64 [R1+0x16e0], R26 ;  /* 0x0016e01a01007387 */ /* 0x0041e80000100a00 */
[----:B0-----:R-:W2:Y:S04]  /*8310*/  LDL.LU.64 R26, [R1+0xf0] ;  /* 0x0000f000011a7983 */ /* 0x001ea80000300a00 */
[----:B------:R-:W3:Y:S04]  /*8320*/  LDL.LU.64 R24, [R1+0x60] ;  /* 0x0000600001187983 */ /* 0x000ee80000300a00 */
[----:B------:R-:W4:Y:S04]  /*8330*/  LDL.LU.64 R22, [R1+0x58] ;  /* 0x0000580001167983 */ /* 0x000f280000300a00 */
[----:B------:R-:W5:Y:S04]  /*8340*/  LDL.LU.64 R20, [R1+0x50] ;  /* 0x0000500001147983 */ /* 0x000f680000300a00 */
        /* <DEDUP_REMOVED lines=9> */
[----:B------:R-:W5:Y:S04]  /*83e0*/  LDL.LU.64 R28, [R1] ;  /* 0x00000000011c7983 */ /* 0x000f680000300a00 */
[----:B--2---:R-:W2:Y:S04]  /*83f0*/  LDG.E.U16 R0, desc[UR10][R26.64] ;  /* 0x0000000a1a007981 */ /* 0x004ea8000c1e1500 */
[----:B---3--:R-:W3:Y:S04]  /*8400*/  LDG.E.U16 R25, desc[UR10][R24.64] ;  /* 0x0000000a18197981 */ /* 0x008ee8000c1e1500 */
[----:B----4-:R-:W4:Y:S04]  /*8410*/  LDG.E.U16 R23, desc[UR10][R22.64] ;  /* 0x0000000a16177981 */ /* 0x010f28000c1e1500 */
[----:B------:R-:W3:Y:S04]  /*8420*/  LDL.LU.64 R26, [R1+0x16e0] ;  /* 0x0016e000011a7983 */ /* 0x000ee80000300a00 */
[----:B-----5:R-:W5:Y:S04]  /*8430*/  LDG.E.U16 R21, desc[UR10][R20.64] ;  /* 0x0000000a14157981 */ /* 0x020f68000c1e1500 */
[----:B------:R-:W4:Y:S04]  /*8440*/  LDG.E.U16 R19, desc[UR10][R18.64] ;  /* 0x0000000a12137981 */ /* 0x000f28000c1e1500 */
        /* <DEDUP_REMOVED lines=9> */
[----:B--2---:R3:W-:Y:S04]  /*84e0*/  STL [R1+0xf0], R0 ;  /* 0x0000f00001007387 */ /* 0x0047e80000100800 */
[----:B---3--:R-:W2:Y:S04]  /*84f0*/  LDG.E.U16 R0, desc[UR10][R26.64] ;  /* 0x0000000a1a007981 */ /* 0x008ea8000c1e1500 */
[----:B------:R-:W3:Y:S04]  /*8500*/  LDL.LU.64 R26, [R1+0x16d8] ;  /* 0x0016d800011a7983 */ /* 0x000ee80000300a00 */
        /* <DEDUP_REMOVED lines=45> */
[----:B---3--:R-:W3:Y:S04]  /*87e0*/  LDG.E.U16 R27, desc[UR10][R26.64] ;  /* 0x0000000a1a1b7981 */ /* 0x008ee8000c1e1500 */
[----:B--2---:R0:W-:Y:S04]  /*87f0*/  STL [R1+0x70], R0 ;  /* 0x0000700001007387 */ /* 0x0041e80000100800 */
[----:B0-----:R-:W2:Y:S04]  /*8800*/  LDL.LU R0, [R1+0x1658] ;  /* 0x0016580001007983 */ /* 0x001ea80000300800 */
[----:B------:R-:W2:Y:S04]  /*8810*/  LDL.LU R26, [R1+0x1654] ;  /* 0x00165400011a7983 */ /* 0x000ea80000300800 */
[----:B---3--:R0:W-:Y:S04]  /*8820*/  STL [R1+0x68], R27 ;  /* 0x0000681b01007387 */ /* 0x0081e80000100800 */
[----:B0-----:R-:W2:Y:S04]  /*8830*/  LDL.LU R27, [R1+0x1650] ;  /* 0x00165000011b7983 */ /* 0x001ea80000300800 */
[----:B------:R-:W3:Y:S04]  /*8840*/  LDL.LU R24, [R1+0x164c] ;  /* 0x00164c0001187983 */ /* 0x000ee80000300800 */
[----:B------:R0:W-:Y:S04]  /*8850*/  STL [R1+0x60], R25 ;  /* 0x0000601901007387 */ /* 0x0001e80000100800 */
[----:B0-----:R-:W3:Y:S04]  /*8860*/  LDL.LU R25, [R1+0x1648] ;  /* 0x0016480001197983 */ /* 0x001ee80000300800 */
[----:B------:R-:W3:Y:S04]  /*8870*/  LDL.LU R22, [R1+0x1644] ;  /* 0x0016440001167983 */ /* 0x000ee80000300800 */
[----:B----4-:R0:W-:Y:S04]  /*8880*/  STL [R1+0x58], R23 ;  /* 0x0000581701007387 */ /* 0x0101e80000100800 */
[----:B0-----:R-:W4:Y:S04]  /*8890*/  LDL.LU R23, [R1+0x1640] ;  /* 0x0016400001177983 */ /* 0x001f280000300800 */
[----:B------:R-:W4:Y:S04]  /*88a0*/  LDL.LU R20, [R1+0x163c] ;  /* 0x00163c0001147983 */ /* 0x000f280000300800 */
[----:B-----5:R0:W-:Y:S04]  /*88b0*/  STL [R1+0x50], R21 ;  /* 0x0000501501007387 */ /* 0x0201e80000100800 */
[----:B0-----:R-:W5:Y:S04]  /*88c0*/  LDL.LU R21, [R1+0x1638] ;  /* 0x0016380001157983 */ /* 0x001f680000300800 */
[----:B------:R-:W5:Y:S04]  /*88d0*/  LDL.LU R18, [R1+0x1634] ;  /* 0x0016340001127983 */ /* 0x000f680000300800 */
[----:B------:R0:W-:Y:S04]  /*88e0*/  STL [R1+0x48], R19 ;  /* 0x0000481301007387 */ /* 0x0001e80000100800 */
        /* <DEDUP_REMOVED lines=25> */
[----:B------:R0:W-:Y:S04]  /*8a80*/  STL [R1+0x1598], R28 ;  /* 0x0015981c01007387 */ /* 0x0001e80000100800 */
[----:B0-----:R-:W5:Y:S04]  /*8a90*/  LDL.LU.64 R28, [R1+0x130] ;  /* 0x00013000011c7983 */ /* 0x001f680000300a00 */
[----:B--2---:R-:W2:Y:S04]  /*8aa0*/  LDG.E.U16 R26, desc[UR10][R26.64] ;  /* 0x0000000a1a1a7981 */ /* 0x004ea8000c1e1500 */
[----:B---3--:R-:W3:Y:S04]  /*8ab0*/  LDG.E.U16 R24, desc[UR10][R24.64] ;  /* 0x0000000a18187981 */ /* 0x008ee8000c1e1500 */
[----:B----4-:R-:W4:Y:S04]  /*8ac0*/  LDG.E.U16 R22, desc[UR10][R22.64] ;  /* 0x0000000a16167981 */ /* 0x010f28000c1e1500 */
[----:B-----5:R-:W5:Y:S04]  /*8ad0*/  LDG.E.U16 R20, desc[UR10][R20.64] ;  /* 0x0000000a14147981 */ /* 0x020f68000c1e1500 */
[----:B------:R-:W2:Y:S04]  /*8ae0*/  LDG.E.U16 R18, desc[UR10][R18.64] ;  /* 0x0000000a12127981 */ /* 0x000ea8000c1e1500 */
        /* <DEDUP_REMOVED lines=9> */
[----:B--2---:R0:W-:Y:S04]  /*8b80*/  STL [R1+0x159c], R29 ;  /* 0x00159c1d01007387 */ /* 0x0041e80000100800 */
[----:B0-----:R-:W2:Y:S04]  /*8b90*/  LDL.LU.64 R28, [R1+0x140] ;  /* 0x00014000011c7983 */ /* 0x001ea80000300a00 */
[----:B------:R0:W-:Y:S04]  /*8ba0*/  STL [R1+0x15a0], R2 ;  /* 0x0015a00201007387 */ /* 0x0001e80000100800 */
[----:B0-----:R-:W3:Y:S04]  /*8bb0*/  LDL.LU.64 R2, [R1+0x138] ;  /* 0x0001380001027983 */ /* 0x001ee80000300a00 */
[----:B--2---:R-:W2:Y:S04]  /*8bc0*/  LDG.E.U16 R5, desc[UR10][R28.64] ;  /* 0x0000000a1c057981 */ /* 0x004ea8000c1e1500 */
[----:B---3--:R-:W3:Y:S04]  /*8bd0*/  LDG.E.U16 R3, desc[UR10][R2.64] ;  /* 0x0000000a02037981 */ /* 0x008ee8000c1e1500 */
[----:B---3--:R-:W-:Y:S04]  /*8be0*/  STL [R1+0x15a4], R3 ;  /* 0x0015a40301007387 */ /* 0x008fe80000100800 */
[----:B------:R0:W-:Y:S04]  /*8bf0*/  STL [R1+0x15a8], R4 ;  /* 0x0015a80401007387 */ /* 0x0001e80000100800 */
[----:B0-----:R-:W3:Y:S04]  /*8c00*/  LDL.LU R4, [R1+0x120] ;  /* 0x0001200001047983 */ /* 0x001ee80000300800 */
[----:B------:R-:W3:Y:S04]  /*8c10*/  LDL.LU R3, [R1+0x118] ;  /* 0x0001180001037983 */ /* 0x000ee80000300800 */
[----:B------:R-:W3:Y:S04]  /*8c20*/  LDL.LU R2, [R1+0x110] ;  /* 0x0001100001027983 */ /* 0x000ee80000300800 */
[----:B------:R-:W3:Y:S04]  /*8c30*/  LDL.LU R29, [R1+0x108] ;  /* 0x00010800011d7983 */ /* 0x000ee80000300800 */
[----:B------:R-:W3:Y:S04]  /*8c40*/  LDL.LU R28, [R1+0x100] ;  /* 0x00010000011c7983 */ /* 0x000ee80000300800 */
[----:B--2---:R0:W-:Y:S04]  /*8c50*/  STL [R1+0x15ac], R5 ;  /* 0x0015ac0501007387 */ /* 0x0041e80000100800 */
[----:B0-----:R-:W2:Y:S04]  /*8c60*/  LDL.LU R5, [R1+0x128] ;  /* 0x0001280001057983 */ /* 0x001ea80000300800 */
[----:B------:R0:W-:Y:S04]  /*8c70*/  STL [R1+0x15b0], R6 ;  /* 0x0015b00601007387 */ /* 0x0001e80000100800 */
[----:B0-----:R-:W2:Y:S04]  /*8c80*/  LDL.LU.64 R6, [R1+0x148] ;  /* 0x0001480001067983 */ /* 0x001ea80000300a00 */
[----:B--2---:R-:W2:Y:S04]  /*8c90*/  LDG.E.U16 R7, desc[UR10][R6.64] ;  /* 0x0000000a06077981 */ /* 0x004ea8000c1e1500 */
[----:B--2---:R0:W-:Y:S04]  /*8ca0*/  STL [R1+0x15b4], R7 ;  /* 0x0015b40701007387 */ /* 0x0041e80000100800 */
[----:B0-----:R-:W2:Y:S04]  /*8cb0*/  LDL.LU.64 R6, [R1+0x150] ;  /* 0x0001500001067983 */ /* 0x001ea80000300a00 */
[----:B--2---:R-:W2:Y:S04]  /*8cc0*/  LDG.E.U16 R9, desc[UR10][R6.64] ;  /* 0x0000000a06097981 */ /* 0x004ea8000c1e1500 */
[----:B------:R-:W-:Y:S04]  /*8cd0*/  STL [R1+0x15b8], R8 ;  /* 0x0015b80801007387 */ /* 0x000fe80000100800 */
[----:B--2---:R-:W-:Y:S04]  /*8ce0*/  STL [R1+0x15bc], R9 ;  /* 0x0015bc0901007387 */ /* 0x004fe80000100800 */
[----:B------:R-:W-:Y:S04]  /*8cf0*/  STL [R1+0x15c0], R10 ;  /* 0x0015c00a01007387 */ /* 0x000fe80000100800 */
[----:B------:R-:W-:Y:S04]  /*8d00*/  STL [R1+0x15c4], R12 ;  /* 0x0015c40c01007387 */ /* 0x000fe80000100800 */
[----:B------:R-:W-:Y:S04]  /*8d10*/  STL [R1+0x15c8], R14 ;  /* 0x0015c80e01007387 */ /* 0x000fe80000100800 */
[----:B------:R-:W-:Y:S04]  /*8d20*/  STL [R1+0x15cc], R16 ;  /* 0x0015cc1001007387 */ /* 0x000fe80000100800 */
[----:B------:R-:W-:Y:S04]  /*8d30*/  STL [R1+0x15d0], R18 ;  /* 0x0015d01201007387 */ /* 0x000fe80000100800 */
[----:B-----5:R-:W-:Y:S04]  /*8d40*/  STL [R1+0x15d4], R20 ;  /* 0x0015d41401007387 */ /* 0x020fe80000100800 */
[----:B----4-:R-:W-:Y:S04]  /*8d50*/  STL [R1+0x15d8], R22 ;  /* 0x0015d81601007387 */ /* 0x010fe80000100800 */
[----:B------:R-:W-:Y:S04]  /*8d60*/  STL [R1+0x15dc], R24 ;  /* 0x0015dc1801007387 */ /* 0x000fe80000100800 */
[----:B------:R0:W-:Y:S04]  /*8d70*/  STL [R1+0x15e0], R26 ;  /* 0x0015e01a01007387 */ /* 0x0001e80000100800 */
[----:B0-----:R-:W2:Y:S04]  /*8d80*/  LDL.LU R26, [R1+0xe0] ;  /* 0x0000e000011a7983 */ /* 0x001ea80000300800 */
[----:B--2---:R0:W-:Y:S04]  /*8d90*/  STL [R1+0x15e4], R26 ;  /* 0x0015e41a01007387 */ /* 0x0041e80000100800 */
[----:B0-----:R-:W2:Y:S04]  /*8da0*/  LDL.LU R26, [R1+0xe8] ;  /* 0x0000e800011a7983 */ /* 0x001ea80000300800 */
[----:B--2---:R0:W-:Y:S04]  /*8db0*/  STL [R1+0x15e8], R26 ;  /* 0x0015e81a01007387 */ /* 0x0041e80000100800 */
[----:B0-----:R-:W2:Y:S04]  /*8dc0*/  LDL.LU R26, [R1+0xf0] ;  /* 0x0000f000011a7983 */ /* 0x001ea80000300800 */
[----:B------:R-:W-:Y:S04]  /*8dd0*/  STS.U16 [R0+UR4+0x8c00], R5 ;  /* 0x008c000500007988 */ /* 0x000fe80008000404 */
[----:B---3--:R-:W-:Y:S04]  /*8de0*/  STS.U16 [R0+UR4+0x9c00], R4 ;  /* 0x009c000400007988 */ /* 0x008fe80008000404 */
[----:B------:R-:W-:Y:S04]  /*8df0*/  STS.U16 [R0+UR4+0xac00], R3 ;  /* 0x00ac000300007988 */ /* 0x000fe80008000404 */
[----:B--2---:R0:W-:Y:S04]  /*8e00*/  STL [R1+0x15ec], R26 ;  /* 0x0015ec1a01007387 */ /* 0x0041e80000100800 */
[----:B0-----:R-:W2:Y:S04]  /*8e10*/  LDL.LU R26, [R1+0xf8] ;  /* 0x0000f800011a7983 */ /* 0x001ea80000300800 */
[----:B------:R-:W3:Y:S04]  /*8e20*/  LDL.LU R24, [R1+0xd8] ;  /* 0x0000d80001187983 */ /* 0x000ee80000300800 */
[----:B------:R-:W4:Y:S04]  /*8e30*/  LDL.LU R22, [R1+0xd0] ;  /* 0x0000d00001167983 */ /* 0x000f280000300800 */
[----:B------:R-:W5:Y:S04]  /*8e40*/  LDL.LU R20, [R1+0xc8] ;  /* 0x0000c80001147983 */ /* 0x000f680000300800 */
        /* <DEDUP_REMOVED lines=11> */
[----:B------:R0:W-:Y:S04]  /*8f00*/  STS.U16 [R0+UR4+0xbc00], R2 ;  /* 0x00bc000200007988 */ /* 0x0001e80008000404 */
[----:B------:R-:W3:Y:S04]  /*8f10*/  LDL.LU R3, [R1+0x68] ;  /* 0x0000680001037983 */ /* 0x000ee80000300800 */
[----:B------:R1:W-:Y:S04]  /*8f20*/  STS.U16 [R0+UR4+0xcc00], R29 ;  /* 0x00cc001d00007988 */ /* 0x0003e80008000404 */
[----:B0-----:R-:W3:Y:S04]  /*8f30*/  LDL.LU R2, [R1+0x60] ;  /* 0x0000600001027983 */ /* 0x001ee80000300800 */
[----:B------:R0:W-:Y:S04]  /*8f40*/  STS.U16 [R0+UR4+0xdc00], R28 ;  /* 0x00dc001c00007988 */ /* 0x0001e80008000404 */
[----:B-1----:R-:W3:Y:S04]  /*8f50*/  LDL.LU R29, [R1+0x58] ;  /* 0x00005800011d7983 */ /* 0x002ee80000300800 */
        /* <DEDUP_REMOVED lines=10> */
[----:B--2---:R0:W-:Y:S04]  /*9000*/  STS.U16 [R0+UR4+0xec00], R26 ;  /* 0x00ec001a00007988 */ /* 0x0041e80008000404 */
[----:B0-----:R-:W2:Y:S04]  /*9010*/  LDL.LU R26, [R1+0x15ec] ;  /* 0x0015ec00011a7983 */ /* 0x001ea80000300800 */
[----:B--2---:R0:W-:Y:S04]  /*9020*/  STS.U16 [R0+UR4+0xfc00], R26 ;  /* 0x00fc001a00007988 */ /* 0x0041e80008000404 */
[----:B0-----:R-:W2:Y:S04]  /*9030*/  LDL.LU R26, [R1+0x15e8] ;  /* 0x0015e800011a7983 */ /* 0x001ea80000300800 */
[----:B--2---:R0:W-:Y:S04]  /*9040*/  STS.U16 [R0+UR4+0x10c00], R26 ;  /* 0x010c001a00007988 */ /* 0x0041e80008000404 */
[----:B0-----:R-:W2:Y:S04]  /*9050*/  LDL.LU R26, [R1+0x15e4] ;  /* 0x0015e400011a7983 */ /* 0x001ea80000300800 */
[----:B---3--:R-:W-:Y:S04]  /*9060*/  STS.U16 [R0+UR4+0x12c00], R24 ;  /* 0x012c001800007988 */ /* 0x008fe80008000404 */
[----:B----4-:R-:W-:Y:S04]  /*9070*/  STS.U16 [R0+UR4+0x13c00], R22 ;  /* 0x013c001600007988 */ /* 0x010fe80008000404 */
[----:B-----5:R-:W-:Y:S04]  /*9080*/  STS.U16 [R0+UR4+0x14c00], R20 ;  /* 0x014c001400007988 */ /* 0x020fe80008000404 */
        /* <DEDUP_REMOVED lines=17> */
[----:B------:R-:W3:Y:S04]  /*91a0*/  LDL.LU R24, [R1+0x15dc] ;  /* 0x0015dc0001187983 */ /* 0x000ee80000300800 */
        /* <DEDUP_REMOVED lines=26> */
[----:B--2---:R-:W-:Y:S04]  /*9350*/  STS.U16 [R0+UR4+0x3fc00], R26 ;  /* 0x03fc001a00007988 */ /* 0x004fe80008000404 */
        /* <DEDUP_REMOVED lines=15> */
[----:B------:R1:W-:Y:S04]  /*9450*/  STS.U16 [R0+UR4+0x2fc00], R2 ;  /* 0x02fc000200007988 */ /* 0x0003e80008000404 */
[----:B------:R-:W-:Y:S01]  /*9460*/  STS.U16 [R0+UR4+0x2ec00], R29 ;  /* 0x02ec001d00007988 */ /* 0x000fe20008000404 */
[----:B0-----:R-:W-:-:S03]  /*9470*/  MOV R3, 0xff800000 ;  /* 0xff80000000037802 */ /* 0x001fc60000000f00 */
[----:B------:R0:W-:Y:S01]  /*9480*/  STS.U16 [R0+UR4+0x2dc00], R28 ;  /* 0x02dc001c00007988 */ /* 0x0001e20008000404 */
[----:B-1----:R-:W-:Y:S02]  /*9490*/  IMAD.MOV.U32 R2, RZ, RZ, -0x800000 ;  /* 0xff800000ff027424 */ /* 0x002fe400078e00ff */
[----:B0-----:R-:W-:-:S03]  /*94a0*/  IMAD.MOV.U32 R0, RZ, RZ, -0x800000 ;  /* 0xff800000ff007424 */ /* 0x001fc600078e00ff */
[----:B------:R-:W-:Y:S04]  /*94b0*/  STL [R1+0xd0c], R2 ;  /* 0x000d0c0201007387 */ /* 0x000fe80000100800 */
        /* <DEDUP_REMOVED lines=24> */
[----:B------:R-:W-:Y:S01]  /*9640*/  STL [R1+0xca8], R0 ;  /* 0x000ca80001007387 */ /* 0x000fe20000100800 */
[----:B------:R-:W-:-:S03]  /*9650*/  IMAD.MOV.U32 R6, RZ, RZ, 0x3f800000 ;  /* 0x3f800000ff067424 */ /* 0x000fc600078e00ff */
[----:B------:R-:W-:Y:S01]  /*9660*/  STL [R1+0xca4], R3 ;  /* 0x000ca40301007387 */ /* 0x000fe20000100800 */
[----:B------:R-:W-:-:S03]  /*9670*/  IMAD.MOV.U32 R7, RZ, RZ, 0x3f800000 ;  /* 0x3f800000ff077424 */ /* 0x000fc600078e00ff */
[----:B------:R-:W-:Y:S01]  /*9680*/  STL [R1+0xca0], R2 ;  /* 0x000ca00201007387 */ /* 0x000fe20000100800 */
[----:B------:R-:W-:Y:S01]  /*9690*/  MOV R4, 0x3f800000 ;  /* 0x3f80000000047802 */ /* 0x000fe20000000f00 */
[----:B------:R-:W-:Y:S02]  /*96a0*/  IMAD.MOV.U32 R5, RZ, RZ, 0x3f800000 ;  /* 0x3f800000ff057424 */ /* 0x000fe400078e00ff */
[----:B------:R-:W-:Y:S04]  /*96b0*/  STL [R1+0xc9c], R0 ;  /* 0x000c9c0001007387 */ /* 0x000fe80000100800 */
[----:B------:R0:W-:Y:S04]  /*96c0*/  STL [R1+0xc98], R3 ;  /* 0x000c980301007387 */ /* 0x0001e80000100800 */
[----:B------:R1:W-:Y:S04]  /*96d0*/  STL [R1+0xc94], R2 ;  /* 0x000c940201007387 */ /* 0x0003e80000100800 */
[----:B------:R2:W-:Y:S01]  /*96e0*/  STL [R1+0xc90], R0 ;  /* 0x000c900001007387 */ /* 0x0005e20000100800 */
[----:B0-----:R-:W-:Y:S01]  /*96f0*/  MOV R3, 0x3f800000 ;  /* 0x3f80000000037802 */ /* 0x001fe20000000f00 */
[----:B-1----:R-:W-:-:S02]  /*9700*/  IMAD.MOV.U32 R2, RZ, RZ, 0x3f800000 ;  /* 0x3f800000ff027424 */ /* 0x002fc400078e00ff */
[----:B------:R-:W-:Y:S04]  /*9710*/  STL.64 [R1+0xd10], R6 ;  /* 0x000d100601007387 */ /* 0x000fe80000100a00 */
[----:B------:R-:W-:Y:S04]  /*9720*/  STL.64 [R1+0x368], R4 ;  /* 0x0003680401007387 */ /* 0x000fe80000100a00 */
[----:B------:R-:W-:Y:S04]  /*9730*/  STL.64 [R1+0x6a0], R2 ;  /* 0x0006a00201007387 */ /* 0x000fe80000100a00 */
[----:B------:R-:W-:Y:S04]  /*9740*/  STL.64 [R1+0x6a8], R6 ;  /* 0x0006a80601007387 */ /* 0x000fe80000100a00 */
[----:B------:R-:W-:Y:S04]  /*9750*/  STL.64 [R1+0x770], R4 ;  /* 0x0007700401007387 */ /* 0x000fe80000100a00 */
[----:B------:R-:W-:Y:S04]  /*9760*/  STL [R1+0x370], RZ ;  /* 0x000370ff01007387 */ /* 0x000fe80000100800 */
[----:B------:R0:W-:Y:S04]  /*9770*/  STL.64 [R1+0x778], R2 ;  /* 0x0007780201007387 */ /* 0x0001e80000100a00 */
[----:B------:R1:W-:Y:S04]  /*9780*/  STL [R1+0x374], RZ ;  /* 0x000374ff01007387 */ /* 0x0003e80000100800 */
        /* <DEDUP_REMOVED lines=218> */
[----:B------:R1:W-:Y:S01]  /*a530*/  STL [R1+0x6d0], RZ ;  /* 0x0006d0ff01007387 */ /* 0x0003e20000100800 */
[----:B------:R-:W2:Y:S03]  /*a540*/  S2R R11, SR_CTAID.X ;  /* 0x00000000000b7919 */ /* 0x000ea60000002500 */
        /* <DEDUP_REMOVED lines=28> */
[----:B--2---:R-:W-:-:S03]  /*a710*/  IMAD.SHL.U32 R0, R11, 0x100, RZ ;  /* 0x000001000b007824 */ /* 0x004fc600078e00ff */
[----:B------:R1:W-:Y:S01]  /*a720*/  STL [R1+0x764], RZ ;  /* 0x000764ff01007387 */ /* 0x0003e20000100800 */
[----:B------:R-:W-:Y:S01]  /*a730*/  MOV R12, 0x3f800000 ;  /* 0x3f800000000c7802 */ /* 0x000fe20000000f00 */
[----:B------:R-:W-:Y:S02]  /*a740*/  IMAD.MOV.U32 R13, RZ, RZ, 0x3f800000 ;  /* 0x3f800000ff0d7424 */ /* 0x000fe400078e00ff */
[----:B------:R1:W-:Y:S04]  /*a750*/  STL [R1+0x768], RZ ;  /* 0x000768ff01007387 */ /* 0x0003e80000100800 */
[----:B------:R1:W-:Y:S04]  /*a760*/  STL [R1+0x76c], RZ ;  /* 0x00076cff01007387 */ /* 0x0003e80000100800 */
[----:B------:R1:W-:Y:S04]  /*a770*/  STL [R1+0xbd0], RZ ;  /* 0x000bd0ff01007387 */ /* 0x0003e80000100800 */
[----:B------:R1:W-:Y:S01]  /*a780*/  STL [R1+0xbd4], RZ ;  /* 0x000bd4ff01007387 */ /* 0x0003e20000100800 */
[----:B------:R-:W2:Y:S03]  /*a790*/  S2R R11, SR_TID.X ;  /* 0x00000000000b7919 */ /* 0x000ea60000002100 */
[----:B------:R1:W-:Y:S04]  /*a7a0*/  STL [R1+0xbd8], RZ ;  /* 0x000bd8ff01007387 */ /* 0x0003e80000100800 */
[----:B------:R1:W-:Y:S04]  /*a7b0*/  STL [R1+0xbdc], RZ ;  /* 0x000bdcff01007387 */ /* 0x0003e80000100800 */
[----:B------:R1:W-:Y:S04]  /*a7c0*/  STL.64 [R1+0x780], R4 ;  /* 0x0007800401007387 */ /* 0x0003e80000100a00 */
[----:B------:R1:W-:Y:S04]  /*a7d0*/  STL.64 [R1+0x788], R12 ;  /* 0x0007880c01007387 */ /* 0x0003e80000100a00 */
[----:B------:R1:W-:Y:S04]  /*a7e0*/  STL.64 [R1+0x790], R6 ;  /* 0x0007900601007387 */ /* 0x0003e80000100a00 */
[----:B------:R1:W-:Y:S04]  /*a7f0*/  STL.64 [R1+0x798], R4 ;  /* 0x0007980401007387 */ /* 0x0003e80000100a00 */
[----:B------:R1:W-:Y:S04]  /*a800*/  STL.64 [R1+0x7b0], R12 ;  /* 0x0007b00c01007387 */ /* 0x0003e80000100a00 */
[----:B------:R1:W-:Y:S01]  /*a810*/  STL.64 [R1+0x850], R6 ;  /* 0x0008500601007387 */ /* 0x0003e20000100a00 */
[----:B0-----:R-:W-:-:S03]  /*a820*/  VIADD R2, R0, 0x100 ;  /* 0x0000010000027836 */ /* 0x001fc60000000000 */
[----:B------:R1:W-:Y:S04]  /*a830*/  STL.64 [R1+0x8c0], R4 ;  /* 0x0008c00401007387 */ /* 0x0003e80000100a00 */
[----:B------:R1:W-:Y:S04]  /*a840*/  STL.64 [R1+0x928], R12 ;  /* 0x0009280c01007387 */ /* 0x0003e80000100a00 */
[----:B------:R1:W-:Y:S04]  /*a850*/  STL.64 [R1+0xbe8], R4 ;  /* 0x000be80401007387 */ /* 0x0003e80000100a00 */
[----:B------:R1:W-:Y:S01]  /*a860*/  STL.64 [R1+0xbe0], R6 ;  /* 0x000be00601007387 */ /* 0x0003e20000100a00 */
[----:B------:R-:W-:-:S02]  /*a870*/  ISETP.GE.AND P0, PT, R2, 0x1, PT ;  /* 0x000000010200780c */ /* 0x000fc40003f06270 */
[C---:B--2---:R-:W-:Y:S02]  /*a880*/  LOP3.LUT R9, R11.reuse, 0x1ff, RZ, 0xc0, !PT ;  /* 0x000001ff0b097812 */ /* 0x044fe400078ec0ff */
[----:B------:R-:W-:-:S09]  /*a890*/  LOP3.LUT R2, R11, 0x1c, RZ, 0xc0, !PT ;  /* 0x0000001c0b027812 */ /* 0x000fd200078ec0ff */
[----:B-1----:R-:W-:Y:S05]  /*a8a0*/  @!P0 BRA `(.L_x_0) ;  /* 0x0000055400ac8947 */ /* 0x002fea0003800000 */
[C---:B------:R-:W-:Y:S01]  /*a8b0*/  LEA.HI R27, R2.reuse, 0xf8, RZ, 0x1e ;  /* 0x000000f8021b7811 */ /* 0x040fe200078ff0ff */
[----:B------:R-:W0:Y:S01]  /*a8c0*/  LDC R8, c[0x0][0x3d8] ;  /* 0x0000f600ff087b82 */ /* 0x000e220000000800 */
[C---:B------:R-:W-:Y:S01]  /*a8d0*/  LEA.HI R24, R2.reuse, 0xe8, RZ, 0x1e ;  /* 0x000000e802187811 */ /* 0x040fe200078ff0ff */
[----:B------:R-:W1:Y:S01]  /*a8e0*/  LDCU UR7, c[0x0][0x3c8] ;  /* 0x00007900ff0777ac */ /* 0x000e620008000800 */
[----:B------:R-:W-:Y:S01]  /*a8f0*/  LEA.HI R23, R2, 0xe0, RZ, 0x1e ;  /* 0x000000e002177811 */ /* 0x000fe200078ff0ff */
[----:B------:R-:W-:Y:S01]  /*a900*/  IMAD.IADD R27, R0, 0x1, R27 ;  /* 0x00000001001b7824 */ /* 0x000fe200078e021b */
[----:B------:R-:W-:Y:S01]  /*a910*/  LEA.HI R20, R2, 0xc8, RZ, 0x1e ;  /* 0x000000c802147811 */ /* 0x000fe200078ff0ff */
[C---:B------:R-:W-:Y:S01]  /*a920*/  IMAD.IADD R24, R0.reuse, 0x1, R24 ;  /* 0x0000000100187824 */ /* 0x040fe200078e0218 */
[C---:B------:R-:W-:Y:S01]  /*a930*/  LOP3.LUT P5, RZ, R11.reuse, 0xf, RZ, 0xc0, !PT ;  /* 0x0000000f0bff7812 */ /* 0x040fe200078ac0ff */
[C---:B------:R-:W-:Y:S01]  /*a940*/  IMAD.IADD R23, R0.reuse, 0x1, R23 ;  /* 0x0000000100177824 */ /* 0x040fe200078e0217 */
[----:B------:R-:W-:Y:S01]  /*a950*/  LOP3.LUT P6, RZ, R11, 0x3, RZ, 0xc0, !PT ;  /* 0x000000030bff7812 */ /* 0x000fe200078cc0ff */
[----:B------:R-:W2:Y:S01]  /*a960*/  S2R R27, SR_TID.X ;  /* 0x00000000001b7919 */ /* 0x000ea20000002100 */
[----:B------:R-:W-:Y:S01]  /*a970*/  SHF.R.U32.HI R26, RZ, 0x7, R11 ;  /* 0x00000007ff1a7819 */ /* 0x000fe2000001160b */
[----:B------:R-:W-:Y:S01]  /*a980*/  IMAD.IADD R20, R0, 0x1, R20 ;  /* 0x0000000100147824 */ /* 0x000fe200078e0214 */
[C---:B------:R-:W-:Y:S01]  /*a990*/  LEA.HI R25, R2.reuse, 0xf0, RZ, 0x1e ;  /* 0x000000f002197811 */ /* 0x040fe200078ff0ff */
[----:B------:R-:W3:Y:S01]  /*a9a0*/  S2R R24, SR_TID.X ;  /* 0x0000000000187919 */ /* 0x000ee20000002100 */
[C---:B------:R-:W-:Y:S01]  /*a9b0*/  LEA.HI R22, R2.reuse, 0xd8, RZ, 0x1e ;  /* 0x000000d802167811 */ /* 0x040fe200078ff0ff */
[----:B------:R-:W4:Y:S01]  /*a9c0*/  LDCU.64 UR8, c[0x0][0x388] ;  /* 0x00007100ff0877ac */ /* 0x000f220008000a00 */
[C---:B------:R-:W-:Y:S01]  /*a9d0*/  LEA.HI R21, R2.reuse, 0xd0, RZ, 0x1e ;  /* 0x000000d002157811 */ /* 0x040fe200078ff0ff */
[----:B------:R-:W5:Y:S01]  /*a9e0*/  LDC.64 R6, c[0x0][0x390] ;  /* 0x0000e400ff067b82 */ /* 0x000f620000000a00 */
[C---:B------:R-:W-:Y:S01]  /*a9f0*/  LEA.HI R19, R2.reuse, 0xc0, RZ, 0x1e ;  /* 0x000000c002137811 */ /* 0x040fe200078ff0ff */
[----:B-1----:R-:W-:Y:S01]  /*aa00*/  IMAD R9, R9, UR7, RZ ;  /* 0x0000000709097c24 */ /* 0x002fe2000f8e02ff */
[C---:B------:R-:W-:Y:S01]  /*aa10*/  LEA.HI R18, R2.reuse, 0xb8, RZ, 0x1e ;  /* 0x000000b802127811 */ /* 0x040fe200078ff0ff */
[----:B------:R-:W1:Y:S01]  /*aa20*/  LDCU.64 UR4, c[0x0][0x3d0] ;  /* 0x00007a00ff0477ac */ /* 0x000e620008000a00 */
[----:B------:R-:W-:Y:S01]  /*aa30*/  LEA.HI R17, R2, 0xb0, RZ, 0x1e ;  /* 0x000000b002117811 */ /* 0x000fe200078ff0ff */
[----:B------:R-:W-:Y:S01]  /*aa40*/  IMAD.IADD R21, R0, 0x1, R21 ;  /* 0x0000000100157824 */ /* 0x000fe200078e0215 */
[----:B------:R-:W-:Y:S01]  /*aa50*/  LEA.HI R16, R2, 0xa8, RZ, 0x1e ;  /* 0x000000a802107811 */ /* 0x000fe200078ff0ff */
[----:B------:R-:W-:Y:S01]  /*aa60*/  IMAD.IADD R18, R0, 0x1, R18 ;  /* 0x0000000100127824 */ /* 0x000fe200078e0212 */
[----:B------:R-:W-:Y:S01]  /*aa70*/  LEA.HI R15, R2, 0xa0, RZ, 0x1e ;  /* 0x000000a0020f7811 */ /* 0x000fe200078ff0ff */
[----:B------:R-:W-:Y:S01]  /*aa80*/  IMAD.IADD R17, R0, 0x1, R17 ;  /* 0x0000000100117824 */ /* 0x000fe200078e0211 */
[C---:B------:R-:W-:Y:S01]  /*aa90*/  LEA.HI R14, R2.reuse, 0x98, RZ, 0x1e ;  /* 0x00000098020e7811 */ /* 0x040fe200078ff0ff */
[----:B------:R-:W0:Y:S01]  /*aaa0*/  LDC R21, c[0x0][0x3d8] ;  /* 0x0000f600ff157b82 */ /* 0x000e220000000800 */
[----:B------:R-:W-:Y:S01]  /*aab0*/  LEA.HI R13, R2, 0x90, RZ, 0x1e ;  /* 0x00000090020d7811 */ /* 0x000fe200078ff0ff */
[----:B------:R-:W-:Y:S01]  /*aac0*/  IMAD.IADD R15, R0, 0x1, R15 ;  /* 0x00000001000f7824 */ /* 0x000fe200078e020f */
[----:B------:R-:W-:Y:S01]  /*aad0*/  LEA.HI R12, R2, 0x88, RZ, 0x1e ;  /* 0x00000088020c7811 */ /* 0x000fe200078ff0ff */
[----:B------:R-:W-:Y:S01]  /*aae0*/  IMAD.IADD R14, R0, 0x1, R14 ;  /* 0x00000001000e7824 */ /* 0x000fe200078e020e */
[C---:B------:R-:W-:Y:S01]  /*aaf0*/  LEA.HI R11, R2.reuse, 0x80, RZ, 0x1e ;  /* 0x00000080020b7811 */ /* 0x040fe200078ff0ff */
[----:B------:R-:W0:Y:S01]  /*ab00*/  LDCU UR12, c[0x0][0x3a8] ;  /* 0x00007500ff0c77ac */ /* 0x000e220008000800 */
[----:B------:R-:W-:Y:S01]  /*ab10*/  LEA.HI R10, R2, 0x78, RZ, 0x1e ;  /* 0x00000078020a7811 */ /* 0x000fe200078ff0ff */
[----:B------:R-:W-:Y:S01]  /*ab20*/  IMAD.IADD R12, R0, 0x1, R12 ;  /* 0x00000001000c7824 */ /* 0x000fe200078e020c */
[----:B------:R-:W-:Y:S01]  /*ab30*/  LEA.HI R5, R2, 0x70, RZ, 0x1e ;  /* 0x0000007002057811 */ /* 0x000fe200078ff0ff */
[----:B------:R-:W-:Y:S01]  /*ab40*/  IMAD.IADD R11, R0, 0x1, R11 ;  /* 0x00000001000b7824 */ /* 0x000fe200078e020b */
[C---:B------:R-:W-:Y:S01]  /*ab50*/  LEA.HI R4, R2.reuse, 0x68, RZ, 0x1e ;  /* 0x0000006802047811 */ /* 0x040fe200078ff0ff */
[----:B-1----:R-:W-:Y:S01]  /*ab60*/  UIMAD UR4, UR6, UR4, URZ ;  /* 0x00000004060472a4 */ /* 0x002fe2000f8e02ff */
[----:B------:R-:W-:Y:S01]  /*ab70*/  LEA.HI R28, R2, 0x60, RZ, 0x1e ;  /* 0x00000060021c7811 */ /* 0x000fe200078ff0ff */
[----:B------:R-:W-:Y:S01]  /*ab80*/  IMAD.IADD R5, R0, 0x1, R5 ;  /* 0x0000000100057824 */ /* 0x000fe200078e0205 */
[----:B------:R-:W-:Y:S01]  /*ab90*/  LEA.HI R29, R2, 0x58, RZ, 0x1e ;  /* 0x00000058021d7811 */ /* 0x000fe200078ff0ff */
[----:B------:R-:W-:Y:S01]  /*aba0*/  IMAD.IADD R4, R0, 0x1, R4 ;  /* 0x0000000100047824 */ /* 0x000fe200078e0204 */
[----:B------:R-:W-:Y:S01]  /*abb0*/  LEA.HI R2, R2, R0, RZ, 0x1e ;  /* 0x0000000002027211 */ /* 0x000fe200078ff0ff */
[----:B------:R-:W-:Y:S01]  /*abc0*/  USHF.L.U32 UR7, UR4, 0x1, URZ ;  /* 0x0000000104077899 */ /* 0x000fe200080006ff */
[----:B------:R-:W-:-:S02]  /*abd0*/  IADD3 R19, PT, PT, R0, R19, RZ ;  /* 0x0000001300137210 */ /* 0x000fc40007ffe0ff */
[C---:B------:R-:W-:Y:S01]  /*abe0*/  IADD3 R16, PT, PT, R0.reuse, R16, RZ ;  /* 0x0000001000107210 */ /* 0x040fe20007ffe0ff */
[----:B------:R1:W-:Y:S01]  /*abf0*/  STL [R1+0x1394], R2 ;  /* 0x0013940201007387 */ /* 0x0003e20000100800 */
[C---:B------:R-:W-:Y:S02]  /*ac00*/  IADD3 R13, PT, PT, R0.reuse, R13, RZ ;  /* 0x0000000d000d7210 */ /* 0x040fe40007ffe0ff */
[----:B--2---:R-:W-:Y:S01]  /*ac10*/  LOP3.LUT R27, R27, 0x1c, RZ, 0xc0, !PT ;  /* 0x0000001c1b1b7812 */ /* 0x004fe200078ec0ff */
[----:B------:R2:W-:Y:S01]  /*ac20*/  STL [R1+0x13f8], R23 ;  /* 0x0013f81701007387 */ /* 0x0005e20000100800 */
[C---:B------:R-:W-:Y:S02]  /*ac30*/  IADD3 R10, PT, PT, R0.reuse, R10, RZ ;  /* 0x0000000a000a7210 */ /* 0x040fe40007ffe0ff */
[----:B------:R-:W-:Y:S01]  /*ac40*/  LEA.HI R27, R27, 0x50, RZ, 0x1e ;  /* 0x000000501b1b7811 */ /* 0x000fe200078ff0ff */
[----:B------:R4:W-:Y:S01]  /*ac50*/  STL [R1+0x13ec], R20 ;  /* 0x0013ec1401007387 */ /* 0x0009e20000100800 */
[----:B------:R-:W-:Y:S01]  /*ac60*/  IADD3 R25, PT, PT, R0, R25, RZ ;  /* 0x0000001900197210 */ /* 0x000fe20007ffe0ff */
[----:B-1----:R-:W1:Y:S01]  /*ac70*/  LDC.64 R2, c[0x0][0x3c0] ;  /* 0x0000f000ff027b82 */ /* 0x002e620000000a00 */
[----:B---3--:R-:W-:Y:S01]  /*ac80*/  LOP3.LUT R25, R24, 0x1c, RZ, 0xc0, !PT ;  /* 0x0000001c18197812 */ /* 0x008fe200078ec0ff */
[----:B------:R-:W-:Y:S01]  /*ac90*/  STL [R1+0x13e8], R19 ;  /* 0x0013e81301007387 */ /* 0x000fe20000100800 */
[----:B------:R-:W-:-:S02]  /*aca0*/  SGXT.U32 R26, R26, 0x2 ;  /* 0x000000021a1a781a */ /* 0x000fc40000000000 */
[----:B------:R-:W-:Y:S01]  /*acb0*/  LEA.HI R25, R25, 0x40, RZ, 0x1e ;  /* 0x0000004019197811 */ /* 0x000fe200078ff0ff */
[----:B------:R3:W-:Y:S01]  /*acc0*/  STL [R1+0x13e4], R18 ;  /* 0x0013e41201007387 */ /* 0x0007e20000100800 */
[----:B--2---:R-:W-:Y:S01]  /*acd0*/  LOP3.LUT R23, R24, 0x1c, RZ, 0xc0, !PT ;  /* 0x0000001c18177812 */ /* 0x004fe200078ec0ff */
[----:B----4-:R-:W2:Y:S01]  /*ace0*/  LDC R20, c[0x0][0x3d8] ;  /* 0x0000f600ff147b82 */ /* 0x010ea20000000800 */
[----:B------:R-:W-:Y:S01]  /*acf0*/  IADD3 R22, PT, PT, R0, R22, RZ ;  /* 0x0000001600167210 */ /* 0x000fe20007ffe0ff */
[----:B------:R-:W-:Y:S01]  /*ad00*/  STL [R1+0x13e0], R17 ;  /* 0x0013e01101007387 */ /* 0x000fe20000100800 */
[----:B------:R-:W-:-:S03]  /*ad10*/  LEA.HI R23, R23, 0x48, RZ, 0x1e ;  /* 0x0000004817177811 */ /* 0x000fc600078ff0ff */
[----:B------:R4:W-:Y:S02]  /*ad20*/  STL [R1+0x13dc], R16 ;  /* 0x0013dc1001007387 */ /* 0x0009e40000100800 */
[----:B---3--:R-:W3:Y:S02]  /*ad30*/  LDC R18, c[0x0][0x3d8] ;  /* 0x0000f600ff127b82 */ /* 0x008ee40000000800 */
[----:B------:R-:W-:Y:S04]  /*ad40*/  STL [R1+0x13d8], R15 ;  /* 0x0013d80f01007387 */ /* 0x000fe80000100800 */
[----:B------:R0:W-:Y:S01]  /*ad50*/  STL [R1+0x13d4], R14 ;  /* 0x0013d40e01007387 */ /* 0x0001e20000100800 */
[----:B-1----:R-:W-:Y:S01]  /*ad60*/  IMAD R2, R2, UR6, RZ ;  /* 0x0000000602027c24 */ /* 0x002fe2000f8e02ff */
[----:B----4-:R-:W1:Y:S02]  /*ad70*/  LDC R16, c[0x0][0x3d8] ;  /* 0x0000f600ff107b82 */ /* 0x010e640000000800 */
[----:B------:R-:W-:Y:S04]  /*ad80*/  STL [R1+0x13d0], R13 ;  /* 0x0013d00d01007387 */ /* 0x000fe80000100800 */
[----:B------:R-:W-:Y:S02]  /*ad90*/  STL [R1+0x13cc], R12 ;  /* 0x0013cc0c01007387 */ /* 0x000fe40000100800 */
[----:B0-----:R-:W0:Y:S02]  /*ada0*/  LDC R14, c[0x0][0x3d8] ;  /* 0x0000f600ff0e7b82 */ /* 0x001e240000000800 */
[----:B------:R-:W-:Y:S04]  /*adb0*/  STL [R1+0x13c8], R11 ;  /* 0x0013c80b01007387 */ /* 0x000fe80000100800 */
[----:B------:R4:W-:Y:S02]  /*adc0*/  STL [R1+0x13c4], R10 ;  /* 0x0013c40a01007387 */ /* 0x0009e40000100800 */
[----:B------:R-:W0:Y:S02]  /*add0*/  LDC R15, c[0x0][0x3d8] ;  /* 0x0000f600ff0f7b82 */ /* 0x000e240000000800 */
[----:B------:R2:W-:Y:S04]  /*ade0*/  STL [R1+0x13c0], R5 ;  /* 0x0013c00501007387 */ /* 0x0005e80000100800 */
[----:B------:R3:W-:Y:S01]  /*adf0*/  STL [R1+0x13bc], R4 ;  /* 0x0013bc0401007387 */ /* 0x0007e20000100800 */
[C---:B----4-:R-:W-:Y:S01]  /*ae00*/  IADD3 R10, PT, PT, R0.reuse, R28, RZ ;  /* 0x0000001c000a7210 */ /* 0x050fe20007ffe0ff */
[----:B------:R-:W4:Y:S01]  /*ae10*/  LDC R17, c[0x0][0x3d8] ;  /* 0x0000f600ff117b82 */ /* 0x000f220000000800 */
[----:B--2---:R-:W-:-:S03]  /*ae20*/  IMAD.IADD R5, R0, 0x1, R29 ;  /* 0x0000000100057824 */ /* 0x004fc600078e021d */
[----:B------:R2:W-:Y:S01]  /*ae30*/  STL [R1+0x13b8], R10 ;  /* 0x0013b80a01007387 */ /* 0x0005e20000100800 */
[----:B---3--:R-:W-:Y:S01]  /*ae40*/  IMAD.IADD R4, R0, 0x1, R27 ;  /* 0x0000000100047824 */ /* 0x008fe200078e021b */
[----:B------:R-:W-:Y:S02]  /*ae50*/  LOP3.LUT R27, R24, 0x1c, RZ, 0xc0, !PT ;  /* 0x0000001c181b7812 */ /* 0x000fe400078ec0ff */
[----:B------:R3:W-:Y:S01]  /*ae60*/  STL [R1+0x13b4], R5 ;  /* 0x0013b40501007387 */ /* 0x0007e20000100800 */
[----:B------:R-:W0:Y:S01]  /*ae70*/  LDC R19, c[0x0][0x3d8] ;  /* 0x0000f600ff137b82 */ /* 0x000e220000000800 */
[----:B------:R-:W-:Y:S02]  /*ae80*/  LEA.HI R27, R27, 0x38, RZ, 0x1e ;  /* 0x000000381b1b7811 */ /* 0x000fe400078ff0ff */
[----:B--2---:R-:W-:-:S03]  /*ae90*/  IADD3 R10, PT, PT, R0, R23, RZ ;  /* 0x00000017000a7210 */ /* 0x004fc60007ffe0ff */
[----:B------:R-:W-:Y:S01]  /*aea0*/  IMAD.IADD R4, R0, 0x1, R27 ;  /* 0x0000000100047824 */ /* 0x000fe200078e021b */
[----:B------:R-:W-:Y:S01]  /*aeb0*/  LOP3.LUT R27, R24, 0x1c, RZ, 0xc0, !PT ;  /* 0x0000001c181b7812 */ /* 0x000fe200078ec0ff */
[----:B---3--:R-:W-:Y:S01]  /*aec0*/  IMAD.IADD R5, R0, 0x1, R25 ;  /* 0x0000000100057824 */ /* 0x008fe200078e0219 */
[C---:B------:R-:W-:Y:S01]  /*aed0*/  LOP3.LUT R25, R24.reuse, 0x1c, RZ, 0xc0, !PT ;  /* 0x0000001c18197812 */ /* 0x040fe200078ec0ff */
[----:B------:R-:W2:Y:S01]  /*aee0*/  LDC R22, c[0x0][0x3d8] ;  /* 0x0000f600ff167b82 */ /* 0x000ea20000000800 */
[----:B------:R-:W-:Y:S02]  /*aef0*/  LEA.HI R27, R27, 0x30, RZ, 0x1e ;  /* 0x000000301b1b7811 */ /* 0x000fe400078ff0ff */
[----:B------:R-:W-:Y:S02]  /*af00*/  LOP3.LUT R24, R24, 0x1c, RZ, 0xc0, !PT ;  /* 0x0000001c18187812 */ /* 0x000fe400078ec0ff */
[----:B------:R-:W-:Y:S02]  /*af10*/  IADD3 R4, PT, PT, R0, R27, RZ ;  /* 0x0000001b00047210 */ /* 0x000fe40007ffe0ff */
[----:B------:R-:W3:Y:S01]  /*af20*/  S2R R27, SR_TID.X ;  /* 0x00000000001b7919 */ /* 0x000ee20000002100 */
[----:B------:R-:W-:Y:S01]  /*af30*/  LEA.HI R24, R24, 0x28, RZ, 0x1e ;  /* 0x0000002818187811 */ /* 0x000fe200078ff0ff */
[----:B------:R-:W0:Y:S01]  /*af40*/  LDC R23, c[0x0][0x3d8] ;  /* 0x0000f600ff177b82 */ /* 0x000e220000000800 */
[----:B------:R-:W-:-:S03]  /*af50*/  LEA.HI R25, R25, 0x20, RZ, 0x1e ;  /* 0x0000002019197811 */ /* 0x000fc600078ff0ff */
[C---:B------:R-:W-:Y:S02]  /*af60*/  IMAD.IADD R5, R0.reuse, 0x1, R24 ;  /* 0x0000000100057824 */ /* 0x040fe400078e0218 */
[----:B------:R-:W-:Y:S02]  /*af70*/  IMAD.IADD R4, R0, 0x1, R25 ;  /* 0x0000000100047824 */ /* 0x000fe400078e0219 */
[----:B------:R-:W-:Y:S01]  /*af80*/  IMAD R4, R26, R8, RZ ;  /* 0x000000081a047224 */ /* 0x000fe200078e02ff */
[----:B------:R-:W0:Y:S01]  /*af90*/  LDC R28, c[0x0][0x3d8] ;  /* 0x0000f600ff1c7b82 */ /* 0x000e220000000800 */
[C---:B------:R-:W-:Y:S02]  /*afa0*/  IMAD.SHL.U32 R5, R9.reuse, 0x2, RZ ;  /* 0x0000000209057824 */ /* 0x040fe400078e00ff */
[----:B------:R-:W-:-:S05]  /*afb0*/  IMAD.HI R9, R9, 0x2, RZ ;  /* 0x0000000209097827 */ /* 0x000fca00078e02ff */
[----:B------:R-:W0:Y:S08]  /*afc0*/  LDC R26, c[0x0][0x3d8] ;  /* 0x0000f600ff1a7b82 */ /* 0x000e300000000800 */
[----:B------:R-:W0:Y:S01]  /*afd0*/  LDC R29, c[0x0][0x3d8] ;  /* 0x0000f600ff1d7b82 */ /* 0x000e220000000800 */
[C---:B---3--:R-:W-:Y:S02]  /*afe0*/  LOP3.LUT R24, R27.reuse, 0x1c, RZ, 0xc0, !PT ;  /* 0x0000001c1b187812 */ /* 0x048fe400078ec0ff */
[----:B------:R-:W-:-:S02]  /*aff0*/  LOP3.LUT R25, R27, 0x1c, RZ, 0xc0, !PT ;  /* 0x0000001c1b197812 */ /* 0x000fc400078ec0ff */
[----:B------:R-:W-:Y:S02]  /*b000*/  LEA.HI R24, R24, 0x18, RZ, 0x1e ;  /* 0x0000001818187811 */ /* 0x000fe400078ff0ff */
[----:B------:R-:W-:Y:S02]  /*b010*/  LEA.HI R25, R25, 0x10, RZ, 0x1e ;  /* 0x0000001019197811 */ /* 0x000fe400078ff0ff */
[----:B------:R-:W-:Y:S01]  /*b020*/  IADD3 R11, PT, PT, R0, R24, RZ ;  /* 0x00000018000b7210 */ /* 0x000fe20007ffe0ff */
[----:B------:R-:W-:Y:S01]  /*b030*/  IMAD R11, R8, 0x4, R4 ;  /* 0x00000004080b7824 */ /* 0x000fe200078e0204 */
[----:B------:R-:W3:Y:S01]  /*b040*/  LDC R24, c[0x0][0x3d8] ;  /* 0x0000f600ff187b82 */ /* 0x000ee20000000800 */
[----:B------:R-:W-:Y:S01]  /*b050*/  IMAD.IADD R10, R0, 0x1, R25 ;  /* 0x00000001000a7824 */ /* 0x000fe200078e0219 */
[----:B------:R-:W-:Y:S02]  /*b060*/  SHF.L.U32 R10, R2, 0x1, RZ ;  /* 0x00000001020a7819 */ /* 0x000fe400000006ff */
[----:B------:R-:W-:-:S02]  /*b070*/  LEA R11, R8, R11, 0x2 ;  /* 0x0000000b080b7211 */ /* 0x000fc400078e10ff */
[----:B------:R-:W-:Y:S01]  /*b080*/  IADD3 R12, P0, P1, R5, UR8, R10 ;  /* 0x00000008050c7c10 */ /* 0x000fe2000f91e00a */
[----:B------:R-:W-:Y:S01]  /*b090*/  IMAD.HI R10, R2, 0x2, RZ ;  /* 0x00000002020a7827 */ /* 0x000fe200078e02ff */
[C---:B------:R-:W-:Y:S01]  /*b0a0*/  LOP3.LUT R25, R27.reuse, 0x1c, RZ, 0xc0, !PT ;  /* 0x0000001c1b197812 */ /* 0x040fe200078ec0ff */
[----:B------:R1:W-:Y:S01]  /*b0b0*/  STL [R1+0x20], R11 ;  /* 0x0000200b01007387 */ /* 0x0003e20000100800 */
[----:B------:R-:W-:Y:S01]  /*b0c0*/  LOP3.LUT R27, R27, 0x7f, RZ, 0xc0, !PT ;  /* 0x0000007f1b1b7812 */ /* 0x000fe200078ec0ff */
[----:B------:R-:W-:Y:S01]  /*b0d0*/  IMAD R5, R3, 0x82, RZ ;  /* 0x0000008203057824 */ /* 0x000fe200078e02ff */
[----:B------:R-:W-:Y:S01]  /*b0e0*/  IADD3.X R13, PT, PT, R9, UR9, R10, P0, P1 ;  /* 0x00000009090d7c10 */ /* 0x000fe200087e240a */
[----:B------:R-:W-:Y:S01]  /*b0f0*/  STL [R1+0x16b8], R3 ;  /* 0x0016b80301007387 */ /* 0x000fe20000100800 */
[----:B------:R-:W-:Y:S01]  /*b100*/  LEA.HI R25, R25, 0x8, RZ, 0x1e ;  /* 0x0000000819197811 */ /* 0x000fe200078ff0ff */
[----:B------:R-:W0:Y:S01]  /*b110*/  LDC R9, c[0x0][0x3d8] ;  /* 0x0000f600ff097b82 */ /* 0x000e220000000800 */
[----:B------:R-:W-:Y:S01]  /*b120*/  IADD3 RZ, P1, PT, R5, R12, RZ ;  /* 0x0000000c05ff7210 */ /* 0x000fe20007f3e0ff */
[----:B-1----:R-:W-:-:S02]  /*b130*/  IMAD R11, R8, 0x4, R11 ;  /* 0x00000004080b7824 */ /* 0x002fc400078e020b */
[----:B------:R-:W-:Y:S02]  /*b140*/  IMAD.IADD R0, R0, 0x1, R25 ;  /* 0x0000000100007824 */ /* 0x000fe400078e0219 */
[----:B------:R-:W-:Y:S01]  /*b150*/  IMAD R0, R27, UR5, RZ ;  /* 0x000000051b007c24 */ /* 0x000fe2000f8e02ff */
[----:B------:R1:W-:Y:S01]  /*b160*/  STL [R1+0x40], R11 ;  /* 0x0000400b01007387 */ /* 0x0003e20000100800 */
[----:B------:R-:W-:Y:S01]  /*b170*/  UIMAD.WIDE UR4, UR4, 0x2, URZ ;  /* 0x00000002040478a5 */ /* 0x000fe2000f8e02ff */
[----:B------:R-:W0:Y:S02]  /*b180*/  LDC R10, c[0x0][0x3d8] ;  /* 0x0000f600ff0a7b82 */ /* 0x000e240000000800 */
[C---:B------:R-:W-:Y:S01]  /*b190*/  SHF.L.U32 R2, R0.reuse, 0x1, RZ ;  /* 0x0000000100027819 */ /* 0x040fe200000006ff */
[----:B------:R-:W-:-:S03]  /*b1a0*/  IMAD.HI R0, R0, 0x2, RZ ;  /* 0x0000000200007827 */ /* 0x000fc600078e02ff */
[----:B-----5:R-:W-:Y:S01]  /*b1b0*/  IADD3 R2, P0, P2, R2, UR7, R6 ;  /* 0x0000000702027c10 */ /* 0x020fe2000fa1e006 */
[----:B-1----:R-:W-:Y:S01]  /*b1c0*/  IMAD R11, R8, 0x4, R11 ;  /* 0x00000004080b7824 */ /* 0x002fe200078e020b */
[----:B------:R-:W1:Y:S02]  /*b1d0*/  LDC R25, c[0x0][0x3d8] ;  /* 0x0000f600ff197b82 */ /* 0x000e640000000800 */
[----:B------:R-:W-:Y:S01]  /*b1e0*/  IADD3.X R0, PT, PT, R0, UR5, R7, P0, P2 ;  /* 0x0000000500007c10 */ /* 0x000fe200087e4407 */
[C---:B------:R-:W-:Y:S01]  /*b1f0*/  IMAD R3, R8.reuse, 0x4, R11 ;  /* 0x0000000408037824 */ /* 0x040fe200078e020b */
[----:B------:R5:W-:Y:S04]  /*b200*/  STL [R1+0x1c], R11 ;  /* 0x00001c0b01007387 */ /* 0x000be80000100800 */
[----:B------:R-:W-:Y:S01]  /*b210*/  STL.64 [R1+0xa38], R12 ;  /* 0x000a380c01007387 */ /* 0x000fe20000100a00 */
[----:B------:R-:W0:Y:S03]  /*b220*/  LDC R7, c[0x0][0x3d8] ;  /* 0x0000f600ff077b82 */ /* 0x000e260000000800 */
[----:B------:R2:W-:Y:S05]  /*b230*/  STL [R1+0x18], R3 ;  /* 0x0000180301007387 */ /* 0x0005ea0000100800 */
[----:B-----5:R-:W5:Y:S01]  /*b240*/  LDC R11, c[0x0][0x3d8] ;  /* 0x0000f600ff0b7b82 */ /* 0x020f620000000800 */
[----:B--2---:R-:W-:-:S07]  /*b250*/  IMAD R3, R8, 0x4, R3 ;  /* 0x0000000408037824 */ /* 0x004fce00078e0203 */
[----:B------:R-:W2:Y:S01]  /*b260*/  LDC R12, c[0x0][0x3d8] ;  /* 0x0000f600ff0c7b82 */ /* 0x000ea20000000800 */
[----:B------:R3:W-:Y:S07]  /*b270*/  STL [R1+0x14], R3 ;  /* 0x0000140301007387 */ /* 0x0007ee0000100800 */
[----:B------:R-:W0:Y:S01]  /*b280*/  LDC R13, c[0x0][0x3d8] ;  /* 0x0000f600ff0d7b82 */ /* 0x000e220000000800 */
[----:B---3--:R-:W-:-:S07]  /*b290*/  LEA R3, R8, R3, 0x2 ;  /* 0x0000000308037211 */ /* 0x008fce00078e10ff */
[----:B------:R-:W3:Y:S01]  /*b2a0*/  LDC R27, c[0x0][0x3d8] ;  /* 0x0000f600ff1b7b82 */ /* 0x000ee20000000800 */
[----:B------:R1:W-:Y:S02]  /*b2b0*/  STL [R1+0x10], R3 ;  /* 0x0000100301007387 */ /* 0x0003e40000100800 */
[----:B-1----:R-:W-:-:S05]  /*b2c0*/  IMAD R3, R8, 0x4, R3 ;  /* 0x0000000408037824 */ /* 0x002fca00078e0203 */
[----:B------:R1:W-:Y:S02]  /*b2d0*/  STL [R1+0xc], R3 ;  /* 0x00000c0301007387 */ /* 0x0003e40000100800 */
[----:B-1----:R-:W-:-:S05]  /*b2e0*/  IMAD R3, R8, 0x4, R3 ;  /* 0x0000000408037824 */ /* 0x002fca00078e0203 */
[----:B------:R1:W-:Y:S02]  /*b2f0*/  STL [R1+0x8], R3 ;  /* 0x0000080301007387 */ /* 0x0003e40000100800 */
[----:B-1----:R-:W-:-:S05]  /*b300*/  LEA R3, R8, R3, 0x2 ;  /* 0x0000000308037211 */ /* 0x002fca00078e10ff */
[----:B------:R1:W-:Y:S02]  /*b310*/  STL [R1+0x4], R3 ;  /* 0x0000040301007387 */ /* 0x0003e40000100800 */
[----:B-1----:R-:W-:-:S04]  /*b320*/  IMAD R3, R8, 0x4, R3 ;  /* 0x0000000408037824 */ /* 0x002fc800078e0203 */
[C---:B------:R-:W-:Y:S01]  /*b330*/  IMAD R5, R8.reuse, 0x4, R3 ;  /* 0x0000000408057824 */ /* 0x040fe200078e0203 */
[----:B------:R1:W-:Y:S04]  /*b340*/  STL [R1], R3 ;  /* 0x0000000301007387 */ /* 0x0003e80000100800 */
[----:B------:R-:W-:Y:S01]  /*b350*/  LEA R6, R8, R5, 0x2 ;  /* 0x0000000508067211 */ /* 0x000fe200078e10ff */
[----:B------:R2:W-:Y:S04]  /*b360*/  STL [R1+0x1760], R5 ;  /* 0x0017600501007387 */ /* 0x0005e80000100800 */
[----:B0-----:R-:W-:Y:S01]  /*b370*/  IMAD R7, R7, 0x4, R6 ;  /* 0x0000000407077824 */ /* 0x001fe200078e0206 */
[----:B-1----:R-:W0:Y:S03]  /*b380*/  LDC R3, c[0x0][0x3d8] ;  /* 0x0000f600ff037b82 */ /* 0x002e260000000800 */
[----:B------:R-:W-:Y:S01]  /*b390*/  IMAD R8, R9, 0x4, R7 ;  /* 0x0000000409087824 */ /* 0x000fe200078e0207 */
[----:B------:R1:W-:Y:S04]  /*b3a0*/  STL.64 [R1+0x1748], R6 ;  /* 0x0017480601007387 */ /* 0x0003e80000100a00 */
[----:B------:R-:W-:Y:S01]  /*b3b0*/  LEA R9, R10, R8, 0x2 ;  /* 0x000000080a097211 */ /* 0x000fe200078e10ff */
[----:B--2---:R-:W2:Y:S04]  /*b3c0*/  LDC R5, c[0x0][0x3d8] ;  /* 0x0000f600ff057b82 */ /* 0x004ea80000000800 */
[----:B-----5:R-:W-:Y:S01]  /*b3d0*/  IMAD R10, R11, 0x4, R9 ;  /* 0x000000040b0a7824 */ /* 0x020fe200078e0209 */
[----:B-1----:R-:W5:Y:S03]  /*b3e0*/  LDL.64 R6, [R1+0xa38] ;  /* 0x000a380001067983 */ /* 0x002f660000100a00 */
[----:B------:R-:W-:Y:S01]  /*b3f0*/  IMAD R11, R12, 0x4, R10 ;  /* 0x000000040c0b7824 */ /* 0x000fe200078e020a */
[----:B------:R1:W-:Y:S04]  /*b400*/  STL.64 [R1+0x1750], R8 ;  /* 0x0017500801007387 */ /* 0x0003e80000100a00 */
[----:B------:R-:W-:Y:S01]  /*b410*/  LEA R12, R13, R11, 0x2 ;  /* 0x0000000b0d0c7211 */ /* 0x000fe200078e10ff */
[----:B------:R0:W-:Y:S04]  /*b420*/  STL.64 [R1+0x1738], R10 ;  /* 0x0017380a01007387 */ /* 0x0001e80000100a00 */
[----:B------:R-:W-:-:S04]  /*b430*/  IMAD R13, R14, 0x4, R12 ;  /* 0x000000040e0d7824 */ /* 0x000fc800078e020c */
[----:B------:R-:W-:Y:S01]  /*b440*/  IMAD R14, R15, 0x4, R13 ;  /* 0x000000040f0e7824 */ /* 0x000fe200078e020d */
[----:B-1----:R-:W1:Y:S01]  /*b450*/  LDC R8, c[0x0][0x3d8] ;  /* 0x0000f600ff087b82 */ /* 0x002e620000000800 */
[----:B------:R-:W-:Y:S03]  /*b460*/  STL.64 [R1+0x1728], R12 ;  /* 0x0017280c01007387 */ /* 0x000fe60000100a00 */
[----:B------:R-:W-:-:S04]  /*b470*/  LEA R15, R16, R14, 0x2 ;  /* 0x0000000e100f7211 */ /* 0x000fc800078e10ff */
[----:B------:R-:W1:Y:S01]  /*b480*/  LDC R9, c[0x0][0x3d8] ;  /* 0x0000f600ff097b82 */ /* 0x000e620000000800 */
[----:B----4-:R-:W-:Y:S01]  /*b490*/  IMAD R16, R17, 0x4, R15 ;  /* 0x0000000411107824 */ /* 0x010fe200078e020f */
[----:B------:R-:W-:Y:S03]  /*b4a0*/  STL.64 [R1+0x1730], R14 ;  /* 0x0017300e01007387 */ /* 0x000fe60000100a00 */
[----:B------:R-:W-:-:S03]  /*b4b0*/  IMAD R17, R18, 0x4, R16 ;  /* 0x0000000412117824 */ /* 0x000fc600078e0210 */
[----:B0-----:R-:W0:Y:S02]  /*b4c0*/  LDC R11, c[0x0][0x3d8] ;  /* 0x0000f600ff0b7b82 */ /* 0x001e240000000800 */
[----:B------:R-:W-:Y:S01]  /*b4d0*/  LEA R18, R19, R17, 0x2 ;  /* 0x0000001113127211 */ /* 0x000fe200078e10ff */
[----:B------:R-:W-:Y:S04]  /*b4e0*/  STL.64 [R1+0x1740], R16 ;  /* 0x0017401001007387 */ /* 0x000fe80000100a00 */
[----:B------:R-:W-:-:S04]  /*b4f0*/  IMAD R19, R20, 0x4, R18 ;  /* 0x0000000414137824 */ /* 0x000fc800078e0212 */
[----:B------:R-:W-:Y:S01]  /*b500*/  IMAD R20, R21, 0x4, R19 ;  /* 0x0000000415147824 */ /* 0x000fe200078e0213 */
[----:B------:R4:W-:Y:S04]  /*b510*/  STL.64 [R1+0x1710], R18 ;  /* 0x0017101201007387 */ /* 0x0009e80000100a00 */
[----:B------:R-:W-:-:S05]  /*b520*/  LEA R21, R22, R20, 0x2 ;  /* 0x0000001416157211 */ /* 0x000fca00078e10ff */
[----:B------:R-:W-:Y:S01]  /*b530*/  IMAD R22, R23, 0x4, R21 ;  /* 0x0000000417167824 */ /* 0x000fe200078e0215 */
[----:B------:R-:W-:Y:S01]  /*b540*/  STL.64 [R1+0x1718], R20 ;  /* 0x0017181401007387 */ /* 0x000fe20000100a00 */
[----:B----4-:R-:W4:Y:S02]  /*b550*/  LDC R18, c[0x0][0x3d8] ;  /* 0x0000f600ff127b82 */ /* 0x010f240000000800 */
[----:B------:R-:W-:-:S05]  /*b560*/  IMAD R23, R24, 0x4, R22 ;  /* 0x0000000418177824 */ /* 0x000fca00078e0216 */
[----:B------:R-:W-:Y:S01]  /*b570*/  LEA R24, R25, R23, 0x2 ;  /* 0x0000001719187211 */ /* 0x000fe200078e10ff */
[----:B------:R-:W-:Y:S04]  /*b580*/  STL.64 [R1+0x1700], R22 ;  /* 0x0017001601007387 */ /* 0x000fe80000100a00 */
[----:B------:R-:W-:-:S04]  /*b590*/  IMAD R25, R26, 0x4, R24 ;  /* 0x000000041a197824 */ /* 0x000fc800078e0218 */
[----:B------:R-:W-:Y:S01]  /*b5a0*/  IMAD R26, R28, 0x4, R25 ;  /* 0x000000041c1a7824 */ /* 0x000fe200078e0219 */
[----:B------:R-:W-:Y:S04]  /*b5b0*/  STL.64 [R1+0x1708], R24 ;  /* 0x0017081801007387 */ /* 0x000fe80000100a00 */
[----:B---3--:R-:W-:Y:S01]  /*b5c0*/  LEA R27, R27, R26, 0x2 ;  /* 0x0000001a1b1b7211 */ /* 0x008fe200078e10ff */
[----:B------:R-:W-:Y:S04]  /*b5d0*/  STL [R1+0x1720], R25 ;  /* 0x0017201901007387 */ /* 0x000fe80000100800 */
[----:B------:R-:W-:Y:S01]  /*b5e0*/  IMAD R28, R29, 0x4, R27 ;  /* 0x000000041d1c7824 */ /* 0x000fe200078e021b */
[----:B------:R-:W-:Y:S03]  /*b5f0*/  STL.64 [R1+0x1758], R26 ;  /* 0x0017581a01007387 */ /* 0x000fe60000100a00 */
[----:B-1----:R-:W-:-:S02]  /*b600*/  IMAD R29, R8, 0x4, R28 ;  /* 0x00000004081d7824 */ /* 0x002fc400078e021c */
[----:B------:R-:W1:Y:S03]  /*b610*/  LDC R8, c[0x0][0x3d8] ;  /* 0x0000f600ff087b82 */ /* 0x000e660000000800 */
[----:B-1----:R-:W-:-:S05]  /*b620*/  LEA R10, R8, R29, 0x2 ;  /* 0x0000001d080a7211 */ /* 0x002fca00078e10ff */
[----:B------:R-:W1:Y:S01]  /*b630*/  LDC R8, c[0x0][0x3d8] ;  /* 0x0000f600ff087b82 */ /* 0x000e620000000800 */
[----:B------:R1:W-:Y:S02]  /*b640*/  STL [R1+0x2c], R10 ;  /* 0x00002c0a01007387 */ /* 0x0003e40000100800 */
[----:B-1----:R-:W-:-:S05]  /*b650*/  IMAD R10, R8, 0x4, R10 ;  /* 0x00000004080a7824 */ /* 0x002fca00078e020a */
[----:B------:R-:W1:Y:S01]  /*b660*/  LDC R8, c[0x0][0x3d8] ;  /* 0x0000f600ff087b82 */ /* 0x000e620000000800 */
[----:B------:R1:W-:Y:S02]  /*b670*/  STL [R1+0x28], R10 ;  /* 0x0000280a01007387 */ /* 0x0003e40000100800 */
[----:B-1----:R-:W-:-:S05]  /*b680*/  IMAD R10, R8, 0x4, R10 ;  /* 0x00000004080a7824 */ /* 0x002fca00078e020a */
[----:B------:R-:W1:Y:S01]  /*b690*/  LDC R8, c[0x0][0x3d8] ;  /* 0x0000f600ff087b82 */ /* 0x000e620000000800 */
[----:B------:R3:W-:Y:S04]  /*b6a0*/  STL [R1+0x24], R10 ;  /* 0x0000240a01007387 */ /* 0x0007e80000100800 */
[----:B------:R-:W5:Y:S01]  /*b6b0*/  LDL.LU R13, [R1+0x20] ;  /* 0x00002000010d7983 */ /* 0x000f620000300800 */
[----:B-1----:R-:W-:Y:S02]  /*b6c0*/  LEA R12, R8, R10, 0x2 ;  /* 0x0000000a080c7211 */ /* 0x002fe400078e10ff */
[----:B---3--:R-:W1:Y:S03]  /*b6d0*/  LDC R10, c[0x0][0x3d8] ;  /* 0x0000f600ff0a7b82 */ /* 0x008e660000000800 */
[----:B------:R1:W-:Y:S04]  /*b6e0*/  STL [R1+0x3c], R12 ;  /* 0x00003c0c01007387 */ /* 0x0003e80000100800 */
[----:B------:R-:W3:Y:S04]  /*b6f0*/  LDL.LU R8, [R1+0x40] ;  /* 0x0000400001087983 */ /* 0x000ee80000300800 */
[----:B------:R-:W3:Y:S01]  /*b700*/  LDL.LU R22, [R1+0x1c] ;  /* 0x00001c0001167983 */ /* 0x000ee20000300800 */
[----:B-1----:R-:W-:-:S02]  /*b710*/  IMAD R12, R10, 0x4, R12 ;  /* 0x000000040a0c7824 */ /* 0x002fc400078e020c */
[----:B------:R-:W1:Y:S03]  /*b720*/  LDC R10, c[0x0][0x3d8] ;  /* 0x0000f600ff0a7b82 */ /* 0x000e660000000800 */
[----:B------:R0:W-:Y:S04]  /*b730*/  STL [R1+0x38], R12 ;  /* 0x0000380c01007387 */ /* 0x0001e80000100800 */
[----:B------:R-:W3:Y:S04]  /*b740*/  LDL.LU R16, [R1+0x18] ;  /* 0x0000180001107983 */ /* 0x000ee80000300800 */
[----:B------:R-:W3:Y:S01]  /*b750*/  LDL.LU R17, [R1+0x14] ;  /* 0x0000140001117983 */ /* 0x000ee20000300800 */
[----:B-1----:R-:W-:-:S02]  /*b760*/  IMAD R14, R10, 0x4, R12 ;  /* 0x000000040a0e7824 */ /* 0x002fc400078e020c */
[----:B------:R-:W1:Y:S03]  /*b770*/  LDC R10, c[0x0][0x3d8] ;  /* 0x0000f600ff0a7b82 */ /* 0x000e660000000800 */
[----:B------:R0:W-:Y:S04]  /*b780*/  STL [R1+0x34], R14 ;  /* 0x0000340e01007387 */ /* 0x0001e80000100800 */
[----:B------:R-:W3:Y:S04]  /*b790*/  LDL.LU R23, [R1+0x10] ;  /* 0x0000100001177983 */ /* 0x000ee80000300800 */
[----:B------:R-:W3:Y:S04]  /*b7a0*/  LDL.LU R20, [R1+0xc] ;  /* 0x00000c0001147983 */ /* 0x000ee80000300800 */
[----:B0-----:R-:W3:Y:S01]  /*b7b0*/  LDL.LU R12, [R1+0x8] ;  /* 0x00000800010c7983 */ /* 0x001ee20000300800 */
[----:B-1----:R-:W-:-:S05]  /*b7c0*/  LEA R10, R10, R14, 0x2 ;  /* 0x0000000e0a0a7211 */ /* 0x002fca00078e10ff */
[----:B--2---:R-:W-:Y:S02]  /*b7d0*/  IMAD R24, R5, 0x4, R10 ;  /* 0x0000000405187824 */ /* 0x004fe400078e020a */
[----:B------:R-:W0:Y:S03]  /*b7e0*/  LDC R5, c[0x0][0x3d8] ;  /* 0x0000f600ff057b82 */ /* 0x000e260000000800 */
[----:B----4-:R-:W-:Y:S02]  /*b7f0*/  LEA R27, R18, R24, 0x2 ;  /* 0x00000018121b7211 */ /* 0x010fe400078e10ff */
[----:B------:R-:W-:-:S03]  /*b800*/  LEA R14, P0, R4, R2, 0x1 ;  /* 0x00000002040e7211 */ /* 0x000fc600078008ff */
[----:B------:R-:W1:Y:S01]  /*b810*/  LDC R18, c[0x0][0x3d8] ;  /* 0x0000f600ff127b82 */ /* 0x000e620000000800 */
[----:B------:R2:W-:Y:S01]  /*b820*/  STL [R1+0x4c], R10 ;  /* 0x00004c0a01007387 */ /* 0x0005e20000100800 */
[----:B------:R-:W-:-:S03]  /*b830*/  LEA.HI.X.SX32 R15, R4, R0, 0x1, P0 ;  /* 0x00000000040f7211 */ /* 0x000fc600000f0eff */
[----:B------:R-:W4:Y:S04]  /*b840*/  LDL.LU R19, [R1+0x4] ;  /* 0x0000040001137983 */ /* 0x000f280000300800 */
[----:B------:R-:W-:Y:S04]  /*b850*/  STL [R1+0x48], R24 ;  /* 0x0000481801007387 */ /* 0x000fe80000100800 */
[----:B--2---:R-:W2:Y:S01]  /*b860*/  LDL.LU R10, [R1] ;  /* 0x00000000010a7983 */ /* 0x004ea20000300800 */
[----:B0-----:R-:W-:-:S03]  /*b870*/  IMAD R5, R5, 0x4, R4 ;  /* 0x0000000405057824 */ /* 0x001fc600078e0204 */
[----:B------:R0:W-:Y:S02]  /*b880*/  STL [R1+0x44], R27 ;  /* 0x0000441b01007387 */ /* 0x0001e40000100800 */
[C---:B------:R-:W-:Y:S02]  /*b890*/  LEA R26, P2, R5.reuse, R2, 0x1 ;  /* 0x00000002051a7211 */ /* 0x040fe400078408ff */
[----:B------:R-:W-:Y:S01]  /*b8a0*/  STL.64 [R1+0x1588], R14 ;  /* 0x0015880e01007387 */ /* 0x000fe20000100a00 */
[----:B-1----:R-:W-:Y:S01]  /*b8b0*/  IMAD R18, R18, 0x4, R27 ;  /* 0x0000000412127824 */ /* 0x002fe200078e021b */
[----:B0-----:R-:W-:-:S03]  /*b8c0*/  LEA.HI.X.SX32 R27, R5, R0, 0x1, P2 ;  /* 0x00000000051b7211 */ /* 0x001fc600010f0eff */
[----:B------:R-:W-:Y:S01]  /*b8d0*/  IMAD R4, R9, 0x4, R18 ;  /* 0x0000000409047824 */ /* 0x000fe200078e0212 */
[----:B------:R-:W2:Y:S04]  /*b8e0*/  LDL.LU R5, [R1+0x1760] ;  /* 0x0017600001057983 */ /* 0x000ea80000300800 */
[----:B------:R0:W-:Y:S04]  /*b8f0*/  STL.64 [R1+0x1580], R26 ;  /* 0x0015801a01007387 */ /* 0x0001e80000100a00 */
[----:B0-----:R-:W2:Y:S01]  /*b900*/  LDL.LU.64 R26, [R1+0x1758] ;  /* 0x00175800011a7983 */ /* 0x001ea20000300a00 */
[----:B-----5:R-:W-:-:S04]  /*b910*/  LEA R24, P0, R13, R2, 0x1 ;  /* 0x000000020d187211 */ /* 0x020fc800078008ff */
[----:B------:R-:W-:Y:S02]  /*b920*/  LEA.HI.X.SX32 R25, R13, R0, 0x1, P0 ;  /* 0x000000000d197211 */ /* 0x000fe400000f0eff */
[----:B------:R-:W0:Y:S03]  /*b930*/  LDC R13, c[0x0][0x3d8] ;  /* 0x0000f600ff0d7b82 */ /* 0x000e260000000800 */
[----:B------:R-:W-:Y:S01]  /*b940*/  STL.64 [R1+0x1578], R24 ;  /* 0x0015781801007387 */ /* 0x000fe20000100a00 */
[----:B---3--:R-:W-:-:S04]  /*b950*/  LEA R14, P3, R8, R2, 0x1 ;  /* 0x00000002080e7211 */ /* 0x008fc800078608ff */
[----:B------:R-:W-:Y:S02]  /*b960*/  LEA.HI.X.SX32 R15, R8, R0, 0x1, P3 ;  /* 0x00000000080f7211 */ /* 0x000fe400018f0eff */
[----:B------:R-:W-:-:S03]  /*b970*/  LEA R8, P0, R22, R2, 0x1 ;  /* 0x0000000216087211 */ /* 0x000fc600078008ff */
[----:B------:R-:W-:Y:S01]  /*b980*/  STL.64 [R1+0x1570], R14 ;  /* 0x0015700e01007387 */ /* 0x000fe20000100a00 */
[----:B------:R-:W-:-:S03]  /*b990*/  LEA.HI.X.SX32 R9, R22, R0, 0x1, P0 ;  /* 0x0000000016097211 */ /* 0x000fc600000f0eff */
[----:B------:R0:W-:Y:S04]  /*b9a0*/  STL [R1+0x40], R4 ;  /* 0x0000400401007387 */ /* 0x0001e80000100800 */
[----:B------:R1:W-:Y:S01]  /*b9b0*/  STL.64 [R1+0x1568], R8 ;  /* 0x0015680801007387 */ /* 0x0003e20000100a00 */
[----:B0-----:R-:W-:Y:S02]  /*b9c0*/  LEA R4, R13, R4, 0x2 ;  /* 0x000000040d047211 */ /* 0x001fe400078e10ff */
[----:B------:R-:W0:Y:S01]  /*b9d0*/  LDC R13, c[0x0][0x3d8] ;  /* 0x0000f600ff0d7b82 */ /* 0x000e220000000800 */
[C---:B------:R-:W-:Y:S01]  /*b9e0*/  LEA R24, P2, R16.reuse, R2, 0x1 ;  /* 0x0000000210187211 */ /* 0x040fe200078408ff */
[----:B-1----:R-:W3:Y:S03]  /*b9f0*/  LDL.LU.64 R8, [R1+0x1750] ;  /* 0x0017500001087983 */ /* 0x002ee60000300a00 */
[----:B------:R-:W-:Y:S01]  /*ba00*/  LEA.HI.X.SX32 R25, R16, R0, 0x1, P2 ;  /* 0x0000000010197211 */ /* 0x000fe200010f0eff */
[----:B------:R-:W-:Y:S01]  /*ba10*/  STL [R1+0x30], R4 ;  /* 0x0000300401007387 */ /* 0x000fe20000100800 */
[----:B------:R-:W-:-:S03]  /*ba20*/  LEA R14, P3, R17, R2, 0x1 ;  /* 0x00000002110e7211 */ /* 0x000fc600078608ff */
[----:B------:R1:W-:Y:S01]  /*ba30*/  STL.64 [R1+0x1560], R24 ;  /* 0x0015601801007387 */ /* 0x0003e20000100a00 */
[----:B------:R-:W-:Y:S01]  /*ba40*/  LEA.HI.X.SX32 R15, R17, R0, 0x1, P3 ;  /* 0x00000000110f7211 */ /* 0x000fe200018f0eff */
[----:B-1----:R-:W-:Y:S01]  /*ba50*/  IMAD.MOV.U32 R24, RZ, RZ, R6 ;  /* 0x000000ffff187224 */ /* 0x002fe200078e0006 */
[C---:B------:R-:W-:Y:S02]  /*ba60*/  LEA R6, P0, R23.reuse, R2, 0x1 ;  /* 0x0000000217067211 */ /* 0x040fe400078008ff */
[----:B------:R-:W-:Y:S02]  /*ba70*/  MOV R25, R7 ;  /* 0x0000000700197202 */ /* 0x000fe40000000f00 */
[----:B------:R-:W-:Y:S01]  /*ba80*/  LEA.HI.X.SX32 R7, R23, R0, 0x1, P0 ;  /* 0x0000000017077211 */ /* 0x000fe200000f0eff */
[----:B------:R-:W-:Y:S01]  /*ba90*/  STL.64 [R1+0x1558], R14 ;  /* 0x0015580e01007387 */ /* 0x000fe20000100a00 */
[----:B0-----:R-:W-:Y:S01]  /*baa0*/  IMAD R22, R13, 0x4, R4 ;  /* 0x000000040d167824 */ /* 0x001fe200078e0204 */
[C---:B------:R-:W-:Y:S01]  /*bab0*/  LEA R16, P2, R20.reuse, R2, 0x1 ;  /* 0x0000000214107211 */ /* 0x040fe200078408ff */
[----:B------:R-:W0:Y:S01]  /*bac0*/  LDC R13, c[0x0][0x3d8] ;  /* 0x0000f600ff0d7b82 */ /* 0x000e220000000800 */
[----:B------:R1:W-:Y:S07]  /*bad0*/  STL.64 [R1+0x1550], R6 ;  /* 0x0015500601007387 */ /* 0x0003ee0000100a00 */
[----:B------:R-:W5:Y:S01]  /*bae0*/  LDC R23, c[0x0][0x3d8] ;  /* 0x0000f600ff177b82 */ /* 0x000f620000000800 */
[----:B-1----:R-:W5:Y:S01]  /*baf0*/  LDL.LU.64 R6, [R1+0x1748] ;  /* 0x0017480001067983 */ /* 0x002f620000300a00 */
[----:B------:R-:W-:-:S06]  /*bb00*/  LEA.HI.X.SX32 R17, R20, R0, 0x1, P2 ;  /* 0x0000000014117211 */ /* 0x000fcc00010f0eff */
[----:B------:R-:W1:Y:S01]  /*bb10*/  LDC R20, c[0x0][0x3d8] ;  /* 0x0000f600ff147b82 */ /* 0x000e620000000800 */
[----:B0-----:R-:W-:-:S07]  /*bb20*/  IMAD R4, R13, 0x4, R22 ;  /* 0x000000040d047824 */ /* 0x001fce00078e0216 */
[----:B------:R-:W0:Y:S01]  /*bb30*/  LDC R13, c[0x0][0x3d8] ;  /* 0x0000f600ff0d7b82 */ /* 0x000e220000000800 */
[C---:B------:R-:W-:Y:S01]  /*bb40*/  LEA R14, P3, R12.reuse, R2, 0x1 ;  /* 0x000000020c0e7211 */ /* 0x040fe200078608ff */
[----:B------:R-:W-:Y:S03]  /*bb50*/  STL [R1+0x1c], R4 ;  /* 0x00001c0401007387 */ /* 0x000fe60000100800 */
[----:B------:R-:W-:Y:S01]  /*bb60*/  LEA.HI.X.SX32 R15, R12, R0, 0x1, P3 ;  /* 0x000000000c0f7211 */ /* 0x000fe200018f0eff */
[----:B------:R4:W-:Y:S04]  /*bb70*/  STL.64 [R1+0x1548], R16 ;  /* 0x0015481001007387 */ /* 0x0009e80000100a00 */
[----:B------:R0:W-:Y:S01]  /*bb80*/  STL.64 [R1+0x1540], R14 ;  /* 0x0015400e01007387 */ /* 0x0001e20000100a00 */
[----:B----4-:R-:W-:-:S04]  /*bb90*/  LEA R16, P0, R19, R2, 0x1 ;  /* 0x0000000213107211 */ /* 0x010fc800078008ff */
[----:B------:R-:W-:Y:S01]  /*bba0*/  LEA.HI.X.SX32 R17, R19, R0, 0x1, P0 ;  /* 0x0000000013117211 */ /* 0x000fe200000f0eff */
[----:B0-----:R-:W-:Y:S01]  /*bbb0*/  IMAD R4, R13, 0x4, R4 ;  /* 0x000000040d047824 */ /* 0x001fe200078e0204 */
[----:B--2---:R-:W-:-:S04]  /*bbc0*/  LEA R12, P3, R5, R2, 0x1 ;  /* 0x00000002050c7211 */ /* 0x004fc800078608ff */
[----:B------:R-:W-:Y:S01]  /*bbd0*/  LEA.HI.X.SX32 R13, R5, R0, 0x1, P3 ;  /* 0x00000000050d7211 */ /* 0x000fe200018f0eff */
[----:B------:R0:W-:Y:S01]  /*bbe0*/  STL [R1+0x14], R4 ;  /* 0x0000140401007387 */ /* 0x0001e20000100800 */
[----:B------:R-:W-:Y:S02]  /*bbf0*/  LEA R14, P2, R10, R2, 0x1 ;  /* 0x000000020a0e7211 */ /* 0x000fe400078408ff */
[----:B-1----:R-:W-:Y:S01]  /*bc00*/  LEA R20, R20, R4, 0x2 ;  /* 0x0000000414147211 */ /* 0x002fe200078e10ff */
[----:B------:R-:W-:Y:S01]  /*bc10*/  STL.64 [R1+0x1538], R16 ;  /* 0x0015381001007387 */ /* 0x000fe20000100a00 */
[----:B------:R-:W-:-:S03]  /*bc20*/  LEA.HI.X.SX32 R15, R10, R0, 0x1, P2 ;  /* 0x000000000a0f7211 */ /* 0x000fc600010f0eff */
[----:B------:R1:W-:Y:S01]  /*bc30*/  STL.64 [R1+0x1528], R12 ;  /* 0x0015280c01007387 */ /* 0x0003e20000100a00 */
[----:B0-----:R-:W-:-:S03]  /*bc40*/  IMAD R4, R11, 0x4, R20 ;  /* 0x000000040b047824 */ /* 0x001fc600078e0214 */
[----:B------:R-:W-:Y:S01]  /*bc50*/  STL.64 [R1+0x1530], R14 ;  /* 0x0015300e01007387 */ /* 0x000fe20000100a00 */
[----:B-1----:R-:W0:Y:S03]  /*bc60*/  LDC R13, c[0x0][0x3d8] ;  /* 0x0000f600ff0d7b82 */ /* 0x002e260000000800 */
[----:B------:R0:W-:Y:S02]  /*bc70*/  STL [R1+0x10], R4 ;  /* 0x0000100401007387 */ /* 0x0001e40000100800 */
[----:B0-----:R-:W-:-:S03]  /*bc80*/  IMAD R4, R13, 0x4, R4 ;  /* 0x000000040d047824 */ /* 0x001fc600078e0204 */
[----:B------:R-:W0:Y:S02]  /*bc90*/  LDC R13, c[0x0][0x3d8] ;  /* 0x0000f600ff0d7b82 */ /* 0x000e240000000800 */
[----:B0-----:R-:W-:Y:S02]  /*bca0*/  LEA R19, R13, R4, 0x2 ;  /* 0x000000040d137211 */ /* 0x001fe400078e10ff */
[-C--:B---3--:R-:W-:Y:S02]  /*bcb0*/  LEA R14, P3, R8, R2.reuse, 0x1 ;  /* 0x00000002080e7211 */ /* 0x088fe400078608ff */
[CC--:B-----5:R-:W-:Y:S02]  /*bcc0*/  LEA R16, P0, R6.reuse, R2.reuse, 0x1 ;  /* 0x0000000206107211 */ /* 0x0e0fe400078008ff */
[----:B------:R-:W-:Y:S02]  /*bcd0*/  LEA R10, P2, R7, R2, 0x1 ;  /* 0x00000002070a7211 */ /* 0x000fe400078408ff */
[----:B------:R-:W-:-:S02]  /*bce0*/  LEA.HI.X.SX32 R17, R6, R0, 0x1, P0 ;  /* 0x0000000006117211 */ /* 0x000fc400000f0eff */
[----:B------:R-:W-:-:S03]  /*bcf0*/  LEA.HI.X.SX32 R11, R7, R0, 0x1, P2 ;  /* 0x00000000070b7211 */ /* 0x000fc600010f0eff */
[----:B------:R0:W-:Y:S04]  /*bd00*/  STL.64 [R1+0x1520], R16 ;  /* 0x0015201001007387 */ /* 0x0001e80000100a00 */
[----:B0-----:R-:W2:Y:S04]  /*bd10*/  LDL.LU.64 R16, [R1+0x1740] ;  /* 0x0017400001107983 */ /* 0x001ea80000300a00 */
[----:B------:R0:W-:Y:S04]  /*bd20*/  STL.64 [R1+0x1518], R10 ;  /* 0x0015180a01007387 */ /* 0x0001e80000100a00 */
[----:B0-----:R-:W3:Y:S01]  /*bd30*/  LDL.LU.64 R10, [R1+0x1738] ;  /* 0x00173800010a7983 */ /* 0x001ee20000300a00 */
[----:B------:R-:W-:-:S02]  /*bd40*/  LEA R12, P0, R9, R2, 0x1 ;  /* 0x00000002090c7211 */ /* 0x000fc400078008ff */
[-C--:B------:R-:W-:Y:S01]  /*bd50*/  LEA.HI.X.SX32 R15, R8, R0.reuse, 0x1, P3 ;  /* 0x00000000080f7211 */ /* 0x080fe200018f0eff */
[----:B------:R-:W-:Y:S01]  /*bd60*/  STL [R1+0xc], R4 ;  /* 0x00000c0401007387 */ /* 0x000fe20000100800 */
[----:B------:R-:W-:-:S03]  /*bd70*/  LEA.HI.X.SX32 R13, R9, R0, 0x1, P0 ;  /* 0x00000000090d7211 */ /* 0x000fc600000f0eff */
[----:B------:R0:W-:Y:S04]  /*bd80*/  STL.64 [R1+0x1510], R14 ;  /* 0x0015100e01007387 */ /* 0x0001e80000100a00 */
[----:B0-----:R-:W4:Y:S04]  /*bd90*/  LDL.LU.64 R14, [R1+0x1730] ;  /* 0x00173000010e7983 */ /* 0x001f280000300a00 */
[----:B------:R-:W-:Y:S04]  /*bda0*/  STL [R1+0x8], R19 ;  /* 0x0000081301007387 */ /* 0x000fe80000100800 */
[----:B------:R0:W-:Y:S04]  /*bdb0*/  STL.64 [R1+0x1508], R12 ;  /* 0x0015080c01007387 */ /* 0x0001e80000100a00 */
[----:B0-----:R-:W5:Y:S01]  /*bdc0*/  LDL.LU.64 R12, [R1+0x1728] ;  /* 0x00172800010c7983 */ /* 0x001f620000300a00 */
[----:B------:R-:W-:-:S02]  /*bdd0*/  IMAD R3, R3, 0x4, R19 ;  /* 0x0000000403037824 */ /* 0x000fc400078e0213 */
[----:B------:R-:W0:Y:S01]  /*bde0*/  LDC R19, c[0x0][0x3d8] ;  /* 0x0000f600ff137b82 */ /* 0x000e220000000800 */
[----:B------:R-:W-:Y:S01]  /*bdf0*/  IMAD.MOV.U32 R8, RZ, RZ, R24 ;  /* 0x000000ffff087224 */ /* 0x000fe200078e0018 */
[----:B------:R-:W-:Y:S02]  /*be00*/  MOV R9, R25 ;  /* 0x0000001900097202 */ /* 0x000fe40000000f00 */
[----:B---3--:R-:W-:-:S04]  /*be10*/  LEA R4, P3, R11, R2, 0x1 ;  /* 0x000000020b047211 */ /* 0x008fc800078608ff */
[----:B------:R-:W-:-:S05]  /*be20*/  LEA.HI.X.SX32 R5, R11, R0, 0x1, P3 ;  /* 0x000000000b057211 */ /* 0x000fca00018f0eff */
[----:B------:R0:W-:Y:S02]  /*be30*/  STL.64 [R1+0x14f8], R4 ;  /* 0x0014f80401007387 */ /* 0x0001e40000100a00 */
[----:B0-----:R-:W-:Y:S02]  /*be40*/  IMAD R4, R19, 0x4, R3 ;  /* 0x0000000413047824 */ /* 0x001fe400078e0203 */
[----:B------:R-:W0:Y:S01]  /*be50*/  LDC R19, c[0x0][0x3d8] ;  /* 0x0000f600ff137b82 */ /* 0x000e220000000800 */
[----:B------:R-:W-:-:S04]  /*be60*/  LEA R6, P2, R10, R2, 0x1 ;  /* 0x000000020a067211 */ /* 0x000fc800078408ff */
[----:B------:R-:W-:-:S05]  /*be70*/  LEA.HI.X.SX32 R7, R10, R0, 0x1, P2 ;  /* 0x000000000a077211 */ /* 0x000fca00010f0eff */
[----:B------:R4:W-:Y:S01]  /*be80*/  STL.64 [R1+0x1500], R6 ;  /* 0x0015000601007387 */ /* 0x0009e20000100a00 */
[----:B0-----:R-:W-:Y:S02]  /*be90*/  IMAD R5, R19, 0x4, R4 ;  /* 0x0000000413057824 */ /* 0x001fe400078e0204 */
[----:B------:R-:W0:Y:S01]  /*bea0*/  LDC R19, c[0x0][0x3d8] ;  /* 0x0000f600ff137b82 */ /* 0x000e220000000800 */
[-C--:B-----5:R-:W-:Y:S02]  /*beb0*/  LEA R24, P0, R12, R2.reuse, 0x1 ;  /* 0x000000020c187211 */ /* 0x0a0fe400078008ff */
[-C--:B----4-:R-:W-:Y:S02]  /*bec0*/  LEA R6, P3, R14, R2.reuse, 0x1 ;  /* 0x000000020e067211 */ /* 0x090fe400078608ff */
[----:B------:R-:W-:Y:S02]  /*bed0*/  LEA R10, P2, R13, R2, 0x1 ;  /* 0x000000020d0a7211 */ /* 0x000fe400078408ff */
[----:B------:R-:W-:-:S02]  /*bee0*/  LEA.HI.X.SX32 R25, R12, R0, 0x1, P0 ;  /* 0x000000000c197211 */ /* 0x000fc400000f0eff */
[-C--:B------:R-:W-:Y:S02]  /*bef0*/  LEA.HI.X.SX32 R7, R14, R0.reuse, 0x1, P3 ;  /* 0x000000000e077211 */ /* 0x080fe400018f0eff */
[----:B------:R-:W-:Y:S01]  /*bf00*/  LEA.HI.X.SX32 R11, R13, R0, 0x1, P2 ;  /* 0x000000000d0b7211 */ /* 0x000fe200010f0eff */
[----:B------:R1:W-:Y:S01]  /*bf10*/  STL.64 [R1+0x14f0], R24 ;  /* 0x0014f01801007387 */ /* 0x0003e20000100a00 */
[----:B------:R-:W-:Y:S01]  /*bf20*/  MOV R12, R20 ;  /* 0x00000014000c7202 */ /* 0x000fe20000000f00 */
[----:B------:R-:W3:Y:S02]  /*bf30*/  LDC R13, c[0x0][0x3d8] ;  /* 0x0000f600ff0d7b82 */ /* 0x000ee40000000800 */
[----:B------:R-:W-:Y:S04]  /*bf40*/  STL.64 [R1+0x14e0], R6 ;  /* 0x0014e00601007387 */ /* 0x000fe80000100a00 */
[----:B------:R4:W-:Y:S01]  /*bf50*/  STL.64 [R1+0x14e8], R10 ;  /* 0x0014e80a01007387 */ /* 0x0009e20000100a00 */
[----:B-1----:R-:W-:-:S02]  /*bf60*/  LEA R24, P0, R15, R2, 0x1 ;  /* 0x000000020f187211 */ /* 0x002fc400078008ff */
[----:B--2---:R-:W-:Y:S02]  /*bf70*/  LEA R20, P3, R17, R2, 0x1 ;  /* 0x0000000211147211 */ /* 0x004fe400078608ff */
[----:B------:R-:W-:Y:S01]  /*bf80*/  LEA.HI.X.SX32 R25, R15, R0, 0x1, P0 ;  /* 0x000000000f197211 */ /* 0x000fe200000f0eff */
[----:B----4-:R-:W-:Y:S01]  /*bf90*/  IMAD.MOV.U32 R11, RZ, RZ, R18 ;  /* 0x000000ffff0b7224 */ /* 0x010fe200078e0012 */
[C---:B------:R-:W-:Y:S01]  /*bfa0*/  LEA R18, P2, R16.reuse, R2, 0x1 ;  /* 0x0000000210127211 */ /* 0x040fe200078408ff */
[----:B0-----:R-:W-:Y:S02]  /*bfb0*/  IMAD R6, R19, 0x4, R5 ;  /* 0x0000000413067824 */ /* 0x001fe400078e0205 */
[----:B------:R0:W-:Y:S01]  /*bfc0*/  STL.64 [R1+0x14d8], R24 ;  /* 0x0014d81801007387 */ /* 0x0001e20000100a00 */
[----:B------:R-:W-:Y:S01]  /*bfd0*/  LEA.HI.X.SX32 R19, R16, R0, 0x1, P2 ;  /* 0x0000000010137211 */ /* 0x000fe200010f0eff */
[----:B------:R-:W-:Y:S02]  /*bfe0*/  IMAD.MOV.U32 R14, RZ, RZ, R20 ;  /* 0x000000ffff0e7224 */ /* 0x000fe400078e0014 */
[----:B------:R-:W-:Y:S01]  /*bff0*/  IMAD.MOV.U32 R15, RZ, RZ, R21 ;  /* 0x000000ffff0f7224 */ /* 0x000fe200078e0015 */
[----:B0-----:R-:W2:Y:S04]  /*c000*/  LDL.LU R25, [R1+0x1720] ;  /* 0x0017200001197983 */ /* 0x001ea80000300800 */
[----:B------:R0:W-:Y:S04]  /*c010*/  STL [R1+0x14c8], R20 ;  /* 0x0014c81401007387 */ /* 0x0001e80000100800 */
[----:B0-----:R-:W4:Y:S04]  /*c020*/  LDL.LU.64 R20, [R1+0x1718] ;  /* 0x0017180001147983 */ /* 0x001f280000300a00 */
[----:B------:R0:W-:Y:S04]  /*c030*/  STL.64 [R1+0x14d0], R18 ;  /* 0x0014d01201007387 */ /* 0x0001e80000100a00 */
[----:B0-----:R-:W5:Y:S01]  /*c040*/  LDL.LU.64 R18, [R1+0x1710] ;  /* 0x0017100001127983 */ /* 0x001f620000300a00 */
[----:B------:R-:W-:-:S02]  /*c050*/  LEA R5, R23, R6, 0x2 ;  /* 0x0000000617057211 */ /* 0x000fc400078e10ff */
[----:B------:R-:W0:Y:S01]  /*c060*/  LDC R23, c[0x0][0x3d8] ;  /* 0x0000f600ff177b82 */ /* 0x000e220000000800 */
[----:B------:R-:W-:-:S07]  /*c070*/  MOV R16, R8 ;  /* 0x0000000800107202 */ /* 0x000fce0000000f00 */
[----:B------:R-:W1:Y:S01]  /*c080*/  LDC R8, c[0x0][0x3d8] ;  /* 0x0000f600ff087b82 */ /* 0x000e620000000800 */
[----:B------:R-:W-:Y:S02]  /*c090*/  LEA.HI.X.SX32 R15, R17, R0, 0x1, P3 ;  /* 0x00000000110f7211 */ /* 0x000fe400018f0eff */
[----:B------:R-:W-:-:S03]  /*c0a0*/  MOV R14, R22 ;  /* 0x00000016000e7202 */ /* 0x000fc60000000f00 */
[----:B------:R-:W-:Y:S04]  /*c0b0*/  STL [R1+0x14cc], R15 ;  /* 0x0014cc0f01007387 */ /* 0x000fe80000100800 */
[----:B------:R-:W-:Y:S01]  /*c0c0*/  STL.64 [R1+0x16c8], R4 ;  /* 0x0016c80401007387 */ /* 0x000fe20000100a00 */
[----:B0-----:R-:W-:-:S03]  /*c0d0*/  IMAD R7, R23, 0x4, R5 ;  /* 0x0000000417077824 */ /* 0x001fc600078e0205 */
[----:B------:R-:W-:Y:S04]  /*c0e0*/  STL [R1+0x16d0], R5 ;  /* 0x0016d00501007387 */ /* 0x000fe80000100800 */
[----:B------:R2:W-:Y:S01]  /*c0f0*/  STL.64 [R1+0x16c0], R6 ;  /* 0x0016c00601007387 */ /* 0x0005e20000100a00 */
[----:B-1----:R-:W-:Y:S01]  /*c100*/  IMAD R8, R8, 0x4, R7 ;  /* 0x0000000408087824 */ /* 0x002fe200078e0207 */
[----:B--2---:R-:W-:Y:S02]  /*c110*/  MOV R7, R25 ;  /* 0x0000001900077202 */ /* 0x004fe40000000f00 */
[-C--:B-----5:R-:W-:Y:S02]  /*c120*/  LEA R22, P0, R18, R2.reuse, 0x1 ;  /* 0x0000000212167211 */ /* 0x0a0fe400078008ff */
[----:B------:R-:W-:-:S02]  /*c130*/  LEA R24, P2, R19, R2, 0x1 ;  /* 0x0000000213187211 */ /* 0x000fc400078408ff */
[----:B------:R-:W-:-:S03]  /*c140*/  LEA.HI.X.SX32 R23, R18, R0, 0x1, P0 ;  /* 0x0000000012177211 */ /* 0x000fc600000f0eff */
[----:B------:R0:W-:Y:S01]  /*c150*/  STL [R1+0x14b8], R24 ;  /* 0x0014b81801007387 */ /* 0x0001e20000100800 */
[----:B------:R-:W-:-:S03]  /*c160*/  IMAD.MOV.U32 R6, RZ, RZ, R24 ;  /* 0x000000ffff067224 */ /* 0x000fc600078e0018 */
[----:B0-----:R-:W2:Y:S04]  /*c170*/  LDL.LU.64 R24, [R1+0x1708] ;  /* 0x0017080001187983 */ /* 0x001ea80000300a00 */
[----:B------:R0:W-:Y:S04]  /*c180*/  STL.64 [R1+0x14c0], R22 ;  /* 0x0014c01601007387 */ /* 0x0001e80000100a00 */
[----:B0-----:R-:W5:Y:S01]  /*c190*/  LDL.LU.64 R22, [R1+0x1700] ;  /* 0x0017000001167983 */ /* 0x001f620000300a00 */
[----:B------:R-:W-:Y:S02]  /*c1a0*/  IMAD.MOV.U32 R17, RZ, RZ, R9 ;  /* 0x000000ffff117224 */ /* 0x000fe400078e0009 */
[----:B------:R-:W0:Y:S01]  /*c1b0*/  LDC R9, c[0x0][0x3d8] ;  /* 0x0000f600ff097b82 */ /* 0x000e220000000800 */
[----:B----4-:R-:W-:-:S02]  /*c1c0*/  LEA R4, P3, R20, R2, 0x1 ;  /* 0x0000000214047211 */ /* 0x010fc400078608ff */
[-C--:B------:R-:W-:Y:S02]  /*c1d0*/  LEA.HI.X.SX32 R7, R19, R0.reuse, 0x1, P2 ;  /* 0x0000000013077211 */ /* 0x080fe400010f0eff */
[----:B------:R-:W-:Y:S02]  /*c1e0*/  LEA.HI.X.SX32 R5, R20, R0, 0x1, P3 ;  /* 0x0000000014057211 */ /* 0x000fe400018f0eff */
[C---:B------:R-:W-:Y:S01]  /*c1f0*/  LEA R18, P0, R21.reuse, R2, 0x1 ;  /* 0x0000000215127211 */ /* 0x040fe200078008ff */
[----:B------:R-:W-:Y:S01]  /*c200*/  STL [R1+0x14bc], R7 ;  /* 0x0014bc0701007387 */ /* 0x000fe20000100800 */
[----:B------:R-:W-:Y:S02]  /*c210*/  MOV R15, R12 ;  /* 0x0000000c000f7202 */ /* 0x000fe40000000f00 */
[----:B------:R-:W1:Y:S01]  /*c220*/  LDC R12, c[0x0][0x3d8] ;  /* 0x0000f600ff0c7b82 */ /* 0x000e620000000800 */
[----:B------:R5:W-:Y:S01]  /*c230*/  STL.64 [R1+0x14b0], R4 ;  /* 0x0014b00401007387 */ /* 0x000be20000100a00 */
[----:B------:R-:W-:Y:S01]  /*c240*/  LEA.HI.X.SX32 R19, R21, R0, 0x1, P0 ;  /* 0x0000000015137211 */ /* 0x000fe200000f0eff */
[----:B0-----:R-:W-:-:S05]  /*c250*/  IMAD R10, R9, 0x4, R8 ;  /* 0x00000004090a7824 */ /* 0x001fca00078e0208 */
[----:B------:R-:W0:Y:S01]  /*c260*/  LDC R9, c[0x0][0x3d8] ;  /* 0x0000f600ff097b82 */ /* 0x000e220000000800 */
[----:B------:R-:W-:Y:S01]  /*c270*/  STL.64 [R1+0x14a8], R18 ;  /* 0x0014a81201007387 */ /* 0x000fe20000100a00 */
[----:B0-----:R-:W-:-:S04]  /*c280*/  IMAD R9, R9, 0x4, R10 ;  /* 0x0000000409097824 */ /* 0x001fc800078e020a */
[----:B-1----:R-:W-:Y:S01]  /*c290*/  IMAD R12, R12, 0x4, R9 ;  /* 0x000000040c0c7824 */ /* 0x002fe200078e0209 */
[----:B-----5:R-:W-:-:S04]  /*c2a0*/  LEA R4, P3, R23, R2, 0x1 ;  /* 0x0000000217047211 */ /* 0x020fc800078608ff */
[----:B------:R-:W-:Y:S02]  /*c2b0*/  LEA.HI.X.SX32 R5, R23, R0, 0x1, P3 ;  /* 0x0000000017057211 */ /* 0x000fe400018f0eff */
[----:B------:R-:W-:-:S03]  /*c2c0*/  LEA R6, P2, R22, R2, 0x1 ;  /* 0x0000000216067211 */ /* 0x000fc600078408ff */
[----:B------:R0:W-:Y:S01]  /*c2d0*/  STL.64 [R1+0x1498], R4 ;  /* 0x0014980401007387 */ /* 0x0001e20000100a00 */
[----:B------:R-:W-:Y:S01]  /*c2e0*/  LEA.HI.X.SX32 R7, R22, R0, 0x1, P2 ;  /* 0x0000000016077211 */ /* 0x000fe200010f0eff */
[----:B0-----:R-:W-:Y:S02]  /*c2f0*/  IMAD.MOV.U32 R4, RZ, RZ, R11 ;  /* 0x000000ffff047224 */ /* 0x001fe400078e000b */
[----:B------:R-:W0:Y:S02]  /*c300*/  LDC R11, c[0x0][0x3d8] ;  /* 0x0000f600ff0b7b82 */ /* 0x000e240000000800 */
[----:B------:R1:W-:Y:S04]  /*c310*/  STL.64 [R1+0x14a0], R6 ;  /* 0x0014a00601007387 */ /* 0x0003e80000100a00 */
[----:B------:R4:W-:Y:S04]  /*c320*/  STL [R1+0x16f8], R4 ;  /* 0x0016f80401007387 */ /* 0x0009e80000100800 */
[----:B------:R-:W5:Y:S04]  /*c330*/  LDL.LU R23, [R1+0x2c] ;  /* 0x00002c0001177983 */ /* 0x000f680000300800 */
[----:B------:R-:W5:Y:S01]  /*c340*/  LDL.LU R20, [R1+0x28] ;  /* 0x0000280001147983 */ /* 0x000f620000300800 */
[----:B-1----:R-:W-:-:S03]  /*c350*/  MOV R6, R16 ;  /* 0x0000001000067202 */ /* 0x002fc60000000f00 */
[----:B------:R-:W5:Y:S01]  /*c360*/  LDL.LU R19, [R1+0x24] ;  /* 0x0000240001137983 */ /* 0x000f620000300800 */
[----:B--2---:R-:W-:-:S03]  /*c370*/  LEA R16, P2, R25, R2, 0x1 ;  /* 0x0000000219107211 */ /* 0x004fc600078408ff */
[----:B------:R1:W-:Y:S01]  /*c380*/  STL.64 [R1+0x16d8], R8 ;  /* 0x0016d80801007387 */ /* 0x0003e20000100a00 */
[C---:B----4-:R-:W-:Y:S01]  /*c390*/  LEA R4, P3, R26.reuse, R2, 0x1 ;  /* 0x000000021a047211 */ /* 0x050fe200078608ff */
[----:B------:R-:W-:Y:S01]  /*c3a0*/  IMAD.MOV.U32 R7, RZ, RZ, R17 ;  /* 0x000000ffff077224 */ /* 0x000fe200078e0011 */
[-C--:B------:R-:W-:Y:S02]  /*c3b0*/  LEA.HI.X.SX32 R17, R25, R0.reuse, 0x1, P2 ;  /* 0x0000000019117211 */ /* 0x080fe400010f0eff */
[----:B------:R-:W-:Y:S02]  /*c3c0*/  LEA.HI.X.SX32 R5, R26, R0, 0x1, P3 ;  /* 0x000000001a057211 */ /* 0x000fe400018f0eff */
[----:B-1----:R-:W-:-:S04]  /*c3d0*/  LEA R8, P0, R24, R2, 0x1 ;  /* 0x0000000218087211 */ /* 0x002fc800078008ff */
[----:B------:R-:W-:Y:S01]  /*c3e0*/  LEA.HI.X.SX32 R9, R24, R0, 0x1, P0 ;  /* 0x0000000018097211 */ /* 0x000fe200000f0eff */
[----:B0-----:R-:W-:-:S04]  /*c3f0*/  IMAD R11, R11, 0x4, R12 ;  /* 0x000000040b0b7824 */ /* 0x001fc800078e020c */
[----:B------:R0:W-:Y:S04]  /*c400*/  STL.64 [R1+0x1490], R8 ;  /* 0x0014900801007387 */ /* 0x0001e80000100a00 */
[----:B------:R1:W-:Y:S04]  /*c410*/  STL.64 [R1+0x1488], R16 ;  /* 0x0014881001007387 */ /* 0x0003e80000100a00 */
[----:B------:R-:W2:Y:S04]  /*c420*/  LDL.LU R26, [R1+0x3c] ;  /* 0x00003c00011a7983 */ /* 0x000ea80000300800 */
[----:B------:R4:W-:Y:S01]  /*c430*/  STL.64 [R1+0x1480], R4 ;  /* 0x0014800401007387 */ /* 0x0009e20000100a00 */
[----:B---3--:R-:W-:-:S03]  /*c440*/  LEA R13, R13, R11, 0x2 ;  /* 0x0000000b0d0d7211 */ /* 0x008fc600078e10ff */
[----:B0-----:R-:W3:Y:S01]  /*c450*/  LDL.LU R8, [R1+0x38] ;  /* 0x0000380001087983 */ /* 0x001ee20000300800 */
[----:B-1----:R-:W0:Y:S03]  /*c460*/  LDC R17, c[0x0][0x3d8] ;  /* 0x0000f600ff117b82 */ /* 0x002e260000000800 */
[----:B------:R-:W2:Y:S01]  /*c470*/  LDL.LU R9, [R1+0x34] ;  /* 0x0000340001097983 */ /* 0x000ea20000300800 */
[----:B----4-:R-:W-:-:S03]  /*c480*/  LEA R4, P0, R27, R2, 0x1 ;  /* 0x000000021b047211 */ /* 0x010fc600078008ff */
[----:B------:R-:W-:Y:S01]  /*c490*/  STL.64 [R1+0x16e0], R10 ;  /* 0x0016e00a01007387 */ /* 0x000fe20000100a00 */
[----:B------:R-:W-:-:S03]  /*c4a0*/  LEA.HI.X.SX32 R5, R27, R0, 0x1, P0 ;  /* 0x000000001b057211 */ /* 0x000fc600000f0eff */
[----:B------:R-:W-:Y:S04]  /*c4b0*/  STL.64 [R1+0x16b0], R12 ;  /* 0x0016b00c01007387 */ /* 0x000fe80000100a00 */
[----:B------:R1:W-:Y:S04]  /*c4c0*/  STL.64 [R1+0x1478], R4 ;  /* 0x0014780401007387 */ /* 0x0003e80000100a00 */
[----:B-1----:R-:W4:Y:S01]  /*c4d0*/  LDL.LU R4, [R1+0x16f8] ;  /* 0x0016f80001047983 */ /* 0x002f220000300800 */
[----:B------:R-:W-:Y:S02]  /*c4e0*/  IMAD.MOV.U32 R16, RZ, RZ, R14 ;  /* 0x000000ffff107224 */ /* 0x000fe400078e000e */
[----:B------:R-:W1:Y:S01]  /*c4f0*/  LDC R14, c[0x0][0x3d8] ;  /* 0x0000f600ff0e7b82 */ /* 0x000e620000000800 */
[----:B------:R-:W-:-:S04]  /*c500*/  LEA R24, P2, R28, R2, 0x1 ;  /* 0x000000021c187211 */ /* 0x000fc800078408ff */
[----:B------:R-:W-:Y:S02]  /*c510*/  LEA.HI.X.SX32 R25, R28, R0, 0x1, P2 ;  /* 0x000000001c197211 */ /* 0x000fe400010f0eff */
[----:B------:R-:W-:Y:S01]  /*c520*/  LEA R10, P3, R29, R2, 0x1 ;  /* 0x000000021d0a7211 */ /* 0x000fe200078608ff */
[----:B-1----:R-:W-:-:S04]  /*c530*/  IMAD R14, R14, 0x4, R13 ;  /* 0x000000040e0e7824 */ /* 0x002fc800078e020d */
[----:B0-----:R-:W-:Y:S02]  /*c540*/  IMAD R22, R17, 0x4, R14 ;  /* 0x0000000411167824 */ /* 0x001fe400078e020e */
[----:B------:R-:W0:Y:S01]  /*c550*/  LDC R17, c[0x0][0x3d8] ;  /* 0x0000f600ff117b82 */ /* 0x000e220000000800 */
[----:B------:R1:W-:Y:S01]  /*c560*/  STL.64 [R1+0x1470], R24 ;  /* 0x0014701801007387 */ /* 0x0003e20000100a00 */
[----:B------:R-:W-:Y:S02]  /*c570*/  MOV R21, R15 ;  /* 0x0000000f00157202 */ /* 0x000fe40000000f00 */
[----:B------:R-:W-:Y:S01]  /*c580*/  LEA.HI.X.SX32 R11, R29, R0, 0x1, P3 ;  /* 0x000000001d0b7211 */ /* 0x000fe200018f0eff */
[----:B-1----:R-:W3:Y:S04]  /*c590*/  LDL.LU R25, [R1+0x4c] ;  /* 0x00004c0001197983 */ /* 0x002ee80000300800 */
[----:B------:R-:W3:Y:S04]  /*c5a0*/  LDL.LU R15, [R1+0x48] ;  /* 0x00004800010f7983 */ /* 0x000ee80000300800 */
[----:B------:R-:W3:Y:S04]  /*c5b0*/  LDL.LU R18, [R1+0x44] ;  /* 0x0000440001127983 */ /* 0x000ee80000300800 */
[----:B------:R5:W-:Y:S04]  /*c5c0*/  STL.64 [R1+0x16f0], R6 ;  /* 0x0016f00601007387 */ /* 0x000be80000100a00 */
[----:B------:R1:W-:Y:S01]  /*c5d0*/  STL.64 [R1+0x1468], R10 ;  /* 0x0014680a01007387 */ /* 0x0003e20000100a00 */
[----:B0-----:R-:W-:-:S03]  /*c5e0*/  IMAD R17, R17, 0x4, R22 ;  /* 0x0000000411117824 */ /* 0x001fc600078e0216 */
[----:B------:R-:W3:Y:S04]  /*c5f0*/  LDL.LU R27, [R1+0x40] ;  /* 0x00004000011b7983 */ /* 0x000ee80000300800 */
[----:B------:R-:W3:Y:S01]  /*c600*/  LDL.LU R5, [R1+0x30] ;  /* 0x0000300001057983 */ /* 0x000ee20000300800 */
[CC--:B-----5:R-:W-:Y:S02]  /*c610*/  LEA R6, P0, R23.reuse, R2.reuse, 0x1 ;  /* 0x0000000217067211 */ /* 0x0e0fe400078008ff */
[----:B------:R-:W-:Y:S02]  /*c620*/  LEA R12, P2, R20, R2, 0x1 ;  /* 0x00000002140c7211 */ /* 0x000fe400078408ff */
[----:B------:R-:W-:Y:S02]  /*c630*/  LEA.HI.X.SX32 R7, R23, R0, 0x1, P0 ;  /* 0x0000000017077211 */ /* 0x000fe400000f0eff */
[----:B-1----:R-:W-:-:S02]  /*c640*/  LEA R10, P3, R19, R2, 0x1 ;  /* 0x00000002130a7211 */ /* 0x002fc400078608ff */
[-C--:B------:R-:W-:Y:S02]  /*c650*/  LEA.HI.X.SX32 R13, R20, R0.reuse, 0x1, P2 ;  /* 0x00000000140d7211 */ /* 0x080fe400010f0eff */
[----:B------:R-:W-:Y:S01]  /*c660*/  LEA.HI.X.SX32 R11, R19, R0, 0x1, P3 ;  /* 0x00000000130b7211 */ /* 0x000fe200018f0eff */
[----:B------:R-:W-:Y:S01]  /*c670*/  STL.64 [R1+0x1460], R6 ;  /* 0x0014600601007387 */ /* 0x000fe20000100a00 */
[----:B------:R-:W0:Y:S03]  /*c680*/  LDC R20, c[0x0][0x3d8] ;  /* 0x0000f600ff147b82 */ /* 0x000e260000000800 */
[----:B------:R2:W-:Y:S04]  /*c690*/  STL.64 [R1+0x1458], R12 ;  /* 0x0014580c01007387 */ /* 0x0005e80000100a00 */
[----:B------:R-:W5:Y:S04]  /*c6a0*/  LDL.LU R19, [R1+0x1c] ;  /* 0x00001c0001137983 */ /* 0x000f680000300800 */
[----:B------:R3:W-:Y:S01]  /*c6b0*/  STL.64 [R1+0x1450], R10 ;  /* 0x0014500a01007387 */ /* 0x0007e20000100a00 */
[----:B----4-:R-:W-:-:S02]  /*c6c0*/  MOV R28, R4 ;  /* 0x00000004001c7202 */ /* 0x010fc40000000f00 */
[----:B------:R-:W1:Y:S02]  /*c6d0*/  LDC R4, c[0x0][0x3d8] ;  /* 0x0000f600ff047b82 */ /* 0x000e640000000800 */
[----:B-1----:R-:W-:Y:S02]  /*c6e0*/  IMAD R24, R4, 0x4, R17 ;  /* 0x0000000404187824 */ /* 0x002fe400078e0211 */
[----:B------:R-:W-:Y:S02]  /*c6f0*/  IMAD.MOV.U32 R4, RZ, RZ, R16 ;  /* 0x000000ffff047224 */ /* 0x000fe400078e0010 */
[----:B------:R-:W4:Y:S01]  /*c700*/  LDL.LU R16, [R1+0x14] ;  /* 0x0000140001107983 */ /* 0x000f220000300800 */
[-C--:B--2---:R-:W-:Y:S02]  /*c710*/  LEA R12, P0, R26, R2.reuse, 0x1 ;  /* 0x000000021a0c7211 */ /* 0x084fe400078008ff */
[----:B---3--:R-:W-:Y:S02]  /*c720*/  LEA R10, P2, R8, R2, 0x1 ;  /* 0x00000002080a7211 */ /* 0x008fe400078408ff */
[----:B------:R-:W-:-:S02]  /*c730*/  LEA.HI.X.SX32 R13, R26, R0, 0x1, P0 ;  /* 0x000000001a0d7211 */ /* 0x000fc400000f0eff */
[----:B0-----:R-:W-:Y:S01]  /*c740*/  LEA R23, R20, R24, 0x2 ;  /* 0x0000001814177211 */ /* 0x001fe200078e10ff */
[----:B------:R-:W0:Y:S01]  /*c750*/  LDC R26, c[0x0][0x3d8] ;  /* 0x0000f600ff1a7b82 */ /* 0x000e220000000800 */
[----:B------:R-:W-:-:S07]  /*c760*/  LEA.HI.X.SX32 R11, R8, R0, 0x1, P2 ;  /* 0x00000000080b7211 */ /* 0x000fce00010f0eff */
[----:B------:R-:W1:Y:S01]  /*c770*/  LDC R20, c[0x0][0x3d8] ;  /* 0x0000f600ff147b82 */ /* 0x000e620000000800 */
[----:B------:R-:W-:-:S04]  /*c780*/  LEA R6, P3, R9, R2, 0x1 ;  /* 0x0000000209067211 */ /* 0x000fc800078608ff */
[----:B------:R-:W-:Y:S01]  /*c790*/  LEA.HI.X.SX32 R7, R9, R0, 0x1, P3 ;  /* 0x0000000009077211 */ /* 0x000fe200018f0eff */
[----:B-1----:R-:W-:-:S05]  /*c7a0*/  IMAD R20, R20, 0x4, R23 ;  /* 0x0000000414147824 */ /* 0x002fca00078e0217 */
[----:B0-----:R-:W-:Y:S01]  /*c7b0*/  LEA R26, R26, R20, 0x2 ;  /* 0x000000141a1a7211 */ /* 0x001fe200078e10ff */
[----:B------:R-:W-:Y:S01]  /*c7c0*/  IMAD.MOV.U32 R29, RZ, RZ, R21 ;  /* 0x000000ffff1d7224 */ /* 0x000fe200078e0015 */
[----:B------:R-:W-:-:S04]  /*c7d0*/  LEA R8, P3, R18, R2, 0x1 ;  /* 0x0000000212087211 */ /* 0x000fc800078608ff */
[----:B------:R-:W-:Y:S01]  /*c7e0*/  LEA.HI.X.SX32 R9, R18, R0, 0x1, P3 ;  /* 0x0000000012097211 */ /* 0x000fe200018f0eff */
[----:B----4-:R-:W-:Y:S04]  /*c7f0*/  STL.64 [R1+0x16e8], R16 ;  /* 0x0016e81001007387 */ /* 0x010fe80000100a00 */
[----:B------:R0:W-:Y:S04]  /*c800*/  STL.64 [R1+0x1448], R12 ;  /* 0x0014480c01007387 */ /* 0x0001e80000100a00 */
[----:B------:R1:W-:Y:S04]  /*c810*/  STL.64 [R1+0x1440], R10 ;  /* 0x0014400a01007387 */ /* 0x0003e80000100a00 */
[----:B0-----:R-:W2:Y:S01]  /*c820*/  LDL.LU R12, [R1+0x10] ;  /* 0x00001000010c7983 */ /* 0x001ea20000300800 */
[----:B-1----:R-:W-:-:S04]  /*c830*/  LEA R10, P2, R15, R2, 0x1 ;  /* 0x000000020f0a7211 */ /* 0x002fc800078408ff */
[----:B------:R-:W-:Y:S02]  /*c840*/  LEA.HI.X.SX32 R11, R15, R0, 0x1, P2 ;  /* 0x000000000f0b7211 */ /* 0x000fe400010f0eff */
[----:B------:R-:W0:Y:S01]  /*c850*/  LDC R15, c[0x0][0x3d8] ;  /* 0x0000f600ff0f7b82 */ /* 0x000e220000000800 */
[----:B------:R1:W-:Y:S04]  /*c860*/  STL.64 [R1+0x1438], R6 ;  /* 0x0014380601007387 */ /* 0x0003e80000100a00 */
[----:B------:R-:W3:Y:S01]  /*c870*/  LDL.LU R21, [R1+0xc] ;  /* 0x00000c0001157983 */ /* 0x000ee20000300800 */
[----:B-1----:R-:W-:-:S04]  /*c880*/  LEA R6, P0, R25, R2, 0x1 ;  /* 0x0000000219067211 */ /* 0x002fc800078008ff */
[----:B------:R-:W-:Y:S01]  /*c890*/  LEA.HI.X.SX32 R7, R25, R0, 0x1, P0 ;  /* 0x0000000019077211 */ /* 0x000fe200000f0eff */
[----:B0-----:R-:W-:Y:S02]  /*c8a0*/  IMAD R25, R15, 0x4, R26 ;  /* 0x000000040f197824 */ /* 0x001fe400078e021a */
[----:B------:R-:W0:Y:S02]  /*c8b0*/  LDC R15, c[0x0][0x3d8] ;  /* 0x0000f600ff0f7b82 */ /* 0x000e240000000800 */
[----:B------:R1:W-:Y:S01]  /*c8c0*/  STL.64 [R1+0x1430], R6 ;  /* 0x0014300601007387 */ /* 0x0003e20000100a00 */
[----:B------:R-:W-:-:S03]  /*c8d0*/  LEA R16, P0, R28, R2, 0x1 ;  /* 0x000000021c107211 */ /* 0x000fc600078008ff */
[----:B-1----:R-:W4:Y:S04]  /*c8e0*/  LDL.LU.64 R6, [R1+0x16f0] ;  /* 0x0016f00001067983 */ /* 0x002f280000300a00 */
[----:B------:R-:W3:Y:S04]  /*c8f0*/  LDL.LU R13, [R1+0x8] ;  /* 0x00000800010d7983 */ /* 0x000ee80000300800 */
[----:B------:R1:W-:Y:S04]  /*c900*/  STL.64 [R1+0x1428], R10 ;  /* 0x0014280a01007387 */ /* 0x0003e80000100a00 */
[----:B------:R0:W-:Y:S02]  /*c910*/  STL.64 [R1+0x1420], R8 ;  /* 0x0014200801007387 */ /* 0x0001e40000100a00 */
[----:B0-----:R-:W-:-:S02]  /*c920*/  IMAD R18, R15, 0x4, R25 ;  /* 0x000000040f127824 */ /* 0x001fc400078e0219 */
[----:B------:R-:W0:Y:S01]  /*c930*/  LDC R15, c[0x0][0x3d8] ;  /* 0x0000f600ff0f7b82 */ /* 0x000e220000000800 */
[----:B------:R-:W-:Y:S01]  /*c940*/  STL [R1+0x1418], R16 ;  /* 0x0014181001007387 */ /* 0x000fe20000100800 */
[----:B-1----:R-:W-:-:S03]  /*c950*/  LEA R10, P2, R27, R2, 0x1 ;  /* 0x000000021b0a7211 */ /* 0x002fc600078408ff */
[----:B------:R1:W-:Y:S01]  /*c960*/  STL.64 [R1+0x16a8], R24 ;  /* 0x0016a81801007387 */ /* 0x0003e20000100a00 */
[----:B------:R-:W-:Y:S02]  /*c970*/  LEA R8, P3, R5, R2, 0x1 ;  /* 0x0000000205087211 */ /* 0x000fe400078608ff */
[-C--:B------:R-:W-:Y:S02]  /*c980*/  LEA.HI.X.SX32 R11, R27, R0.reuse, 0x1, P2 ;  /* 0x000000001b0b7211 */ /* 0x080fe400010f0eff */
[-C--:B------:R-:W-:Y:S01]  /*c990*/  LEA.HI.X.SX32 R9, R5, R0.reuse, 0x1, P3 ;  /* 0x0000000005097211 */ /* 0x080fe200018f0eff */
[----:B-1----:R-:W-:Y:S01]  /*c9a0*/  IMAD.MOV.U32 R25, RZ, RZ, R17 ;  /* 0x000000ffff197224 */ /* 0x002fe200078e0011 */
[----:B------:R-:W-:Y:S02]  /*c9b0*/  LEA.HI.X.SX32 R25, R28, R0, 0x1, P0 ;  /* 0x000000001c197211 */ /* 0x000fe400000f0eff */
[----:B------:R-:W-:Y:S02]  /*c9c0*/  MOV R24, R16 ;  /* 0x0000001000187202 */ /* 0x000fe40000000f00 */
[----:B------:R-:W3:Y:S04]  /*c9d0*/  LDL.LU.64 R16, [R1+0x16e8] ;  /* 0x0016e80001107983 */ /* 0x000ee80000300a00 */
[----:B------:R1:W-:Y:S04]  /*c9e0*/  STL.64 [R1+0x1410], R10 ;  /* 0x0014100a01007387 */ /* 0x0003e80000100a00 */
[----:B-1----:R-:W4:Y:S04]  /*c9f0*/  LDL.LU.64 R10, [R1+0x16e0] ;  /* 0x0016e000010a7983 */ /* 0x002f280000300a00 */
[----:B------:R-:W-:Y:S04]  /*ca00*/  STL [R1+0x141c], R25 ;  /* 0x00141c1901007387 */ /* 0x000fe80000100800 */
[----:B------:R1:W-:Y:S02]  /*ca10*/  STL.64 [R1+0x1408], R8 ;  /* 0x0014080801007387 */ /* 0x0003e40000100a00 */
[----:B-1----:R-:W-:-:S02]  /*ca20*/  LEA R8, P0, R4, R2, 0x1 ;  /* 0x0000000204087211 */ /* 0x002fc400078008ff */
[----:B------:R-:W-:Y:S02]  /*ca30*/  MOV R9, R4 ;  /* 0x0000000400097202 */ /* 0x000fe40000000f00 */
[----:B-----5:R-:W-:Y:S02]  /*ca40*/  LEA R4, P2, R19, R2, 0x1 ;  /* 0x0000000213047211 */ /* 0x020fe400078408ff */
[-C--:B------:R-:W-:Y:S02]  /*ca50*/  LEA.HI.X.SX32 R9, R9, R0.reuse, 0x1, P0 ;  /* 0x0000000009097211 */ /* 0x080fe400000f0eff */
[----:B------:R-:W-:-:S03]  /*ca60*/  LEA.HI.X.SX32 R5, R19, R0, 0x1, P2 ;  /* 0x0000000013057211 */ /* 0x000fc600010f0eff */
[----:B------:R1:W-:Y:S04]  /*ca70*/  STL.64 [R1+0x1380], R8 ;  /* 0x0013800801007387 */ /* 0x0003e80000100a00 */
[----:B-1----:R-:W5:Y:S04]  /*ca80*/  LDL.LU.64 R8, [R1+0x16d8] ;  /* 0x0016d80001087983 */ /* 0x002f680000300a00 */
[----:B------:R1:W-:Y:S04]  /*ca90*/  STL.64 [R1+0x1378], R4 ;  /* 0x0013780401007387 */ /* 0x0003e80000100a00 */
[----:B-1----:R-:W4:Y:S01]  /*caa0*/  LDL.LU R5, [R1+0x16d0] ;  /* 0x0016d00001057983 */ /* 0x002f220000300800 */
[----:B0-----:R-:W-:-:S02]  /*cab0*/  IMAD R28, R15, 0x4, R18 ;  /* 0x000000040f1c7824 */ /* 0x001fc400078e0212 */
[----:B------:R-:W0:Y:S02]  /*cac0*/  LDC R15, c[0x0][0x3d8] ;  /* 0x0000f600ff0f7b82 */ /* 0x000e240000000800 */
[----:B0-----:R-:W-:-:S06]  /*cad0*/  IMAD R27, R15, 0x4, R28 ;  /* 0x000000040f1b7824 */ /* 0x001fcc00078e021c */
[----:B------:R-:W0:Y:S01]  /*cae0*/  LDC R15, c[0x0][0x3d8] ;  /* 0x0000f600ff0f7b82 */ /* 0x000e220000000800 */
[----:B------:R-:W-:Y:S01]  /*caf0*/  LEA R4, P0, R29, R2, 0x1 ;  /* 0x000000021d047211 */ /* 0x000fe200078008ff */
[----:B0-----:R-:W-:-:S06]  /*cb00*/  IMAD R19, R15, 0x4, R27 ;  /* 0x000000040f137824 */ /* 0x001fcc00078e021b */
[----:B------:R-:W0:Y:S01]  /*cb10*/  LDC R15, c[0x0][0x3d8] ;  /* 0x0000f600ff0f7b82 */ /* 0x000e220000000800 */
[----:B------:R2:W-:Y:S02]  /*cb20*/  STL.64 [R1+0x1690], R26 ;  /* 0x0016901a01007387 */ /* 0x0005e40000100a00 */
[----:B--2---:R-:W-:-:S04]  /*cb30*/  LEA R26, P2, R12, R2, 0x1 ;  /* 0x000000020c1a7211 */ /* 0x004fc800078408ff */
[----:B------:R-:W-:Y:S02]  /*cb40*/  LEA.HI.X.SX32 R27, R12, R0, 0x1, P2 ;  /* 0x000000000c1b7211 */ /* 0x000fe400010f0eff */
[----:B------:R-:W1:Y:S01]  /*cb50*/  LDC R12, c[0x0][0x3d8] ;  /* 0x0000f600ff0c7b82 */ /* 0x000e620000000800 */
[----:B---3--:R-:W-:-:S04]  /*cb60*/  LEA R24, P3, R16, R2, 0x1 ;  /* 0x0000000210187211 */ /* 0x008fc800078608ff */
[----:B------:R-:W-:Y:S02]  /*cb70*/  LEA.HI.X.SX32 R25, R16, R0, 0x1, P3 ;  /* 0x0000000010197211 */ /* 0x000fe400018f0eff */
[----:B0-----:R-:W-:Y:S02]  /*cb80*/  LEA R16, R15, R19, 0x2 ;  /* 0x000000130f107211 */ /* 0x001fe400078e10ff */
[----:B------:R-:W0:Y:S01]  /*cb90*/  LDC R15, c[0x0][0x3d8] ;  /* 0x0000f600ff0f7b82 */ /* 0x000e220000000800 */
[----:B------:R-:W-:Y:S04]  /*cba0*/  STL.64 [R1+0x1370], R24 ;  /* 0x0013701801007387 */ /* 0x000fe80000100a00 */
[----:B------:R-:W-:Y:S04]  /*cbb0*/  STL [R1+0x1368], R4 ;  /* 0x0013680401007387 */ /* 0x000fe80000100800 */
[----:B------:R2:W-:Y:S02]  /*cbc0*/  STL.64 [R1+0x1698], R18 ;  /* 0x0016981201007387 */ /* 0x0005e40000100a00 */
[----:B--2---:R-:W-:Y:S01]  /*cbd0*/  IMAD.MOV.U32 R18, RZ, RZ, R4 ;  /* 0x000000ffff127224 */ /* 0x004fe200078e0004 */
[----:B------:R-:W-:Y:S01]  /*cbe0*/  LEA R24, P3, R21, R2, 0x1 ;  /* 0x0000000215187211 */ /* 0x000fe200078608ff */
[----:B----4-:R-:W-:-:S02]  /*cbf0*/  IMAD.MOV.U32 R19, RZ, RZ, R5 ;  /* 0x000000ffff137224 */ /* 0x010fc400078e0005 */
[----:B------:R-:W2:Y:S01]  /*cc00*/  LDL.LU.64 R4, [R1+0x16c8] ;  /* 0x0016c80001047983 */ /* 0x000ea20000300a00 */
[----:B------:R-:W-:-:S05]  /*cc10*/  LEA.HI.X.SX32 R19, R29, R0, 0x1, P0 ;  /* 0x000000001d137211 */ /* 0x000fca00000f0eff */
[----:B------:R-:W-:Y:S04]  /*cc20*/  STL [R1+0x136c], R19 ;  /* 0x00136c1301007387 */ /* 0x000fe80000100800 */
[----:B------:R3:W-:Y:S01]  /*cc30*/  STL.64 [R1+0x1360], R26 ;  /* 0x0013601a01007387 */ /* 0x0007e20000100a00 */
[----:B------:R-:W-:Y:S02]  /*cc40*/  LEA.HI.X.SX32 R25, R21, R0, 0x1, P3 ;  /* 0x0000000015197211 */ /* 0x000fe400018f0eff */
[----:B------:R-:W4:Y:S01]  /*cc50*/  LDC R21, c[0x0][0x3d8] ;  /* 0x0000f600ff157b82 */ /* 0x000f220000000800 */
[----:B---3--:R-:W-:Y:S01]  /*cc60*/  IMAD.MOV.U32 R26, RZ, RZ, R6 ;  /* 0x000000ffff1a7224 */ /* 0x008fe200078e0006 */
[----:B------:R-:W-:Y:S01]  /*cc70*/  LEA R6, P0, R13, R2, 0x1 ;  /* 0x000000020d067211 */ /* 0x000fe200078008ff */
[----:B------:R-:W-:-:S03]  /*cc80*/  IMAD.MOV.U32 R27, RZ, RZ, R7 ;  /* 0x000000ffff1b7224 */ /* 0x000fc600078e0007 */
[----:B------:R-:W-:Y:S01]  /*cc90*/  LEA.HI.X.SX32 R7, R13, R0, 0x1, P0 ;  /* 0x000000000d077211 */ /* 0x000fe200000f0eff */
[----:B------:R-:W-:Y:S01]  /*cca0*/  STL.64 [R1+0x1358], R24 ;  /* 0x0013581801007387 */ /* 0x000fe20000100a00 */
[----:B------:R-:W3:Y:S03]  /*ccb0*/  LDC R13, c[0x0][0x3d8] ;  /* 0x0000f600ff0d7b82 */ /* 0x000ee60000000800 */
[----:B------:R0:W-:Y:S04]  /*ccc0*/  STL.64 [R1+0x1350], R6 ;  /* 0x0013500601007387 */ /* 0x0001e80000100a00 */
[----:B0-----:R-:W5:Y:S01]  /*ccd0*/  LDL.LU.64 R6, [R1+0x16c0] ;  /* 0x0016c00001067983 */ /* 0x001f620000300a00 */
[----:B------:R-:W-:-:S04]  /*cce0*/  LEA R15, R15, R16, 0x2 ;  /* 0x000000100f0f7211 */ /* 0x000fc800078e10ff */
[----:B----4-:R-:W-:Y:S02]  /*ccf0*/  LEA R21, R21, R15, 0x2 ;  /* 0x0000000f15157211 */ /* 0x010fe400078e10ff */
[----:B------:R-:W-:-:S04]  /*cd00*/  LEA R24, P2, R3, R2, 0x1 ;  /* 0x0000000203187211 */ /* 0x000fc800078408ff */
[----:B------:R-:W-:Y:S02]  /*cd10*/  LEA.HI.X.SX32 R25, R3, R0, 0x1, P2 ;  /* 0x0000000003197211 */ /* 0x000fe400010f0eff */
[----:B------:R-:W4:Y:S04]  /*cd20*/  LDL.LU R3, [R1+0x16b8] ;  /* 0x0016b80001037983 */ /* 0x000f280000300800 */
[----:B------:R-:W-:Y:S04]  /*cd30*/  STL.64 [R1+0x1348], R24 ;  /* 0x0013481801007387 */ /* 0x000fe80000100a00 */
[----:B------:R0:W-:Y:S01]  /*cd40*/  STL.64 [R1+0x16a0], R20 ;  /* 0x0016a01401007387 */ /* 0x0001e20000100a00 */
[----:B--2---:R-:W-:Y:S01]  /*cd50*/  LEA R18, P3, R4, R2, 0x1 ;  /* 0x0000000204127211 */ /* 0x004fe200078608ff */
[----:B-1----:R-:W-:-:S03]  /*cd60*/  IMAD R12, R12, 0x4, R4 ;  /* 0x000000040c0c7824 */ /* 0x002fc600078e0204 */
[----:B------:R-:W-:Y:S01]  /*cd70*/  LEA.HI.X.SX32 R19, R4, R0, 0x1, P3 ;  /* 0x0000000004137211 */ /* 0x000fe200018f0eff */
[----:B---3--:R-:W-:Y:S02]  /*cd80*/  IMAD R4, R13, 0x4, R21 ;  /* 0x000000040d047824 */ /* 0x008fe400078e0215 */
[----:B------:R-:W1:Y:S01]  /*cd90*/  LDC R13, c[0x0][0x3d8] ;  /* 0x0000f600ff0d7b82 */ /* 0x000e620000000800 */
[----:B0-----:R-:W-:Y:S01]  /*cda0*/  LEA R20, P0, R12, R2, 0x1 ;  /* 0x000000020c147211 */ /* 0x001fe200078008ff */
[----:B------:R0:W-:Y:S01]  /*cdb0*/  STL.64 [R1+0x1340], R18 ;  /* 0x0013401201007387 */ /* 0x0001e20000100a00 */
[----:B-1----:R-:W-:-:S05]  /*cdc0*/  LEA R29, R13, R4, 0x2 ;  /* 0x000000040d1d7211 */ /* 0x002fca00078e10ff */
[----:B------:R-:W1:Y:S01]  /*cdd0*/  LDC R13, c[0x0][0x3d8] ;  /* 0x0000f600ff0d7b82 */ /* 0x000e620000000800 */
[C---:B0-----:R-:W-:Y:S02]  /*cde0*/  LEA R18, P3, R5.reuse, R2, 0x1 ;  /* 0x0000000205127211 */ /* 0x041fe400078608ff */
[-C--:B------:R-:W-:Y:S02]  /*cdf0*/  LEA.HI.X.SX32 R21, R12, R0.reuse, 0x1, P0 ;  /* 0x000000000c157211 */ /* 0x080fe400000f0eff */
[----:B------:R-:W-:Y:S02]  /*ce00*/  LEA.HI.X.SX32 R19, R5, R0, 0x1, P3 ;  /* 0x0000000005137211 */ /* 0x000fe400018f0eff */
[CC--:B-----5:R-:W-:Y:S02]  /*ce10*/  LEA R24, P2, R6.reuse, R2.reuse, 0x1 ;  /* 0x0000000206187211 */ /* 0x0e0fe400078408ff */
[----:B------:R-:W-:Y:S02]  /*ce20*/  LEA R12, P0, R7, R2, 0x1 ;  /* 0x00000002070c7211 */ /* 0x000fe400078008ff */
[-C--:B------:R-:W-:Y:S01]  /*ce30*/  LEA.HI.X.SX32 R25, R6, R0.reuse, 0x1, P2 ;  /* 0x0000000006197211 */ /* 0x080fe200010f0eff */
[----:B------:R-:W-:Y:S04]  /*ce40*/  STL.64 [R1+0x1338], R20 ;  /* 0x0013381401007387 */ /* 0x000fe80000100a00 */
[----:B------:R0:W-:Y:S01]  /*ce50*/  STL.64 [R1+0x1330], R24 ;  /* 0x0013301801007387 */ /* 0x0001e20000100a00 */
[----:B-1----:R-:W-:Y:S01]  /*ce60*/  IMAD R6, R13, 0x4, R29 ;  /* 0x000000040d067824 */ /* 0x002fe200078e021d */
[----:B------:R-:W-:-:S02]  /*ce70*/  LEA.HI.X.SX32 R13, R7, R0, 0x1, P0 ;  /* 0x00000000070d7211 */ /* 0x000fc400000f0eff */
[----:B------:R-:W-:Y:S04]  /*ce80*/  STL.64 [R1+0x1328], R18 ;  /* 0x0013281201007387 */ /* 0x000fe80000100a00 */
[----:B------:R1:W-:Y:S01]  /*ce90*/  STL.64 [R1+0x1320], R12 ;  /* 0x0013200c01007387 */ /* 0x0003e20000100a00 */
[----:B0-----:R-:W0:Y:S03]  /*cea0*/  LDC R25, c[0x0][0x3d8] ;  /* 0x0000f600ff197b82 */ /* 0x001e260000000800 */
[----:B-1----:R-:W2:Y:S01]  /*ceb0*/  LDL.LU.64 R12, [R1+0x16b0] ;  /* 0x0016b000010c7983 */ /* 0x002ea20000300a00 */
[----:B0-----:R-:W-:-:S04]  /*cec0*/  IMAD R5, R25, 0x4, R6 ;  /* 0x0000000419057824 */ /* 0x001fc800078e0206 */
[----:B------:R-:W0:Y:S01]  /*ced0*/  LDC R25, c[0x0][0x3d8] ;  /* 0x0000f600ff197b82 */ /* 0x000e220000000800 */
[-C--:B------:R-:W-:Y:S02]  /*cee0*/  LEA R20, P2, R8, R2.reuse, 0x1 ;  /* 0x0000000208147211 */ /* 0x080fe400078408ff */
[-C--:B------:R-:W-:Y:S02]  /*cef0*/  LEA R18, P3, R10, R2.reuse, 0x1 ;  /* 0x000000020a127211 */ /* 0x080fe400078608ff */
[----:B------:R-:W-:Y:S02]  /*cf00*/  LEA R24, P0, R9, R2, 0x1 ;  /* 0x0000000209187211 */ /* 0x000fe400078008ff */
[-C--:B------:R-:W-:Y:S02]  /*cf10*/  LEA.HI.X.SX32 R21, R8, R0.reuse, 0x1, P2 ;  /* 0x0000000008157211 */ /* 0x080fe400010f0eff */
[----:B------:R-:W-:Y:S01]  /*cf20*/  LEA.HI.X.SX32 R19, R10, R0, 0x1, P3 ;  /* 0x000000000a137211 */ /* 0x000fe200018f0eff */
[----:B------:R-:W1:Y:S02]  /*cf30*/  LDC R8, c[0x0][0x3d8] ;  /* 0x0000f600ff087b82 */ /* 0x000e640000000800 */
[----:B------:R-:W-:Y:S04]  /*cf40*/  STL.64 [R1+0x1318], R20 ;  /* 0x0013181401007387 */ /* 0x000fe80000100a00 */
[----:B------:R-:W-:Y:S01]  /*cf50*/  STL.64 [R1+0x1310], R18 ;  /* 0x0013101201007387 */ /* 0x000fe20000100a00 */
[----:B0-----:R-:W-:-:S02]  /*cf60*/  LEA R7, R25, R5, 0x2 ;  /* 0x0000000519077211 */ /* 0x001fc400078e10ff */
[----:B------:R-:W-:-:S03]  /*cf70*/  LEA.HI.X.SX32 R25, R9, R0, 0x1, P0 ;  /* 0x0000000009197211 */ /* 0x000fc600000f0eff */
[----:B------:R-:W-:Y:S04]  /*cf80*/  STL.64 [R1+0x1680], R6 ;  /* 0x0016800601007387 */ /* 0x000fe80000100a00 */
[----:B------:R0:W-:Y:S02]  /*cf90*/  STL.64 [R1+0x1308], R24 ;  /* 0x0013081801007387 */ /* 0x0001e40000100a00 */
[----:B0-----:R-:W0:Y:S01]  /*cfa0*/  LDC R25, c[0x0][0x3d8] ;  /* 0x0000f600ff197b82 */ /* 0x001e220000000800 */
[----:B------:R-:W-:Y:S01]  /*cfb0*/  LEA R18, P3, R11, R2, 0x1 ;  /* 0x000000020b127211 */ /* 0x000fe200078608ff */
[----:B-1----:R-:W-:-:S03]  /*cfc0*/  IMAD R8, R8, 0x4, R7 ;  /* 0x0000000408087824 */ /* 0x002fc600078e0207 */
[----:B------:R-:W-:Y:S02]  /*cfd0*/  LEA.HI.X.SX32 R19, R11, R0, 0x1, P3 ;  /* 0x000000000b137211 */ /* 0x000fe400018f0eff */
[CC--:B--2---:R-:W-:Y:S02]  /*cfe0*/  LEA R20, P2, R12.reuse, R2.reuse, 0x1 ;  /* 0x000000020c147211 */ /* 0x0c4fe400078408ff */
[----:B------:R-:W-:Y:S01]  /*cff0*/  LEA R24, P0, R13, R2, 0x1 ;  /* 0x000000020d187211 */ /* 0x000fe200078008ff */
[----:B0-----:R-:W-:Y:S01]  /*d000*/  IMAD R10, R25, 0x4, R8 ;  /* 0x00000004190a7824 */ /* 0x001fe200078e0208 */
[-C--:B------:R-:W-:Y:S01]  /*d010*/  LEA.HI.X.SX32 R21, R12, R0.reuse, 0x1, P2 ;  /* 0x000000000c157211 */ /* 0x080fe200010f0eff */
[----:B------:R-:W-:Y:S01]  /*d020*/  IMAD.MOV.U32 R6, RZ, RZ, R26 ;  /* 0x000000ffff067224 */ /* 0x000fe200078e001a */
[----:B------:R-:W-:Y:S01]  /*d030*/  LEA.HI.X.SX32 R25, R13, R0, 0x1, P0 ;  /* 0x000000000d197211 */ /* 0x000fe200000f0eff */
[----:B------:R-:W0:Y:S02]  /*d040*/  LDC R11, c[0x0][0x3d8] ;  /* 0x0000f600ff0b7b82 */ /* 0x000e240000000800 */
[----:B------:R1:W-:Y:S04]  /*d050*/  STL.64 [R1+0x1300], R20 ;  /* 0x0013001401007387 */ /* 0x0003e80000100a00 */
[----:B------:R-:W-:Y:S01]  /*d060*/  STL.64 [R1+0x12f8], R18 ;  /* 0x0012f81201007387 */ /* 0x000fe20000100a00 */
[----:B------:R-:W-:Y:S01]  /*d070*/  MOV R7, R27 ;  /* 0x0000001b00077202 */ /* 0x000fe20000000f00 */
[----:B------:R-:W2:Y:S02]  /*d080*/  LDC R13, c[0x0][0x3d8] ;  /* 0x0000f600ff0d7b82 */ /* 0x000ea40000000800 */
[----:B------:R3:W-:Y:S01]  /*d090*/  STL.64 [R1+0x12f0], R24 ;  /* 0x0012f01801007387 */ /* 0x0007e20000100a00 */
[----:B-1----:R-:W-:-:S05]  /*d0a0*/  LEA R20, P2, R14, R2, 0x1 ;  /* 0x000000020e147211 */ /* 0x002fca00078408ff */
[----:B------:R-:W1:Y:S01]  /*d0b0*/  LDC R27, c[0x0][0x3d8] ;  /* 0x0000f600ff1b7b82 */ /* 0x000e620000000800 */
[----:B---3--:R-:W3:Y:S01]  /*d0c0*/  LDL.LU.64 R24, [R1+0x16a8] ;  /* 0x0016a80001187983 */ /* 0x008ee20000300a00 */
[----:B------:R-:W-:Y:S02]  /*d0d0*/  LEA.HI.X.SX32 R21, R14, R0, 0x1, P2 ;  /* 0x000000000e157211 */ /* 0x000fe400010f0eff */
[----:B------:R-:W-:-:S04]  /*d0e0*/  LEA R18, P3, R22, R2, 0x1 ;  /* 0x0000000216127211 */ /* 0x000fc800078608ff */
[----:B------:R-:W5:Y:S01]  /*d0f0*/  LDC R14, c[0x0][0x3d8] ;  /* 0x0000f600ff0e7b82 */ /* 0x000f620000000800 */
[----:B------:R4:W-:Y:S04]  /*d100*/  STL.64 [R1+0x12e8], R20 ;  /* 0x0012e81401007387 */ /* 0x0009e80000100a00 */
[----:B----4-:R-:W4:Y:S01]  /*d110*/  LDL.LU.64 R20, [R1+0x16a0] ;  /* 0x0016a00001147983 */ /* 0x010f220000300a00 */
[----:B-1----:R-:W-:Y:S02]  /*d120*/  IMAD R9, R27, 0x4, R10 ;  /* 0x000000041b097824 */ /* 0x002fe400078e020a */
[----:B------:R-:W1:Y:S01]  /*d130*/  LDC R27, c[0x0][0x3d8] ;  /* 0x0000f600ff1b7b82 */ /* 0x000e620000000800 */
[----:B------:R-:W-:Y:S02]  /*d140*/  LEA.HI.X.SX32 R19, R22, R0, 0x1, P3 ;  /* 0x0000000016137211 */ /* 0x000fe400018f0eff */
[----:B------:R-:W-:Y:S04]  /*d150*/  STL.64 [R1+0x1678], R8 ;  /* 0x0016780801007387 */ /* 0x000fe80000100a00 */
[----:B------:R0:W-:Y:S02]  /*d160*/  STL.64 [R1+0x12e0], R18 ;  /* 0x0012e01201007387 */ /* 0x0001e40000100a00 */
[----:B0-----:R-:W-:-:S04]  /*d170*/  LEA R18, P0, R17, R2, 0x1 ;  /* 0x0000000211127211 */ /* 0x001fc800078008ff */
[----:B------:R-:W-:Y:S02]  /*d180*/  LEA.HI.X.SX32 R19, R17, R0, 0x1, P0 ;  /* 0x0000000011137211 */ /* 0x000fe400000f0eff */
[----:B-1----:R-:W-:-:S03]  /*d190*/  LEA R12, R27, R9, 0x2 ;  /* 0x000000091b0c7211 */ /* 0x002fc600078e10ff */
[----:B------:R0:W-:Y:S04]  /*d1a0*/  STL.64 [R1+0x12d8], R18 ;  /* 0x0012d81201007387 */ /* 0x0001e80000100a00 */
[----:B0-----:R-:W5:Y:S01]  /*d1b0*/  LDL.LU.64 R18, [R1+0x1698] ;  /* 0x0016980001127983 */ /* 0x001f620000300a00 */
[----:B---3--:R-:W-:-:S04]  /*d1c0*/  LEA R26, P2, R24, R2, 0x1 ;  /* 0x00000002181a7211 */ /* 0x008fc800078408ff */
[----:B------:R-:W-:Y:S02]  /*d1d0*/  LEA.HI.X.SX32 R27, R24, R0, 0x1, P2 ;  /* 0x00000000181b7211 */ /* 0x000fe400010f0eff */
[----:B------:R-:W-:Y:S01]  /*d1e0*/  LEA R8, P3, R23, R2, 0x1 ;  /* 0x0000000217087211 */ /* 0x000fe200078608ff */
[----:B------:R-:W-:Y:S01]  /*d1f0*/  IMAD R11, R11, 0x4, R12 ;  /* 0x000000040b0b7824 */ /* 0x000fe200078e020c */
[----:B------:R-:W0:Y:S01]  /*d200*/  LDC R24, c[0x0][0x3d8] ;  /* 0x0000f600ff187b82 */ /* 0x000e220000000800 */
[----:B------:R1:W-:Y:S04]  /*d210*/  STL.64 [R1+0x12d0], R26 ;  /* 0x0012d01a01007387 */ /* 0x0003e80000100a00 */
[----:B-1----:R-:W3:Y:S01]  /*d220*/  LDL.LU.64 R26, [R1+0x1690] ;  /* 0x00169000011a7983 */ /* 0x002ee20000300a00 */
[----:B------:R-:W-:Y:S01]  /*d230*/  LEA.HI.X.SX32 R9, R23, R0, 0x1, P3 ;  /* 0x0000000017097211 */ /* 0x000fe200018f0eff */
[----:B--2---:R-:W-:Y:S01]  /*d240*/  IMAD R13, R13, 0x4, R11 ;  /* 0x000000040d0d7824 */ /* 0x004fe200078e020b */
[----:B----4-:R-:W-:Y:S01]  /*d250*/  LEA R22, P0, R20, R2, 0x1 ;  /* 0x0000000214167211 */ /* 0x010fe200078008ff */
[----:B------:R-:W-:Y:S04]  /*d260*/  STL.64 [R1+0x1688], R10 ;  /* 0x0016880a01007387 */ /* 0x000fe80000100a00 */
[----:B------:R-:W-:Y:S01]  /*d270*/  STL.64 [R1+0x12c8], R8 ;  /* 0x0012c80801007387 */ /* 0x000fe20000100a00 */
[----:B-----5:R-:W-:-:S03]  /*d280*/  LEA R14, R14, R13, 0x2 ;  /* 0x0000000d0e0e7211 */ /* 0x020fc600078e10ff */
[----:B------:R-:W-:Y:S04]  /*d290*/  STL [R1+0x12c0], R22 ;  /* 0x0012c01601007387 */ /* 0x000fe80000100800 */
[----:B------:R1:W-:Y:S02]  /*d2a0*/  STL.64 [R1+0x1670], R12 ;  /* 0x0016700c01007387 */ /* 0x0003e40000100a00 */
[----:B-1----:R-:W-:Y:S01]  /*d2b0*/  IMAD.MOV.U32 R13, RZ, RZ, R23 ;  /* 0x000000ffff0d7224 */ /* 0x002fe200078e0017 */
[----:B------:R-:W-:Y:S01]  /*d2c0*/  LEA.HI.X.SX32 R13, R20, R0, 0x1, P0 ;  /* 0x00000000140d7211 */ /* 0x000fe200000f0eff */
[----:B------:R-:W-:Y:S02]  /*d2d0*/  IMAD.MOV.U32 R12, RZ, RZ, R22 ;  /* 0x000000ffff0c7224 */ /* 0x000fe400078e0016 */
[----:B------:R-:W1:Y:S02]  /*d2e0*/  LDC R22, c[0x0][0x3d8] ;  /* 0x0000f600ff167b82 */ /* 0x000e640000000800 */
[----:B------:R2:W-:Y:S02]  /*d2f0*/  STL [R1+0x12c4], R13 ;  /* 0x0012c40d01007387 */ /* 0x0005e40000100800 */
[----:B--2---:R-:W-:-:S04]  /*d300*/  IMAD.MOV.U32 R13, RZ, RZ, R7 ;  /* 0x000000ffff0d7224 */ /* 0x004fc800078e0007 */
[----:B------:R-:W2:Y:S01]  /*d310*/  LDC R7, c[0x0][0x3d8] ;  /* 0x0000f600ff077b82 */ /* 0x000ea20000000800 */
[----:B-1----:R-:W-:-:S04]  /*d320*/  LEA R20, R22, R14, 0x2 ;  /* 0x0000000e16147211 */ /* 0x002fc800078e10ff */
[----:B--2---:R-:W-:-:S03]  /*d330*/  LEA R17, R7, R20, 0x2 ;  /* 0x0000001407117211 */ /* 0x004fc600078e10ff */
[----:B------:R-:W1:Y:S01]  /*d340*/  LDC R7, c[0x0][0x3d8] ;  /* 0x0000f600ff077b82 */ /* 0x000e620000000800 */
[CC--:B------:R-:W-:Y:S02]  /*d350*/  LEA R8, P3, R25.reuse, R2.reuse, 0x1 ;  /* 0x0000000219087211 */ /* 0x0c0fe400078608ff */
[C---:B------:R-:W-:Y:S02]  /*d360*/  LEA R22, P0, R18.reuse, R2, 0x1 ;  /* 0x0000000212167211 */ /* 0x040fe400078008ff */
[-C--:B------:R-:W-:Y:S02]  /*d370*/  LEA.HI.X.SX32 R9, R25, R0.reuse, 0x1, P3 ;  /* 0x0000000019097211 */ /* 0x080fe400018f0eff */
[----:B------:R-:W-:Y:S01]  /*d380*/  LEA.HI.X.SX32 R23, R18, R0, 0x1, P0 ;  /* 0x0000000012177211 */ /* 0x000fe200000f0eff */
[----:B------:R-:W-:Y:S01]  /*d390*/  IMAD.MOV.U32 R12, RZ, RZ, R6 ;  /* 0x000000ffff0c7224 */ /* 0x000fe200078e0006 */
[----:B---3--:R-:W-:-:S04]  /*d3a0*/  LEA R10, P2, R26, R2, 0x1 ;  /* 0x000000021a0a7211 */ /* 0x008fc800078408ff */
[----:B------:R-:W-:-:S05]  /*d3b0*/  LEA.HI.X.SX32 R11, R26, R0, 0x1, P2 ;  /* 0x000000001a0b7211 */ /* 0x000fca00010f0eff */
[----:B------:R-:W-:Y:S04]  /*d3c0*/  STL.64 [R1+0x12b8], R10 ;  /* 0x0012b80a01007387 */ /* 0x000fe80000100a00 */
[----:B------:R-:W-:Y:S04]  /*d3d0*/  STL.64 [R1+0x12b0], R8 ;  /* 0x0012b00801007387 */ /* 0x000fe80000100a00 */
[----:B------:R1:W-:Y:S02]  /*d3e0*/  STL.64 [R1+0x12a8], R22 ;  /* 0x0012a81601007387 */ /* 0x0003e40000100a00 */
[----:B-1----:R-:W-:-:S02]  /*d3f0*/  IMAD R22, R7, 0x4, R17 ;  /* 0x0000000407167824 */ /* 0x002fc400078e0211 */
[----:B------:R-:W1:Y:S01]  /*d400*/  LDC R7, c[0x0][0x3d8] ;  /* 0x0000f600ff077b82 */ /* 0x000e620000000800 */
[CC--:B------:R-:W-:Y:S02]  /*d410*/  LEA R10, P2, R28.reuse, R2.reuse, 0x1 ;  /* 0x000000021c0a7211 */ /* 0x0c0fe400078408ff */
[C---:B------:R-:W-:Y:S02]  /*d420*/  LEA R8, P3, R27.reuse, R2, 0x1 ;  /* 0x000000021b087211 */ /* 0x040fe400078608ff */
[-C--:B------:R-:W-:Y:S02]  /*d430*/  LEA.HI.X.SX32 R11, R28, R0.reuse, 0x1, P2 ;  /* 0x000000001c0b7211 */ /* 0x080fe400010f0eff */
[----:B------:R-:W-:Y:S02]  /*d440*/  LEA.HI.X.SX32 R9, R27, R0, 0x1, P3 ;  /* 0x000000001b097211 */ /* 0x000fe400018f0eff */
[----:B------:R-:W-:Y:S01]  /*d450*/  LEA R26, P0, R19, R2, 0x1 ;  /* 0x00000002131a7211 */ /* 0x000fe200078008ff */
[----:B------:R-:W-:Y:S04]  /*d460*/  STL.64 [R1+0x12a0], R10 ;  /* 0x0012a00a01007387 */ /* 0x000fe80000100a00 */
[----:B------:R2:W-:Y:S01]  /*d470*/  STL.64 [R1+0x1298], R8 ;  /* 0x0012980801007387 */ /* 0x0005e20000100a00 */
[----:B-1----:R-:W-:-:S02]  /*d480*/  IMAD R18, R7, 0x4, R22 ;  /* 0x0000000407127824 */ /* 0x002fc400078e0216 */
[----:B------:R-:W1:Y:S01]  /*d490*/  LDC R7, c[0x0][0x3d8] ;  /* 0x0000f600ff077b82 */ /* 0x000e620000000800 */
[-C--:B--2---:R-:W-:Y:S02]  /*d4a0*/  LEA R8, P3, R15, R2.reuse, 0x1 ;  /* 0x000000020f087211 */ /* 0x084fe400078608ff */
[C---:B------:R-:W-:Y:S02]  /*d4b0*/  LEA R10, P2, R16.reuse, R2, 0x1 ;  /* 0x00000002100a7211 */ /* 0x040fe400078408ff */
[-C--:B------:R-:W-:Y:S02]  /*d4c0*/  LEA.HI.X.SX32 R27, R19, R0.reuse, 0x1, P0 ;  /* 0x00000000131b7211 */ /* 0x080fe400000f0eff */
[-C--:B------:R-:W-:Y:S02]  /*d4d0*/  LEA.HI.X.SX32 R9, R15, R0.reuse, 0x1, P3 ;  /* 0x000000000f097211 */ /* 0x080fe400018f0eff */
[----:B------:R-:W-:Y:S01]  /*d4e0*/  LEA.HI.X.SX32 R11, R16, R0, 0x1, P2 ;  /* 0x00000000100b7211 */ /* 0x000fe200010f0eff */
[----:B------:R-:W-:Y:S04]  /*d4f0*/  STL.64 [R1+0x1290], R26 ;  /* 0x0012901a01007387 */ /* 0x000fe80000100a00 */
[----:B------:R2:W-:Y:S01]  /*d500*/  STL.64 [R1+0x1280], R8 ;  /* 0x0012800801007387 */ /* 0x0005e20000100a00 */
[----:B------:R-:W-:-:S03]  /*d510*/  LEA R6, P2, R4, R2, 0x1 ;  /* 0x0000000204067211 */ /* 0x000fc600078408ff */
[----:B------:R3:W-:Y:S01]  /*d520*/  STL.64 [R1+0x1288], R10 ;  /* 0x0012880a01007387 */ /* 0x0007e20000100a00 */
[----:B-1----:R-:W-:Y:S01]  /*d530*/  LEA R16, R7, R18, 0x2 ;  /* 0x0000001207107211 */ /* 0x002fe200078e10ff */
[----:B--2---:R-:W1:Y:S01]  /*d540*/  LDC R9, c[0x0][0x3d8] ;  /* 0x0000f600ff097b82 */ /* 0x004e620000000800 */
[C---:B---3--:R-:W-:Y:S02]  /*d550*/  LEA R10, P0, R21.reuse, R2, 0x1 ;  /* 0x00000002150a7211 */ /* 0x048fe400078008ff */
[-C--:B------:R-:W-:Y:S02]  /*d560*/  LEA.HI.X.SX32 R7, R4, R0.reuse, 0x1, P2 ;  /* 0x0000000004077211 */ /* 0x080fe400010f0eff */
[----:B------:R-:W-:-:S05]  /*d570*/  LEA.HI.X.SX32 R11, R21, R0, 0x1, P0 ;  /* 0x00000000150b7211 */ /* 0x000fca00000f0eff */
[----:B------:R2:W-:Y:S04]  /*d580*/  STL.64 [R1+0x1278], R10 ;  /* 0x0012780a01007387 */ /* 0x0005e80000100a00 */
[----:B--2---:R-:W2:Y:S04]  /*d590*/  LDL.LU.64 R10, [R1+0x1688] ;  /* 0x00168800010a7983 */ /* 0x004ea80000300a00 */
[----:B------:R3:W-:Y:S04]  /*d5a0*/  STL.64 [R1+0x1270], R6 ;  /* 0x0012700601007387 */ /* 0x0007e80000100a00 */
[----:B---3--:R-:W3:Y:S01]  /*d5b0*/  LDL.LU.64 R6, [R1+0x1680] ;  /* 0x0016800001067983 */ /* 0x008ee20000300a00 */
[----:B-1----:R-:W-:-:S02]  /*d5c0*/  IMAD R15, R9, 0x4, R16 ;  /* 0x00000004090f7824 */ /* 0x002fc400078e0210 */
[----:B------:R-:W1:Y:S01]  /*d5d0*/  LDC R9, c[0x0][0x3d8] ;  /* 0x0000f600ff097b82 */ /* 0x000e620000000800 */
[----:B------:R-:W-:-:S04]  /*d5e0*/  LEA R26, P3, R29, R2, 0x1 ;  /* 0x000000021d1a7211 */ /* 0x000fc800078608ff */
[----:B------:R-:W-:-:S05]  /*d5f0*/  LEA.HI.X.SX32 R27, R29, R0, 0x1, P3 ;  /* 0x000000001d1b7211 */ /* 0x000fca00018f0eff */
[----:B------:R-:W-:Y:S01]  /*d600*/  STL.64 [R1+0x1268], R26 ;  /* 0x0012681a01007387 */ /* 0x000fe20000100a00 */
[----:B-1----:R-:W-:Y:S01]  /*d610*/  IMAD R19, R9, 0x4, R15 ;  /* 0x0000000409137824 */ /* 0x002fe200078e020f */
[----:B---3--:R-:W-:-:S04]  /*d620*/  LEA R8, P0, R6, R2, 0x1 ;  /* 0x0000000206087211 */ /* 0x008fc800078008ff */
[----:B------:R-:W-:-:S05]  /*d630*/  LEA.HI.X.SX32 R9, R6, R0, 0x1, P0 ;  /* 0x0000000006097211 */ /* 0x000fca00000f0eff */
[----:B------:R1:W-:Y:S04]  /*d640*/  STL.64 [R1+0x1260], R8 ;  /* 0x0012600801007387 */ /* 0x0003e80000100a00 */
[----:B-1----:R-:W3:Y:S01]  /*d650*/  LDL.LU.64 R8, [R1+0x1678] ;  /* 0x0016780001087983 */ /* 0x002ee20000300a00 */
[----:B------:R-:W-:-:S04]  /*d660*/  LEA R26, P3, R7, R2, 0x1 ;  /* 0x00000002071a7211 */ /* 0x000fc800078608ff */
[----:B------:R-:W-:Y:S02]  /*d670*/  LEA.HI.X.SX32 R27, R7, R0, 0x1, P3 ;  /* 0x00000000071b7211 */ /* 0x000fe400018f0eff */
[----:B------:R-:W-:-:S03]  /*d680*/  LEA R28, P2, R5, R2, 0x1 ;  /* 0x00000002051c7211 */ /* 0x000fc600078408ff */
[----:B------:R1:W-:Y:S01]  /*d690*/  STL.64 [R1+0x1250], R26 ;  /* 0x0012501a01007387 */ /* 0x0003e20000100a00 */
[----:B------:R-:W-:Y:S02]  /*d6a0*/  LEA.HI.X.SX32 R29, R5, R0, 0x1, P2 ;  /* 0x00000000051d7211 */ /* 0x000fe400010f0eff */
[----:B0-----:R-:W-:Y:S01]  /*d6b0*/  LEA R4, R24, R19, 0x2 ;  /* 0x0000001318047211 */ /* 0x001fe200078e10ff */
[----:B------:R-:W0:Y:S01]  /*d6c0*/  LDC R5, c[0x0][0x3d8] ;  /* 0x0000f600ff057b82 */ /* 0x000e220000000800 */
[----:B-1----:R-:W-:Y:S01]  /*d6d0*/  IMAD.MOV.U32 R26, RZ, RZ, R12 ;  /* 0x000000ffff1a7224 */ /* 0x002fe200078e000c */
[----:B------:R-:W-:Y:S01]  /*d6e0*/  MOV R27, R13 ;  /* 0x0000000d001b7202 */ /* 0x000fe20000000f00 */
[----:B------:R-:W-:Y:S05]  /*d6f0*/  STL.64 [R1+0x1258], R28 ;  /* 0x0012581c01007387 */ /* 0x000fea0000100a00 */
[----:B------:R-:W1:Y:S01]  /*d700*/  LDC R24, c[0x0][0x3d8] ;  /* 0x0000f600ff187b82 */ /* 0x000e620000000800 */
[----:B---3--:R-:W-:-:S04]  /*d710*/  LEA R12, P0, R8, R2, 0x1 ;  /* 0x00000002080c7211 */ /* 0x008fc800078008ff */
[----:B------:R-:W-:-:S05]  /*d720*/  LEA.HI.X.SX32 R13, R8, R0, 0x1, P0 ;  /* 0x00000000080d7211 */ /* 0x000fca00000f0eff */
[----:B------:R3:W-:Y:S04]  /*d730*/  STL.64 [R1+0x1248], R12 ;  /* 0x0012480c01007387 */ /* 0x0007e80000100a00 */
[----:B---3--:R-:W3:Y:S01]  /*d740*/  LDL.LU.64 R12, [R1+0x1670] ;  /* 0x00167000010c7983 */ /* 0x008ee20000300a00 */
[----:B-1----:R-:W-:Y:S02]  /*d750*/  IMAD R23, R24, 0x4, R4 ;  /* 0x0000000418177824 */ /* 0x002fe400078e0204 */
[----:B------:R-:W1:Y:S01]  /*d760*/  LDC R24, c[0x0][0x3d8] ;  /* 0x0000f600ff187b82 */ /* 0x000e620000000800 */
[-C--:B--2---:R-:W-:Y:S02]  /*d770*/  LEA R28, P2, R10, R2.reuse, 0x1 ;  /* 0x000000020a1c7211 */ /* 0x084fe400078408ff */
[----:B------:R-:W-:Y:S01]  /*d780*/  LEA R6, P3, R9, R2, 0x1 ;  /* 0x0000000209067211 */ /* 0x000fe200078608ff */
[----:B-1----:R-:W-:-:S04]  /*d790*/  IMAD R21, R24, 0x4, R23 ;  /* 0x0000000418157824 */ /* 0x002fc800078e0217 */
[----:B------:R-:W1:Y:S01]  /*d7a0*/  LDC R24, c[0x0][0x3d8] ;  /* 0x0000f600ff187b82 */ /* 0x000e620000000800 */
[-C--:B------:R-:W-:Y:S02]  /*d7b0*/  LEA.HI.X.SX32 R29, R10, R0.reuse, 0x1, P2 ;  /* 0x000000000a1d7211 */ /* 0x080fe400010f0eff */
[----:B------:R-:W-:-:S03]  /*d7c0*/  LEA.HI.X.SX32 R7, R9, R0, 0x1, P3 ;  /* 0x0000000009077211 */ /* 0x000fc600018f0eff */
[----:B------:R2:W-:Y:S04]  /*d7d0*/  STL.64 [R1+0x1240], R28 ;  /* 0x0012401c01007387 */ /* 0x0005e80000100a00 */
[----:B------:R4:W-:Y:S01]  /*d7e0*/  STL.64 [R1+0x1238], R6 ;  /* 0x0012380601007387 */ /* 0x0009e20000100a00 */
[----:B--2---:R-:W-:Y:S01]  /*d7f0*/  LEA R28, P2, R11, R2, 0x1 ;  /* 0x000000020b1c7211 */ /* 0x004fe200078408ff */
[----:B-1----:R-:W-:-:S03]  /*d800*/  IMAD R9, R24, 0x4, R21 ;  /* 0x0000000418097824 */ /* 0x002fc600078e0215 */
[----:B------:R-:W-:Y:S02]  /*d810*/  LEA.HI.X.SX32 R29, R11, R0, 0x1, P2 ;  /* 0x000000000b1d7211 */ /* 0x000fe400010f0eff */
[----:B0-----:R-:W-:Y:S02]  /*d820*/  LEA R5, R5, R9, 0x2 ;  /* 0x0000000905057211 */ /* 0x001fe400078e10ff */
[-C--:B---3--:R-:W-:Y:S02]  /*d830*/  LEA R24, P0, R12, R2.reuse, 0x1 ;  /* 0x000000020c187211 */ /* 0x088fe400078008ff */
[----:B----4-:R-:W-:-:S03]  /*d840*/  LEA R6, P3, R13, R2, 0x1 ;  /* 0x000000020d067211 */ /* 0x010fc600078608ff */
[----:B------:R-:W-:Y:S04]  /*d850*/  STL [R1+0x1230], R24 ;  /* 0x0012301801007387 */ /* 0x000fe80000100800 */
[----:B------:R0:W-:Y:S01]  /*d860*/  STL [R1+0x166c], R9 ;  /* 0x00166c0901007387 */ /* 0x0001e20000100800 */
[-C--:B------:R-:W-:Y:S01]  /*d870*/  LEA.HI.X.SX32 R7, R13, R0.reuse, 0x1, P3 ;  /* 0x000000000d077211 */ /* 0x080fe200018f0eff */
[----:B0-----:R-:W-:Y:S01]  /*d880*/  IMAD.MOV.U32 R9, RZ, RZ, R25 ;  /* 0x000000ffff097224 */ /* 0x001fe200078e0019 */
[----:B------:R-:W-:Y:S01]  /*d890*/  LEA.HI.X.SX32 R9, R12, R0, 0x1, P0 ;  /* 0x000000000c097211 */ /* 0x000fe200000f0eff */
[----:B------:R-:W-:Y:S01]  /*d8a0*/  IMAD.MOV.U32 R8, RZ, RZ, R24 ;  /* 0x000000ffff087224 */ /* 0x000fe200078e0018 */
[----:B------:R-:W0:Y:S03]  /*d8b0*/  LDC R25, c[0x0][0x3d8] ;  /* 0x0000f600ff197b82 */ /* 0x000e260000000800 */
[----:B------:R1:W-:Y:S01]  /*d8c0*/  STL [R1+0x1234], R9 ;  /* 0x0012340901007387 */ /* 0x0003e20000100800 */
[----:B------:R-:W-:-:S03]  /*d8d0*/  LEA R12, P0, R14, R2, 0x1 ;  /* 0x000000020e0c7211 */ /* 0x000fc600078008ff */
[----:B------:R-:W-:Y:S01]  /*d8e0*/  STL.64 [R1+0x1228], R28 ;  /* 0x0012281c01007387 */ /* 0x000fe20000100a00 */
[----:B------:R-:W2:Y:S03]  /*d8f0*/  LDC R24, c[0x0][0x3d8] ;  /* 0x0000f600ff187b82 */ /* 0x000ea60000000800 */
[----:B------:R3:W-:Y:S01]  /*d900*/  STL.64 [R1+0x1220], R6 ;  /* 0x0012200601007387 */ /* 0x0007e20000100a00 */
[----:B------:R-:W-:Y:S02]  /*d910*/  LEA R8, P2, R20, R2, 0x1 ;  /* 0x0000000214087211 */ /* 0x000fe400078408ff */
[-C--:B------:R-:W-:Y:S02]  /*d920*/  LEA.HI.X.SX32 R13, R14, R0.reuse, 0x1, P0 ;  /* 0x000000000e0d7211 */ /* 0x080fe400000f0eff */
[----:B-1----:R-:W-:Y:S02]  /*d930*/  LEA.HI.X.SX32 R9, R20, R0, 0x1, P2 ;  /* 0x0000000014097211 */ /* 0x002fe400010f0eff */
[----:B---3--:R-:W-:-:S04]  /*d940*/  LEA R6, P3, R17, R2, 0x1 ;  /* 0x0000000211067211 */ /* 0x008fc800078608ff */
[----:B------:R-:W-:Y:S02]  /*d950*/  LEA.HI.X.SX32 R7, R17, R0, 0x1, P3 ;  /* 0x0000000011077211 */ /* 0x000fe400018f0eff */
[----:B------:R-:W-:-:S03]  /*d960*/  LEA R28, P0, R22, R2, 0x1 ;  /* 0x00000002161c7211 */ /* 0x000fc600078008ff */
[----:B------:R-:W-:Y:S04]  /*d970*/  STL.64 [R1+0x1208], R6 ;  /* 0x0012080601007387 */ /* 0x000fe80000100a00 */
[----:B------:R1:W-:Y:S04]  /*d980*/  STL.64 [R1+0x1218], R12 ;  /* 0x0012180c01007387 */ /* 0x0003e80000100a00 */
[----:B------:R3:W-:Y:S01]  /*d990*/  STL.64 [R1+0x1210], R8 ;  /* 0x0012100801007387 */ /* 0x0007e20000100a00 */
[----:B------:R-:W-:Y:S02]  /*d9a0*/  LEA.HI.X.SX32 R29, R22, R0, 0x1, P0 ;  /* 0x00000000161d7211 */ /* 0x000fe400000f0eff */
[----:B-1----:R-:W-:-:S02]  /*d9b0*/  LEA R12, P2, R18, R2, 0x1 ;  /* 0x00000002120c7211 */ /* 0x002fc400078408ff */
[----:B---3--:R-:W-:Y:S02]  /*d9c0*/  LEA R8, P3, R16, R2, 0x1 ;  /* 0x0000000210087211 */ /* 0x008fe400078608ff */
[-C--:B------:R-:W-:Y:S02]  /*d9d0*/  LEA.HI.X.SX32 R13, R18, R0.reuse, 0x1, P2 ;  /* 0x00000000120d7211 */ /* 0x080fe400010f0eff */
[----:B------:R-:W-:-:S03]  /*d9e0*/  LEA.HI.X.SX32 R9, R16, R0, 0x1, P3 ;  /* 0x0000000010097211 */ /* 0x000fc600018f0eff */
[----:B------:R-:W-:Y:S04]  /*d9f0*/  STL.64 [R1+0x11f8], R12 ;  /* 0x0011f80c01007387 */ /* 0x000fe80000100a00 */
[----:B------:R-:W-:Y:S04]  /*da00*/  STL.64 [R1+0x1200], R28 ;  /* 0x0012001c01007387 */ /* 0x000fe80000100a00 */
[----:B------:R1:W-:Y:S02]  /*da10*/  STL.64 [R1+0x11f0], R8 ;  /* 0x0011f00801007387 */ /* 0x0003e40000100a00 */
[----:B-1----:R-:W-:-:S04]  /*da20*/  LEA R8, P0, R15, R2, 0x1 ;  /* 0x000000020f087211 */ /* 0x002fc800078008ff */
[----:B------:R-:W-:-:S05]  /*da30*/  LEA.HI.X.SX32 R9, R15, R0, 0x1, P0 ;  /* 0x000000000f097211 */ /* 0x000fca00000f0eff */
[----:B------:R1:W-:Y:S04]  /*da40*/  STL.64 [R1+0x11e8], R8 ;  /* 0x0011e80801007387 */ /* 0x0003e80000100a00 */
[----:B-1----:R-:W3:Y:S01]  /*da50*/  LDL.LU R9, [R1+0x166c] ;  /* 0x00166c0001097983 */ /* 0x002ee20000300800 */
[----:B--2---:R-:W-:Y:S02]  /*da60*/  LEA R11, R24, R5, 0x2 ;  /* 0x00000005180b7211 */ /* 0x004fe400078e10ff */
[----:B------:R-:W1:Y:S03]  /*da70*/  LDC R24, c[0x0][0x3d8] ;  /* 0x0000f600ff187b82 */ /* 0x000e660000000800 */
[----:B-1----:R-:W-:-:S04]  /*da80*/  IMAD R24, R24, 0x4, R11 ;  /* 0x0000000418187824 */ /* 0x002fc800078e020b */
[----:B0-----:R-:W-:Y:S02]  /*da90*/  IMAD R6, R25, 0x4, R24 ;  /* 0x0000000419067824 */ /* 0x001fe400078e0218 */
[----:B------:R-:W0:Y:S03]  /*daa0*/  LDC R25, c[0x0][0x3d8] ;  /* 0x0000f600ff197b82 */ /* 0x000e260000000800 */
[----:B0-----:R-:W-:-:S05]  /*dab0*/  LEA R10, R25, R6, 0x2 ;  /* 0x00000006190a7211 */ /* 0x001fca00078e10ff */
[----:B------:R-:W0:Y:S02]  /*dac0*/  LDC R25, c[0x0][0x3d8] ;  /* 0x0000f600ff197b82 */ /* 0x000e240000000800 */
[----:B0-----:R-:W-:-:S06]  /*dad0*/  IMAD R13, R25, 0x4, R10 ;  /* 0x00000004190d7824 */ /* 0x001fcc00078e020a */
[----:B------:R-:W0:Y:S02]  /*dae0*/  LDC R25, c[0x0][0x3d8] ;  /* 0x0000f600ff197b82 */ /* 0x000e240000000800 */
[----:B0-----:R-:W-:-:S06]  /*daf0*/  IMAD R7, R25, 0x4, R13 ;  /* 0x0000000419077824 */ /* 0x001fcc00078e020d */
[----:B------:R-:W0:Y:S02]  /*db00*/  LDC R25, c[0x0][0x3d8] ;  /* 0x0000f600ff197b82 */ /* 0x000e240000000800 */
[----:B0-----:R-:W-:-:S06]  /*db10*/  LEA R8, R25, R7, 0x2 ;  /* 0x0000000719087211 */ /* 0x001fcc00078e10ff */
[----:B------:R-:W0:Y:S01]  /*db20*/  LDC R25, c[0x0][0x3d8] ;  /* 0x0000f600ff197b82 */ /* 0x000e220000000800 */
[----:B------:R-:W-:Y:S01]  /*db30*/  LEA R16, P3, R4, R2, 0x1 ;  /* 0x0000000204107211 */ /* 0x000fe200078608ff */
[----:B0-----:R-:W-:-:S06]  /*db40*/  IMAD R12, R25, 0x4, R8 ;  /* 0x00000004190c7824 */ /* 0x001fcc00078e0208 */
[----:B------:R-:W0:Y:S01]  /*db50*/  LDC R25, c[0x0][0x3d8] ;  /* 0x0000f600ff197b82 */ /* 0x000e220000000800 */
[----:B------:R-:W-:Y:S01]  /*db60*/  LEA.HI.X.SX32 R17, R4, R0, 0x1, P3 ;  /* 0x0000000004117211 */ /* 0x000fe200018f0eff */
[----:B0-----:R-:W-:-:S06]  /*db70*/  IMAD R4, R25, 0x4, R12 ;  /* 0x0000000419047824 */ /* 0x001fcc00078e020c */
[----:B------:R-:W0:Y:S01]  /*db80*/  LDC R25, c[0x0][0x3d8] ;  /* 0x0000f600ff197b82 */ /* 0x000e220000000800 */
[----:B------:R-:W-:-:S04]  /*db90*/  LEA R28, P2, R19, R2, 0x1 ;  /* 0x00000002131c7211 */ /* 0x000fc800078408ff */
[----:B------:R-:W-:Y:S02]  /*dba0*/  LEA.HI.X.SX32 R29, R19, R0, 0x1, P2 ;  /* 0x00000000131d7211 */ /* 0x000fe400010f0eff */
[----:B------:R-:W-:-:S03]  /*dbb0*/  LEA R18, P0, R23, R2, 0x1 ;  /* 0x0000000217127211 */ /* 0x000fc600078008ff */
[----:B------:R-:W-:Y:S04]  /*dbc0*/  STL.64 [R1+0x11e0], R28 ;  /* 0x0011e01c01007387 */ /* 0x000fe80000100a00 */
[----:B------:R1:W-:Y:S01]  /*dbd0*/  STL.64 [R1+0x11d8], R16 ;  /* 0x0011d81001007387 */ /* 0x0003e20000100a00 */
[----:B------:R-:W-:Y:S02]  /*dbe0*/  LEA.HI.X.SX32 R19, R23, R0, 0x1, P0 ;  /* 0x0000000017137211 */ /* 0x000fe400000f0eff */
[----:B-1----:R-:W-:-:S04]  /*dbf0*/  LEA R16, P2, R21, R2, 0x1 ;  /* 0x0000000215107211 */ /* 0x002fc800078408ff */
[----:B------:R-:W-:Y:S01]  /*dc00*/  LEA.HI.X.SX32 R17, R21, R0, 0x1, P2 ;  /* 0x0000000015117211 */ /* 0x000fe200010f0eff */
[----:B------:R-:W-:Y:S04]  /*dc10*/  STL.64 [R1+0x11d0], R18 ;  /* 0x0011d01201007387 */ /* 0x000fe80000100a00 */
[----:B------:R1:W-:Y:S02]  /*dc20*/  STL.64 [R1+0x11c8], R16 ;  /* 0x0011c81001007387 */ /* 0x0003e40000100a00 */
[----:B-1----:R-:W-:-:S04]  /*dc30*/  LEA R16, P2, R11, R2, 0x1 ;  /* 0x000000020b107211 */ /* 0x002fc800078408ff */
[----:B------:R-:W-:Y:S02]  /*dc40*/  LEA.HI.X.SX32 R17, R11, R0, 0x1, P2 ;  /* 0x000000000b117211 */ /* 0x000fe400010f0eff */
[----:B------:R-:W-:-:S04]  /*dc50*/  LEA R18, P0, R5, R2, 0x1 ;  /* 0x0000000205127211 */ /* 0x000fc800078008ff */
[----:B------:R-:W-:Y:S02]  /*dc60*/  LEA.HI.X.SX32 R19, R5, R0, 0x1, P0 ;  /* 0x0000000005137211 */ /* 0x000fe400000f0eff */
[----:B---3--:R-:W-:-:S04]  /*dc70*/  LEA R14, P3, R9, R2, 0x1 ;  /* 0x00000002090e7211 */ /* 0x008fc800078608ff */
[----:B------:R-:W-:Y:S02]  /*dc80*/  LEA.HI.X.SX32 R15, R9, R0, 0x1, P3 ;  /* 0x00000000090f7211 */ /* 0x000fe400018f0eff */
[----:B0-----:R-:W-:Y:S02]  /*dc90*/  LEA R9, R25, R4, 0x2 ;  /* 0x0000000419097211 */ /* 0x001fe400078e10ff */
[----:B------:R-:W0:Y:S03]  /*dca0*/  LDC R25, c[0x0][0x3d8] ;  /* 0x0000f600ff197b82 */ /* 0x000e260000000800 */
[----:B0-----:R-:W-:-:S05]  /*dcb0*/  IMAD R11, R25, 0x4, R9 ;  /* 0x00000004190b7824 */ /* 0x001fca00078e0209 */
[----:B------:R-:W0:Y:S01]  /*dcc0*/  LDC R25, c[0x0][0x3d8] ;  /* 0x0000f600ff197b82 */ /* 0x000e220000000800 */
[----:B------:R-:W-:Y:S04]  /*dcd0*/  STL.64 [R1+0x11c0], R14 ;  /* 0x0011c00e01007387 */ /* 0x000fe80000100a00 */
[----:B------:R1:W-:Y:S01]  /*dce0*/  STL.64 [R1+0x11b8], R18 ;  /* 0x0011b81201007387 */ /* 0x0003e20000100a00 */
[----:B0-----:R-:W-:Y:S02]  /*dcf0*/  IMAD R5, R25, 0x4, R11 ;  /* 0x0000000419057824 */ /* 0x001fe400078e020b */
[----:B------:R-:W0:Y:S01]  /*dd00*/  LDC R25, c[0x0][0x3d8] ;  /* 0x0000f600ff197b82 */ /* 0x000e220000000800 */
[----:B-1----:R-:W-:-:S04]  /*dd10*/  LEA R18, P0, R6, R2, 0x1 ;  /* 0x0000000206127211 */ /* 0x002fc800078008ff */
[----:B------:R-:W-:Y:S02]  /*dd20*/  LEA.HI.X.SX32 R19, R6, R0, 0x1, P0 ;  /* 0x0000000006137211 */ /* 0x000fe400000f0eff */
[----:B0-----:R-:W-:Y:S02]  /*dd30*/  LEA R6, R25, R5, 0x2 ;  /* 0x0000000519067211 */ /* 0x001fe400078e10ff */
[----:B------:R-:W0:Y:S01]  /*dd40*/  LDC R25, c[0x0][0x3d8] ;  /* 0x0000f600ff197b82 */ /* 0x000e220000000800 */
[----:B------:R1:W-:Y:S02]  /*dd50*/  STL.64 [R1+0x11b0], R16 ;  /* 0x0011b01001007387 */ /* 0x0003e40000100a00 */
[----:B-1----:R-:W-:-:S04]  /*dd60*/  LEA R16, P2, R10, R2, 0x1 ;  /* 0x000000020a107211 */ /* 0x002fc800078408ff */
[----:B------:R-:W-:Y:S01]  /*dd70*/  LEA.HI.X.SX32 R17, R10, R0, 0x1, P2 ;  /* 0x000000000a117211 */ /* 0x000fe200010f0eff */
[----:B0-----:R-:W-:Y:S02]  /*dd80*/  IMAD R10, R25, 0x4, R6 ;  /* 0x00000004190a7824 */ /* 0x001fe400078e0206 */
[----:B------:R-:W0:Y:S01]  /*dd90*/  LDC R25, c[0x0][0x3d8] ;  /* 0x0000f600ff197b82 */ /* 0x000e220000000800 */
[----:B------:R-:W-:-:S04]  /*dda0*/  LEA R14, P3, R24, R2, 0x1 ;  /* 0x00000002180e7211 */ /* 0x000fc800078608ff */
[----:B------:R-:W-:-:S05]  /*ddb0*/  LEA.HI.X.SX32 R15, R24, R0, 0x1, P3 ;  /* 0x00000000180f7211 */ /* 0x000fca00018f0eff */
[----:B------:R-:W-:Y:S04]  /*ddc0*/  STL.64 [R1+0x11a8], R14 ;  /* 0x0011a80e01007387 */ /* 0x000fe80000100a00 */
[----:B------:R1:W-:Y:S02]  /*ddd0*/  STL.64 [R1+0x11a0], R18 ;  /* 0x0011a01201007387 */ /* 0x0003e40000100a00 */
[----:B-1----:R-:W-:-:S04]  /*dde0*/  LEA R18, P0, R7, R2, 0x1 ;  /* 0x0000000207127211 */ /* 0x002fc800078008ff */
[----:B------:R-:W-:Y:S01]  /*ddf0*/  LEA.HI.X.SX32 R19, R7, R0, 0x1, P0 ;  /* 0x0000000007137211 */ /* 0x000fe200000f0eff */
[----:B0-----:R-:W-:Y:S02]  /*de00*/  IMAD R7, R25, 0x4, R10 ;  /* 0x0000000419077824 */ /* 0x001fe400078e020a */
[----:B------:R-:W0:Y:S01]  /*de10*/  LDC R25, c[0x0][0x3d8] ;  /* 0x0000f600ff197b82 */ /* 0x000e220000000800 */
[----:B------:R1:W-:Y:S01]  /*de20*/  STL.64 [R1+0x1198], R16 ;  /* 0x0011981001007387 */ /* 0x0003e20000100a00 */
[-C--:B------:R-:W-:Y:S02]  /*de30*/  LEA R14, P3, R13, R2.reuse, 0x1 ;  /* 0x000000020d0e7211 */ /* 0x080fe400078608ff */
[----:B-1----:R-:W-:-:S04]  /*de40*/  LEA R16, P2, R8, R2, 0x1 ;  /* 0x0000000208107211 */ /* 0x002fc800078408ff */
[-C--:B------:R-:W-:Y:S02]  /*de50*/  LEA.HI.X.SX32 R17, R8, R0.reuse, 0x1, P2 ;  /* 0x0000000008117211 */ /* 0x080fe400010f0eff */
[----:B------:R-:W-:Y:S02]  /*de60*/  LEA.HI.X.SX32 R15, R13, R0, 0x1, P3 ;  /* 0x000000000d0f7211 */ /* 0x000fe400018f0eff */
[----:B0-----:R-:W-:Y:S02]  /*de70*/  LEA R8, R25, R7, 0x2 ;  /* 0x0000000719087211 */ /* 0x001fe400078e10ff */
[----:B------:R-:W0:Y:S01]  /*de80*/  LDC R25, c[0x0][0x3d8] ;  /* 0x0000f600ff197b82 */ /* 0x000e220000000800 */
[----:B------:R1:W-:Y:S04]  /*de90*/  STL.64 [R1+0x1190], R14 ;  /* 0x0011900e01007387 */ /* 0x0003e80000100a00 */
[----:B------:R-:W-:Y:S01]  /*dea0*/  STL.64 [R1+0x1188], R18 ;  /* 0x0011881201007387 */ /* 0x000fe20000100a00 */
[----:B-1----:R-:W-:-:S04]  /*deb0*/  LEA R14, P3, R12, R2, 0x1 ;  /* 0x000000020c0e7211 */ /* 0x002fc800078608ff */
[----:B------:R-:W-:Y:S01]  /*dec0*/  LEA.HI.X.SX32 R15, R12, R0, 0x1, P3 ;  /* 0x000000000c0f7211 */ /* 0x000fe200018f0eff */
[----:B------:R-:W-:Y:S04]  /*ded0*/  STL.64 [R1+0x1180], R16 ;  /* 0x0011801001007387 */ /* 0x000fe80000100a00 */
[----:B------:R1:W-:Y:S02]  /*dee0*/  STL.64 [R1+0x1178], R14 ;  /* 0x0011780e01007387 */ /* 0x0003e40000100a00 */
[----:B-1----:R-:W-:-:S04]  /*def0*/  LEA R14, P2, R9, R2, 0x1 ;  /* 0x00000002090e7211 */ /* 0x002fc800078408ff */
[----:B------:R-:W-:Y:S01]  /*df00*/  LEA.HI.X.SX32 R15, R9, R0, 0x1, P2 ;  /* 0x00000000090f7211 */ /* 0x000fe200010f0eff */
[----:B0-----:R-:W-:Y:S02]  /*df10*/  IMAD R9, R25, 0x4, R8 ;  /* 0x0000000419097824 */ /* 0x001fe400078e0208 */
[----:B------:R-:W0:Y:S01]  /*df20*/  LDC R25, c[0x0][0x3d8] ;  /* 0x0000f600ff197b82 */ /* 0x000e220000000800 */
[----:B------:R-:W-:-:S04]  /*df30*/  LEA R16, P0, R4, R2, 0x1 ;  /* 0x0000000204107211 */ /* 0x000fc800078008ff */
[----:B------:R-:W-:Y:S01]  /*df40*/  LEA.HI.X.SX32 R17, R4, R0, 0x1, P0 ;  /* 0x0000000004117211 */ /* 0x000fe200000f0eff */
[----:B0-----:R-:W-:Y:S02]  /*df50*/  IMAD R4, R25, 0x4, R9 ;  /* 0x0000000419047824 */ /* 0x001fe400078e0209 */
[----:B------:R-:W0:Y:S02]  /*df60*/  LDC R25, c[0x0][0x3d8] ;  /* 0x0000f600ff197b82 */ /* 0x000e240000000800 */
[----:B------:R1:W-:Y:S02]  /*df70*/  STL.64 [R1+0x1170], R16 ;  /* 0x0011701001007387 */ /* 0x0003e40000100a00 */
[----:B-1----:R-:W-:-:S04]  /*df80*/  LEA R16, P0, R5, R2, 0x1 ;  /* 0x0000000205107211 */ /* 0x002fc800078008ff */
[----:B------:R-:W-:Y:S02]  /*df90*/  LEA.HI.X.SX32 R17, R5, R0, 0x1, P0 ;  /* 0x0000000005117211 */ /* 0x000fe400000f0eff */
[----:B0-----:R-:W-:Y:S02]  /*dfa0*/  LEA R5, R25, R4, 0x2 ;  /* 0x0000000419057211 */ /* 0x001fe400078e10ff */
[----:B------:R-:W0:Y:S01]  /*dfb0*/  LDC R25, c[0x0][0x3d8] ;  /* 0x0000f600ff197b82 */ /* 0x000e220000000800 */
[----:B------:R1:W-:Y:S01]  /*dfc0*/  STL.64 [R1+0x1168], R14 ;  /* 0x0011680e01007387 */ /* 0x0003e20000100a00 */
[----:B------:R-:W-:-:S04]  /*dfd0*/  LEA R12, P3, R11, R2, 0x1 ;  /* 0x000000020b0c7211 */ /* 0x000fc800078608ff */
[----:B------:R-:W-:Y:S02]  /*dfe0*/  LEA.HI.X.SX32 R13, R11, R0, 0x1, P3 ;  /* 0x000000000b0d7211 */ /* 0x000fe400018f0eff */
[----:B-1----:R-:W-:-:S04]  /*dff0*/  LEA R14, P2, R6, R2, 0x1 ;  /* 0x00000002060e7211 */ /* 0x002fc800078408ff */
[----:B------:R-:W-:Y:S01]  /*e000*/  LEA.HI.X.SX32 R15, R6, R0, 0x1, P2 ;  /* 0x00000000060f7211 */ /* 0x000fe200010f0eff */
[----:B0-----:R-:W-:Y:S02]  /*e010*/  IMAD R6, R25, 0x4, R5 ;  /* 0x0000000419067824 */ /* 0x001fe400078e0205 */
[----:B------:R-:W0:Y:S01]  /*e020*/  LDC R25, c[0x0][0x3d8] ;  /* 0x0000f600ff197b82 */ /* 0x000e220000000800 */
[----:B------:R1:W-:Y:S04]  /*e030*/  STL.64 [R1+0x1160], R12 ;  /* 0x0011600c01007387 */ /* 0x0003e80000100a00 */
[----:B------:R-:W-:Y:S01]  /*e040*/  STL.64 [R1+0x1158], R16 ;  /* 0x0011581001007387 */ /* 0x000fe20000100a00 */
[----:B-1----:R-:W-:-:S04]  /*e050*/  LEA R12, P3, R10, R2, 0x1 ;  /* 0x000000020a0c7211 */ /* 0x002fc800078608ff */
[----:B------:R-:W-:Y:S01]  /*e060*/  LEA.HI.X.SX32 R13, R10, R0, 0x1, P3 ;  /* 0x000000000a0d7211 */ /* 0x000fe200018f0eff */
[----:B------:R1:W-:Y:S01]  /*e070*/  STL.64 [R1+0x1150], R14 ;  /* 0x0011500e01007387 */ /* 0x0003e20000100a00 */
[----:B------:R-:W-:-:S03]  /*e080*/  LEA R10, P3, R9, R2, 0x1 ;  /* 0x00000002090a7211 */ /* 0x000fc600078608ff */
[----:B------:R2:W-:Y:S01]  /*e090*/  STL.64 [R1+0x1148], R12 ;  /* 0x0011480c01007387 */ /* 0x0005e20000100a00 */
[----:B------:R-:W-:Y:S02]  /*e0a0*/  LEA.HI.X.SX32 R11, R9, R0, 0x1, P3 ;  /* 0x00000000090b7211 */ /* 0x000fe400018f0eff */
[CC--:B-1----:R-:W-:Y:S02]  /*e0b0*/  LEA R14, P0, R7.reuse, R2.reuse, 0x1 ;  /* 0x00000002070e7211 */ /* 0x0c2fe400078008ff */
[C---:B--2---:R-:W-:Y:S02]  /*e0c0*/  LEA R12, P2, R8.reuse, R2, 0x1 ;  /* 0x00000002080c7211 */ /* 0x044fe400078408ff */
[-C--:B------:R-:W-:Y:S02]  /*e0d0*/  LEA.HI.X.SX32 R15, R7, R0.reuse, 0x1, P0 ;  /* 0x00000000070f7211 */ /* 0x080fe400000f0eff */
[----:B------:R-:W-:Y:S01]  /*e0e0*/  LEA.HI.X.SX32 R13, R8, R0, 0x1, P2 ;  /* 0x00000000080d7211 */ /* 0x000fe200010f0eff */
[----:B0-----:R-:W-:-:S02]  /*e0f0*/  IMAD R7, R25, 0x4, R6 ;  /* 0x0000000419077824 */ /* 0x001fc400078e0206 */
[----:B------:R0:W-:Y:S04]  /*e100*/  STL.64 [R1+0x1140], R14 ;  /* 0x0011400e01007387 */ /* 0x0001e80000100a00 */
[----:B------:R1:W-:Y:S01]  /*e110*/  STL.64 [R1+0x1138], R12 ;  /* 0x0011380c01007387 */ /* 0x0003e20000100a00 */
[----:B------:R-:W-:-:S03]  /*e120*/  LEA R8, P4, R7, R2, 0x1 ;  /* 0x0000000207087211 */ /* 0x000fc600078808ff */
[----:B------:R2:W-:Y:S01]  /*e130*/  STL.64 [R1+0x1130], R10 ;  /* 0x0011300a01007387 */ /* 0x0005e20000100a00 */
[CC--:B0-----:R-:W-:Y:S02]  /*e140*/  LEA R14, P0, R4.reuse, R2.reuse, 0x1 ;  /* 0x00000002040e7211 */ /* 0x0c1fe400078008ff */
[C---:B-1----:R-:W-:Y:S02]  /*e150*/  LEA R12, P2, R5.reuse, R2, 0x1 ;  /* 0x00000002050c7211 */ /* 0x042fe400078408ff */
[----:B------:R-:W-:Y:S02]  /*e160*/  LEA.HI.X.SX32 R15, R4, R0, 0x1, P0 ;  /* 0x00000000040f7211 */ /* 0x000fe400000f0eff */
[C---:B--2---:R-:W-:Y:S02]  /*e170*/  LEA R10, P3, R6.reuse, R2, 0x1 ;  /* 0x00000002060a7211 */ /* 0x044fe400078608ff */
[-C--:B------:R-:W-:Y:S02]  /*e180*/  LEA.HI.X.SX32 R13, R5, R0.reuse, 0x1, P2 ;  /* 0x00000000050d7211 */ /* 0x080fe400010f0eff */
[----:B------:R-:W-:-:S02]  /*e190*/  LEA.HI.X.SX32 R11, R6, R0, 0x1, P3 ;  /* 0x00000000060b7211 */ /* 0x000fc400018f0eff */
[----:B------:R-:W-:Y:S01]  /*e1a0*/  LEA.HI.X.SX32 R9, R7, R0, 0x1, P4 ;  /* 0x0000000007097211 */ /* 0x000fe200020f0eff */
[----:B------:R-:W-:Y:S01]  /*e1b0*/  STL.64 [R1+0x1128], R14 ;  /* 0x0011280e01007387 */ /* 0x000fe20000100a00 */
[C---:B------:R-:W-:Y:S01]  /*e1c0*/  SHF.L.U32 R0, R3.reuse, 0x4, RZ ;  /* 0x0000000403007819 */ /* 0x040fe200000006ff */
[C---:B------:R-:W-:Y:S02]  /*e1d0*/  IMAD.SHL.U32 R4, R3.reuse, 0x20, RZ ;  /* 0x0000002003047824 */ /* 0x040fe400078e00ff */
[----:B------:R-:W-:Y:S01]  /*e1e0*/  STL.64 [R1+0x1120], R12 ;  /* 0x0011200c01007387 */ /* 0x000fe20000100a00 */
[----:B------:R-:W-:-:S03]  /*e1f0*/  IMAD.SHL.U32 R2, R3, 0x40, RZ ;  /* 0x0000004003027824 */ /* 0x000fc600078e00ff */
[----:B------:R-:W-:Y:S04]  /*e200*/  STL.64 [R1+0x1118], R10 ;  /* 0x0011180a01007387 */ /* 0x000fe80000100a00 */
[----:B------:R-:W-:Y:S04]  /*e210*/  STL.64 [R1+0x1110], R8 ;  /* 0x0011100801007387 */ /* 0x000fe80000100a00 */
[----:B------:R0:W-:Y:S04]  /*e220*/  STL [R1+0x74], R0 ;  /* 0x0000740001007387 */ /* 0x0001e80000100800 */
[----:B------:R1:W-:Y:S01]  /*e230*/  STL [R1+0x7c], R4 ;  /* 0x00007c0401007387 */ /* 0x0003e20000100800 */
[----:B0-----:R-:W-:-:S03]  /*e240*/  IMAD R0, R3, 0x41, RZ ;  /* 0x0000004103007824 */ /* 0x001fc600078e02ff */
[----:B------:R0:W-:Y:S01]  /*e250*/  STL [R1+0x80], R2 ;  /* 0x0000800201007387 */ /* 0x0001e20000100800 */
[----:B-1----:R-:W-:-:S03]  /*e260*/  IMAD R4, R3, 0x21, RZ ;  /* 0x0000002103047824 */ /* 0x002fc600078e02ff */
[----:B------:R1:W-:Y:S01]  /*e270*/  STL [R1+0x88], R0 ;  /* 0x0000880001007387 */ /* 0x0003e20000100800 */
[----:B0-----:R-:W-:-:S03]  /*e280*/  IMAD R2, R3, 0x42, RZ ;  /* 0x0000004203027824 */ /* 0x001fc600078e02ff */
[----:B------:R0:W-:Y:S01]  /*e290*/  STL [R1+0x90], R4 ;  /* 0x0000900401007387 */ /* 0x0001e20000100800 */
[----:B-1----:R-:W-:-:S03]  /*e2a0*/  IMAD R0, R3, 0x84, RZ ;  /* 0x0000008403007824 */ /* 0x002fc600078e02ff */
[----:B------:R1:W-:Y:S04]  /*e2b0*/  STL [R1+0x8], R2 ;  /* 0x0000080201007387 */ /* 0x0003e80000100800 */
[----:B------:R2:W-:Y:S01]  /*e2c0*/  STL [R1+0x78], R0 ;  /* 0x0000780001007387 */ /* 0x0005e20000100800 */
[C---:B0-----:R-:W-:Y:S02]  /*e2d0*/  IMAD R4, R3.reuse, 0x43, RZ ;  /* 0x0000004303047824 */ /* 0x041fe400078e02ff */
[----:B-1----:R-:W-:-:S03]  /*e2e0*/  IMAD R2, R3, 0x86, RZ ;  /* 0x0000008603027824 */ /* 0x002fc600078e02ff */
[----:B------:R0:W-:Y:S01]  /*e2f0*/  STL [R1+0x98], R4 ;  /* 0x0000980401007387 */ /* 0x0001e20000100800 */
[----:B--2---:R-:W-:-:S03]  /*e300*/  IMAD R0, R3, 0x11, RZ ;  /* 0x0000001103007824 */ /* 0x004fc600078e02ff */
        /* <DEDUP_REMOVED lines=16> */
[----:B------:R0:W-:Y:S01]  /*e410*/  STL [R1], R4 ;  /* 0x0000000401007387 */ /* 0x0001e20000100800 */
[----:B--2---:R-:W-:-:S03]  /*e420*/  IMAD R0, R3, 0x47, RZ ;  /* 0x0000004703007824 */ /* 0x004fc600078e02ff */
[----:B------:R1:W-:Y:S04]  /*e430*/  STL [R1+0x9c], R2 ;  /* 0x00009c0201007387 */ /* 0x0003e80000100800 */
[----:B------:R2:W-:Y:S01]  /*e440*/  STL [R1+0xb4], R0 ;  /* 0x0000b40001007387 */ /* 0x0005e20000100800 */
[C---:B0-----:R-:W-:Y:S02]  /*e450*/  IMAD R4, R3.reuse, 0x9, RZ ;  /* 0x0000000903047824 */ /* 0x041fe400078e02ff */
[C---:B-1----:R-:W-:Y:S02]  /*e460*/  IMAD R2, R3.reuse, 0x8e, RZ ;  /* 0x0000008e03027824 */ /* 0x042fe400078e02ff */
[----:B--2---:R-:W-:-:S03]  /*e470*/  IMAD R0, R3, 0x12, RZ ;  /* 0x0000001203007824 */ /* 0x004fc600078e02ff */
[----:B------:R0:W-:Y:S04]  /*e480*/  STL [R1+0xa4], R2 ;  /* 0x0000a40201007387 */ /* 0x0001e80000100800 */
[----:B------:R1:W-:Y:S04]  /*e490*/  STL [R1+0xbc], R4 ;  /* 0x0000bc0401007387 */ /* 0x0003e80000100800 */
[----:B------:R2:W-:Y:S01]  /*e4a0*/  STL [R1+0x60], R0 ;  /* 0x0000600001007387 */ /* 0x0005e20000100800 */
[C---:B0-----:R-:W-:Y:S02]  /*e4b0*/  IMAD R2, R3.reuse, 0x24, RZ ;  /* 0x0000002403027824 */ /* 0x041fe400078e02ff */
[----:B------:R-:W-:-:S02]  /*e4c0*/  IMAD R29, R3, 0x48, RZ ;  /* 0x00000048031d7824 */ /* 0x000fc400078e02ff */
[C---:B-1----:R-:W-:Y:S01]  /*e4d0*/  IMAD R4, R3.reuse, 0x49, RZ ;  /* 0x0000004903047824 */ /* 0x042fe200078e02ff */
[----:B------:R0:W-:Y:S01]  /*e4e0*/  STL [R1+0x40], R2 ;  /* 0x0000400201007387 */ /* 0x0001e20000100800 */
[C---:B--2---:R-:W-:Y:S02]  /*e4f0*/  IMAD R0, R3.reuse, 0x90, RZ ;  /* 0x0000009003007824 */ /* 0x044fe400078e02ff */
[----:B------:R-:W-:-:S03]  /*e500*/  IMAD R28, R3, 0x4a, RZ ;  /* 0x0000004a031c7824 */ /* 0x000fc600078e02ff */
[----:B------:R1:W-:Y:S01]  /*e510*/  STL [R1+0xa8], R0 ;  /* 0x0000a80001007387 */ /* 0x0003e20000100800 */
[----:B0-----:R-:W-:-:S03]  /*e520*/  IMAD R2, R3, 0x92, RZ ;  /* 0x0000009203027824 */ /* 0x001fc600078e02ff */
[----:B------:R0:W-:Y:S01]  /*e530*/  STL [R1+0xcc], R4 ;  /* 0x0000cc0401007387 */ /* 0x0001e20000100800 */
[----:B-1----:R-:W-:-:S03]  /*e540*/  IMAD R0, R3, 0x25, RZ ;  /* 0x0000002503007824 */ /* 0x002fc600078e02ff */
[----:B------:R1:W-:Y:S04]  /*e550*/  STL [R1+0xb8], R2 ;  /* 0x0000b80201007387 */ /* 0x0003e80000100800 */
[----:B------:R-:W-:Y:S04]  /*e560*/  STL.64 [R1+0x1650], R28 ;  /* 0x0016501c01007387 */ /* 0x000fe80000100a00 */
[----:B------:R2:W-:Y:S01]  /*e570*/  STL [R1+0xd0], R0 ;  /* 0x0000d00001007387 */ /* 0x0005e20000100800 */
[C---:B0-----:R-:W-:Y:S02]  /*e580*/  IMAD R4, R3.reuse, 0x96, RZ ;  /* 0x0000009603047824 */ /* 0x041fe400078e02ff */
[----:B-1----:R-:W-:-:S02]  /*e590*/  IMAD R2, R3, 0x4b, RZ ;  /* 0x0000004b03027824 */ /* 0x002fc400078e02ff */
[----:B--2---:R-:W-:-:S05]  /*e5a0*/  IMAD R0, R3, 0x94, RZ ;  /* 0x0000009403007824 */ /* 0x004fca00078e02ff */
[----:B------:R0:W-:Y:S04]  /*e5b0*/  STL [R1+0xc0], R0 ;  /* 0x0000c00001007387 */ /* 0x0001e80000100800 */
[----:B------:R1:W-:Y:S01]  /*e5c0*/  STL [R1+0xdc], R2 ;  /* 0x0000dc0201007387 */ /* 0x0003e20000100800 */
[----:B0-----:R-:W-:-:S03]  /*e5d0*/  IMAD R0, R3, 0x13, RZ ;  /* 0x0000001303007824 */ /* 0x001fc600078e02ff */
[----:B------:R0:W-:Y:S01]  /*e5e0*/  STL [R1+0xc4], R4 ;  /* 0x0000c40401007387 */ /* 0x0001e20000100800 */
[----:B-1----:R-:W-:-:S03]  /*e5f0*/  IMAD R2, R3, 0x26, RZ ;  /* 0x0000002603027824 */ /* 0x002fc600078e02ff */
[----:B------:R1:W-:Y:S01]  /*e600*/  STL [R1+0xe4], R0 ;  /* 0x0000e40001007387 */ /* 0x0003e20000100800 */
[----:B------:R-:W-:Y:S01]  /*e610*/  MOV R16, R26 ;  /* 0x0000001a00107202 */ /* 0x000fe20000000f00 */
[----:B------:R-:W-:Y:S02]  /*e620*/  IMAD.MOV.U32 R17, RZ, RZ, R27 ;  /* 0x000000ffff117224 */ /* 0x000fe400078e001b */
[----:B------:R2:W-:Y:S01]  /*e630*/  STL [R1+0x3c], R2 ;  /* 0x00003c0201007387 */ /* 0x0005e20000100800 */
[C---:B0-----:R-:W-:Y:S02]  /*e640*/  IMAD R4, R3.reuse, 0x4d, RZ ;  /* 0x0000004d03047824 */ /* 0x041fe400078e02ff */
[C---:B-1----:R-:W-:Y:S02]  /*e650*/  IMAD R0, R3.reuse, 0x98, RZ ;  /* 0x0000009803007824 */ /* 0x042fe400078e02ff */
[C---:B------:R-:W-:Y:S02]  /*e660*/  IMAD R27, R3.reuse, 0x4c, RZ ;  /* 0x0000004c031b7824 */ /* 0x040fe400078e02ff */
[C---:B--2---:R-:W-:Y:S01]  /*e670*/  IMAD R2, R3.reuse, 0x9a, RZ ;  /* 0x0000009a03027824 */ /* 0x044fe200078e02ff */
[----:B------:R0:W-:Y:S01]  /*e680*/  STL [R1+0xc8], R0 ;  /* 0x0000c80001007387 */ /* 0x0001e20000100800 */
[----:B------:R-:W-:-:S03]  /*e690*/  IMAD R26, R3, 0x4e, RZ ;  /* 0x0000004e031a7824 */ /* 0x000fc600078e02ff */
[----:B------:R1:W-:Y:S01]  /*e6a0*/  STL [R1+0xf0], R4 ;  /* 0x0000f00401007387 */ /* 0x0003e20000100800 */
[----:B0-----:R-:W-:-:S03]  /*e6b0*/  IMAD R0, R3, 0x27, RZ ;  /* 0x0000002703007824 */ /* 0x001fc600078e02ff */
[----:B------:R0:W-:Y:S04]  /*e6c0*/  STL [R1+0xd8], R2 ;  /* 0x0000d80201007387 */ /* 0x0001e80000100800 */
[----:B------:R-:W-:Y:S04]  /*e6d0*/  STL.64 [R1+0x1640], R26 ;  /* 0x0016401a01007387 */ /* 0x000fe80000100a00 */
[----:B------:R2:W-:Y:S01]  /*e6e0*/  STL [R1+0xf4], R0 ;  /* 0x0000f40001007387 */ /* 0x0005e20000100800 */
[C---:B-1----:R-:W-:Y:S02]  /*e6f0*/  IMAD R4, R3.reuse, 0x4f, RZ ;  /* 0x0000004f03047824 */ /* 0x042fe400078e02ff */
[----:B0-----:R-:W-:-:S02]  /*e700*/  IMAD R2, R3, 0x9e, RZ ;  /* 0x0000009e03027824 */ /* 0x001fc400078e02ff */
[----:B--2---:R-:W-:-:S05]  /*e710*/  IMAD R0, R3, 0x9c, RZ ;  /* 0x0000009c03007824 */ /* 0x004fca00078e02ff */
        /* <DEDUP_REMOVED lines=12> */
[C---:B------:R-:W-:Y:S02]  /*e7e0*/  IMAD R25, R3.reuse, 0x50, RZ ;  /* 0x0000005003197824 */ /* 0x040fe400078e02ff */
[C---:B-1----:R-:W-:Y:S02]  /*e7f0*/  IMAD R2, R3.reuse, 0xa2, RZ ;  /* 0x000000a203027824 */ /* 0x042fe400078e02ff */
[----:B--2---:R-:W-:-:S02]  /*e800*/  IMAD R0, R3, 0xa0, RZ ;  /* 0x000000a003007824 */ /* 0x004fc400078e02ff */
[----:B------:R-:W-:-:S03]  /*e810*/  IMAD R24, R3, 0x52, RZ ;  /* 0x0000005203187824 */ /* 0x000fc600078e02ff */
[----:B------:R0:W-:Y:S01]  /*e820*/  STL [R1+0xec], R0 ;  /* 0x0000ec0001007387 */ /* 0x0001e20000100800 */
[----:B------:R-:W-:-:S03]  /*e830*/  IMAD R28, R3, 0x15, RZ ;  /* 0x00000015031c7824 */ /* 0x000fc600078e02ff */
[----:B------:R1:W-:Y:S01]  /*e840*/  STL [R1+0x110], R4 ;  /* 0x0001100401007387 */ /* 0x0003e20000100800 */
[----:B0-----:R-:W-:-:S03]  /*e850*/  IMAD R0, R3, 0x29, RZ ;  /* 0x0000002903007824 */ /* 0x001fc600078e02ff */
[----:B------:R0:W-:Y:S01]  /*e860*/  STL [R1+0x100], R2 ;  /* 0x0001000201007387 */ /* 0x0001e20000100800 */
[----:B-1----:R-:W-:-:S03]  /*e870*/  IMAD R4, R3, 0xa4, RZ ;  /* 0x000000a403047824 */ /* 0x002fc600078e02ff */
[----:B------:R-:W-:Y:S04]  /*e880*/  STL.64 [R1+0x1630], R24 ;  /* 0x0016301801007387 */ /* 0x000fe80000100a00 */
[----:B------:R1:W-:Y:S01]  /*e890*/  STL [R1+0x114], R0 ;  /* 0x0001140001007387 */ /* 0x0003e20000100800 */
[----:B0-----:R-:W-:-:S03]  /*e8a0*/  IMAD R2, R3, 0x53, RZ ;  /* 0x0000005303027824 */ /* 0x001fc600078e02ff */
[----:B------:R-:W-:Y:S01]  /*e8b0*/  STL [R1+0x104], R4 ;  /* 0x0001040401007387 */ /* 0x000fe20000100800 */
[----:B-1----:R-:W-:-:S03]  /*e8c0*/  IMAD R0, R3, 0xa6, RZ ;  /* 0x000000a603007824 */ /* 0x002fc600078e02ff */
[----:B------:R0:W-:Y:S04]  /*e8d0*/  STL [R1+0x11c], R2 ;  /* 0x00011c0201007387 */ /* 0x0001e80000100800 */
[----:B------:R-:W-:Y:S04]  /*e8e0*/  STL [R1+0x1668], R28 ;  /* 0x0016681c01007387 */ /* 0x000fe80000100800 */
[----:B------:R1:W-:Y:S01]  /*e8f0*/  STL [R1+0x108], R0 ;  /* 0x0001080001007387 */ /* 0x0003e20000100800 */
[C---:B0-----:R-:W-:Y:S02]  /*e900*/  IMAD R2, R3.reuse, 0x2a, RZ ;  /* 0x0000002a03027824 */ /* 0x041fe400078e02ff */
[----:B------:R-:W-:-:S03]  /*e910*/  IMAD R4, R3, 0x55, RZ ;  /* 0x0000005503047824 */ /* 0x000fc600078e02ff */
[----:B------:R0:W-:Y:S01]  /*e920*/  STL [R1+0x34], R2 ;  /* 0x0000340201007387 */ /* 0x0001e20000100800 */
[C---:B-1----:R-:W-:Y:S02]  /*e930*/  IMAD R0, R3.reuse, 0xa8, RZ ;  /* 0x000000a803007824 */ /* 0x042fe400078e02ff */
[C---:B------:R-:W-:Y:S02]  /*e940*/  IMAD R23, R3.reuse, 0x54, RZ ;  /* 0x0000005403177824 */ /* 0x040fe400078e02ff */
[C---:B------:R-:W-:Y:S01]  /*e950*/  IMAD R22, R3.reuse, 0x56, RZ ;  /* 0x0000005603167824 */ /* 0x040fe200078e02ff */
        /* <DEDUP_REMOVED lines=15> */
[----:B------:R1:W-:Y:S04]  /*ea50*/  STL [R1+0x58], R0 ;  /* 0x0000580001007387 */ /* 0x0003e80000100800 */
[----:B------:R2:W-:Y:S01]  /*ea60*/  STL [R1+0x30], R2 ;  /* 0x0000300201007387 */ /* 0x0005e20000100800 */
[C---:B0-----:R-:W-:Y:S02]  /*ea70*/  IMAD R4, R3.reuse, 0x59, RZ ;  /* 0x0000005903047824 */ /* 0x041fe400078e02ff */
[C---:B-1----:R-:W-:Y:S02]  /*ea80*/  IMAD R0, R3.reuse, 0xb0, RZ ;  /* 0x000000b003007824 */ /* 0x042fe400078e02ff */
[----:B--2---:R-:W-:-:S03]  /*ea90*/  IMAD R2, R3, 0xb2, RZ ;  /* 0x000000b203027824 */ /* 0x004fc600078e02ff */
[----:B------:R0:W-:Y:S01]  /*eaa0*/  STL [R1+0x12c], R0 ;  /* 0x00012c0001007387 */ /* 0x0001e20000100800 */
[----:B------:R-:W-:-:S03]  /*eab0*/  IMAD R21, R3, 0x58, RZ ;  /* 0x0000005803157824 */ /* 0x000fc600078e02ff */
[----:B------:R1:W-:Y:S01]  /*eac0*/  STL [R1+0x154], R4 ;  /* 0x0001540401007387 */ /* 0x0003e20000100800 */
[C---:B------:R-:W-:Y:S02]  /*ead0*/  IMAD R20, R3.reuse, 0x5a, RZ ;  /* 0x0000005a03147824 */ /* 0x040fe400078e02ff */
[C---:B0-----:R-:W-:Y:S01]  /*eae0*/  IMAD R0, R3.reuse, 0x2d, RZ ;  /* 0x0000002d03007824 */ /* 0x041fe200078e02ff */
[----:B------:R0:W-:Y:S04]  /*eaf0*/  STL [R1+0x13c], R2 ;  /* 0x00013c0201007387 */ /* 0x0001e80000100800 */
[----:B------:R2:W-:Y:S01]  /*eb00*/  STL [R1+0x158], R0 ;  /* 0x0001580001007387 */ /* 0x0005e20000100800 */
[----:B-1----:R-:W-:-:S03]  /*eb10*/  IMAD R4, R3, 0xb6, RZ ;  /* 0x000000b603047824 */ /* 0x002fc600078e02ff */
[----:B------:R-:W-:Y:S01]  /*eb20*/  STL.64 [R1+0x1608], R20 ;  /* 0x0016081401007387 */ /* 0x000fe20000100a00 */
[C---:B0-----:R-:W-:Y:S02]  /*eb30*/  IMAD R2, R3.reuse, 0x5b, RZ ;  /* 0x0000005b03027824 */ /* 0x041fe400078e02ff */
[----:B--2---:R-:W-:-:S05]  /*eb40*/  IMAD R0, R3, 0xb4, RZ ;  /* 0x000000b403007824 */ /* 0x004fca00078e02ff */
[----:B------:R0:W-:Y:S04]  /*eb50*/  STL [R1+0x144], R0 ;  /* 0x0001440001007387 */ /* 0x0001e80000100800 */
[----:B------:R1:W-:Y:S01]  /*eb60*/  STL [R1+0x164], R2 ;  /* 0x0001640201007387 */ /* 0x0003e20000100800 */
[----:B0-----:R-:W-:-:S03]  /*eb70*/  IMAD R0, R3, 0x17, RZ ;  /* 0x0000001703007824 */ /* 0x001fc600078e02ff */
[----:B------:R0:W-:Y:S01]  /*eb80*/  STL [R1+0x14c], R4 ;  /* 0x00014c0401007387 */ /* 0x0001e20000100800 */
[----:B-1----:R-:W-:-:S03]  /*eb90*/  IMAD R2, R3, 0x2e, RZ ;  /* 0x0000002e03027824 */ /* 0x002fc600078e02ff */
[----:B------:R1:W-:Y:S01]  /*eba0*/  STL [R1+0x16c], R0 ;  /* 0x00016c0001007387 */ /* 0x0003e20000100800 */
[----:B------:R-:W-:-:S03]  /*ebb0*/  IMAD R19, R3, 0x5c, RZ ;  /* 0x0000005c03137824 */ /* 0x000fc600078e02ff */
[----:B------:R2:W-:Y:S01]  /*ebc0*/  STL [R1+0x2c], R2 ;  /* 0x00002c0201007387 */ /* 0x0005e20000100800 */
[C---:B0-----:R-:W-:Y:S02]  /*ebd0*/  IMAD R4, R3.reuse, 0x5d, RZ ;  /* 0x0000005d03047824 */ /* 0x041fe400078e02ff */
[C---:B-1----:R-:W-:Y:S02]  /*ebe0*/  IMAD R0, R3.reuse, 0xb8, RZ ;  /* 0x000000b803007824 */ /* 0x042fe400078e02ff */
[C---:B------:R-:W-:Y:S02]  /*ebf0*/  IMAD R18, R3.reuse, 0x5e, RZ ;  /* 0x0000005e03127824 */ /* 0x040fe400078e02ff */
[C---:B--2---:R-:W-:Y:S01]  /*ec00*/  IMAD R2, R3.reuse, 0xba, RZ ;  /* 0x000000ba03027824 */ /* 0x044fe200078e02ff */
[----:B------:R0:W-:Y:S04]  /*ec10*/  STL [R1+0x150], R0 ;  /* 0x0001500001007387 */ /* 0x0001e80000100800 */
[----:B------:R1:W-:Y:S01]  /*ec20*/  STL [R1+0x178], R4 ;  /* 0x0001780401007387 */ /* 0x0003e20000100800 */
[----:B0-----:R-:W-:-:S03]  /*ec30*/  IMAD R0, R3, 0x2f, RZ ;  /* 0x0000002f03007824 */ /* 0x001fc600078e02ff */
[----:B------:R0:W-:Y:S04]  /*ec40*/  STL [R1+0x160], R2 ;  /* 0x0001600201007387 */ /* 0x0001e80000100800 */
[----:B------:R-:W-:Y:S04]  /*ec50*/  STL.64 [R1+0x15f8], R18 ;  /* 0x0015f81201007387 */ /* 0x000fe80000100a00 */
[----:B------:R2:W-:Y:S01]  /*ec60*/  STL [R1+0x17c], R0 ;  /* 0x00017c0001007387 */ /* 0x0005e20000100800 */
[C---:B-1----:R-:W-:Y:S02]  /*ec70*/  IMAD R4, R3.reuse, 0xbe, RZ ;  /* 0x000000be03047824 */ /* 0x042fe400078e02ff */
[C---:B0-----:R-:W-:Y:S01]  /*ec80*/  IMAD R2, R3.reuse, 0x5f, RZ ;  /* 0x0000005f03027824 */ /* 0x041fe200078e02ff */
[----:B------:R-:W-:Y:S01]  /*ec90*/  STL [R1+0x1658], R19 ;  /* 0x0016581301007387 */ /* 0x000fe20000100800 */
        /* <DEDUP_REMOVED lines=12> */
[C---:B0-----:R-:W-:Y:S01]  /*ed60*/  IMAD R2, R3.reuse, 0x30, RZ ;  /* 0x0000003003027824 */ /* 0x041fe200078e02ff */
[----:B------:R-:W-:Y:S01]  /*ed70*/  MOV R15, R17 ;  /* 0x00000011000f7202 */ /* 0x000fe20000000f00 */
[----:B------:R-:W-:Y:S02]  /*ed80*/  IMAD.MOV.U32 R14, RZ, RZ, R16 ;  /* 0x000000ffff0e7224 */ /* 0x000fe400078e0010 */
[C---:B-1----:R-:W-:Y:S01]  /*ed90*/  IMAD R4, R3.reuse, 0x61, RZ ;  /* 0x0000006103047824 */ /* 0x042fe200078e02ff */
[----:B------:R0:W-:Y:S01]  /*eda0*/  STL [R1+0x28], R2 ;  /* 0x0000280201007387 */ /* 0x0001e20000100800 */
[----:B--2---:R-:W-:-:S02]  /*edb0*/  IMAD R0, R3, 0xc0, RZ ;  /* 0x000000c003007824 */ /* 0x004fc400078e02ff */
[C---:B------:R-:W-:Y:S02]  /*edc0*/  IMAD R17, R3.reuse, 0x60, RZ ;  /* 0x0000006003117824 */ /* 0x040fe400078e02ff */
[C---:B------:R-:W-:Y:S01]  /*edd0*/  IMAD R16, R3.reuse, 0x62, RZ ;  /* 0x0000006203107824 */ /* 0x040fe200078e02ff */
[----:B------:R1:W-:Y:S01]  /*ede0*/  STL [R1+0x174], R0 ;  /* 0x0001740001007387 */ /* 0x0003e20000100800 */
[----:B0-----:R-:W-:-:S03]  /*edf0*/  IMAD R2, R3, 0xc2, RZ ;  /* 0x000000c203027824 */ /* 0x001fc600078e02ff */
[----:B------:R-:W-:Y:S01]  /*ee00*/  STL [R1+0x198], R4 ;  /* 0x0001980401007387 */ /* 0x000fe20000100800 */
[----:B-1----:R-:W-:-:S03]  /*ee10*/  IMAD R0, R3, 0x31, RZ ;  /* 0x0000003103007824 */ /* 0x002fc600078e02ff */
[----:B------:R0:W-:Y:S04]  /*ee20*/  STL [R1+0x188], R2 ;  /* 0x0001880201007387 */ /* 0x0001e80000100800 */
[----:B------:R-:W-:Y:S04]  /*ee30*/  STL.64 [R1+0x15e8], R16 ;  /* 0x0015e81001007387 */ /* 0x000fe80000100a00 */
[----:B------:R1:W-:Y:S01]  /*ee40*/  STL [R1+0x19c], R0 ;  /* 0x00019c0001007387 */ /* 0x0003e20000100800 */
[C---:B0-----:R-:W-:Y:S02]  /*ee50*/  IMAD R2, R3.reuse, 0x63, RZ ;  /* 0x0000006303027824 */ /* 0x041fe400078e02ff */
[----:B-1----:R-:W-:-:S05]  /*ee60*/  IMAD R0, R3, 0xc4, RZ ;  /* 0x000000c403007824 */ /* 0x002fca00078e02ff */
[----:B------:R0:W-:Y:S04]  /*ee70*/  STL [R1+0x18c], R0 ;  /* 0x00018c0001007387 */ /* 0x0001e80000100800 */
[----:B------:R1:W-:Y:S01]  /*ee80*/  STL [R1+0x1a4], R2 ;  /* 0x0001a40201007387 */ /* 0x0003e20000100800 */
[C---:B0-----:R-:W-:Y:S02]  /*ee90*/  IMAD R0, R3.reuse, 0xc6, RZ ;  /* 0x000000c603007824 */ /* 0x041fe400078e02ff */
[----:B-1----:R-:W-:-:S03]  /*eea0*/  IMAD R2, R3, 0x32, RZ ;  /* 0x0000003203027824 */ /* 0x002fc600078e02ff */
[----:B------:R0:W-:Y:S01]  /*eeb0*/  STL [R1+0x190], R0 ;  /* 0x0001900001007387 */ /* 0x0001e20000100800 */
[C---:B------:R-:W-:Y:S02]  /*eec0*/  IMAD R4, R3.reuse, 0x65, RZ ;  /* 0x0000006503047824 */ /* 0x040fe400078e02ff */
[----:B------:R-:W-:Y:S01]  /*eed0*/  IMAD.MOV.U32 R10, RZ, RZ, R14 ;  /* 0x000000ffff0a7224 */ /* 0x000fe200078e000e */
[----:B------:R1:W-:Y:S01]  /*eee0*/  STL [R1+0x24], R2 ;  /* 0x0000240201007387 */ /* 0x0003e20000100800 */
[----:B------:R-:W-:Y:S02]  /*eef0*/  IMAD.MOV.U32 R11, RZ, RZ, R15 ;  /* 0x000000ffff0b7224 */ /* 0x000fe400078e000f */
[C---:B0-----:R-:W-:Y:S02]  /*ef00*/  IMAD R0, R3.reuse, 0xc8, RZ ;  /* 0x000000c803007824 */ /* 0x041fe400078e02ff */
[C---:B------:R-:W-:Y:S02]  /*ef10*/  IMAD R15, R3.reuse, 0x64, RZ ;  /* 0x00000064030f7824 */ /* 0x040fe400078e02ff */
[C---:B-1----:R-:W-:Y:S01]  /*ef20*/  IMAD R2, R3.reuse, 0xca, RZ ;  /* 0x000000ca03027824 */ /* 0x042fe200078e02ff */
        /* <DEDUP_REMOVED lines=20> */
[C---:B-1----:R-:W-:Y:S01]  /*f070*/  IMAD R4, R3.reuse, 0x69, RZ ;  /* 0x0000006903047824 */ /* 0x042fe200078e02ff */
[----:B------:R0:W-:Y:S01]  /*f080*/  STL [R1+0x20], R2 ;  /* 0x0000200201007387 */ /* 0x0001e20000100800 */
[----:B--2---:R-:W-:-:S02]  /*f090*/  IMAD R0, R3, 0xd0, RZ ;  /* 0x000000d003007824 */ /* 0x004fc400078e02ff */
[----:B------:R-:W-:-:S03]  /*f0a0*/  IMAD R12, R3, 0x6a, RZ ;  /* 0x0000006a030c7824 */ /* 0x000fc600078e02ff */
        /* <DEDUP_REMOVED lines=8> */
[----:B------:R-:W-:-:S02]  /*f130*/  IMAD R4, R3, 0xd6, RZ ;  /* 0x000000d603047824 */ /* 0x000fc400078e02ff */
[C---:B-1----:R-:W-:Y:S01]  /*f140*/  IMAD R0, R3.reuse, 0x6b, RZ ;  /* 0x0000006b03007824 */ /* 0x042fe200078e02ff */
[----:B------:R0:W-:Y:S04]  /*f150*/  STL [R1+0x1cc], R2 ;  /* 0x0001cc0201007387 */ /* 0x0001e80000100800 */
[----:B------:R1:W-:Y:S01]  /*f160*/  STL [R1+0x1e4], R0 ;  /* 0x0001e40001007387 */ /* 0x0003e20000100800 */
[----:B0-----:R-:W-:-:S03]  /*f170*/  IMAD R2, R3, 0x1b, RZ ;  /* 0x0000001b03027824 */ /* 0x001fc600078e02ff */
[----:B------:R0:W-:Y:S01]  /*f180*/  STL [R1+0x1d0], R4 ;  /* 0x0001d00401007387 */ /* 0x0001e20000100800 */
[----:B-1----:R-:W-:-:S03]  /*f190*/  IMAD R0, R3, 0x36, RZ ;  /* 0x0000003603007824 */ /* 0x002fc600078e02ff */
[----:B------:R-:W-:Y:S04]  /*f1a0*/  STL [R1+0x1ec], R2 ;  /* 0x0001ec0201007387 */ /* 0x000fe80000100800 */
[----:B------:R1:W-:Y:S01]  /*f1b0*/  STL [R1+0x1c], R0 ;  /* 0x00001c0001007387 */ /* 0x0003e20000100800 */
[C---:B------:R-:W-:Y:S01]  /*f1c0*/  IMAD R6, R3.reuse, 0x6d, RZ ;  /* 0x0000006d03067824 */ /* 0x040fe200078e02ff */
[----:B0-----:R-:W-:Y:S01]  /*f1d0*/  MOV R4, R10 ;  /* 0x0000000a00047202 */ /* 0x001fe20000000f00 */
[----:B------:R-:W-:Y:S02]  /*f1e0*/  IMAD.MOV.U32 R5, RZ, RZ, R11 ;  /* 0x000000ffff057224 */ /* 0x000fe400078e000b */
[C---:B------:R-:W-:Y:S02]  /*f1f0*/  IMAD R11, R3.reuse, 0x6c, RZ ;  /* 0x0000006c030b7824 */ /* 0x040fe400078e02ff */
[----:B-1----:R-:W-:-:S02]  /*f200*/  IMAD R0, R3, 0xd8, RZ ;  /* 0x000000d803007824 */ /* 0x002fc400078e02ff */
[C---:B------:R-:W-:Y:S02]  /*f210*/  IMAD R2, R3.reuse, 0xda, RZ ;  /* 0x000000da03027824 */ /* 0x040fe400078e02ff */
[C---:B------:R-:W-:Y:S01]  /*f220*/  IMAD R10, R3.reuse, 0x6e, RZ ;  /* 0x0000006e030a7824 */ /* 0x040fe200078e02ff */
[----:B------:R0:W-:Y:S04]  /*f230*/  STL [R1+0x1d4], R0 ;  /* 0x0001d40001007387 */ /* 0x0001e80000100800 */
[----:B------:R1:W-:Y:S01]  /*f240*/  STL [R1+0x1f8], R6 ;  /* 0x0001f80601007387 */ /* 0x0003e20000100800 */
[----:B0-----:R-:W-:-:S03]  /*f250*/  IMAD R0, R3, 0x37, RZ ;  /* 0x0000003703007824 */ /* 0x001fc600078e02ff */
[----:B------:R0:W-:Y:S01]  /*f260*/  STL [R1+0x1e0], R2 ;  /* 0x0001e00201007387 */ /* 0x0001e20000100800 */
[----:B-1----:R-:W-:-:S03]  /*f270*/  IMAD R6, R3, 0x6f, RZ ;  /* 0x0000006f03067824 */ /* 0x002fc600078e02ff */
[----:B------:R-:W-:Y:S04]  /*f280*/  STL.64 [R1+0x15c0], R10 ;  /* 0x0015c00a01007387 */ /* 0x000fe80000100a00 */
[----:B------:R1:W-:Y:S01]  /*f290*/  STL [R1+0x1fc], R0 ;  /* 0x0001fc0001007387 */ /* 0x0003e20000100800 */
[----:B0-----:R-:W-:-:S05]  /*f2a0*/  IMAD R2, R3, 0xdc, RZ ;  /* 0x000000dc03027824 */ /* 0x001fca00078e02ff */
        /* <DEDUP_REMOVED lines=18> */
[----:B------:R0:W-:Y:S01]  /*f3d0*/  STL [R1+0x218], R6 ;  /* 0x0002180601007387 */ /* 0x0001e20000100800 */
[----:B-1----:R-:W-:-:S03]  /*f3e0*/  IMAD R0, R3, 0x39, RZ ;  /* 0x0000003903007824 */ /* 0x002fc600078e02ff */
[----:B------:R1:W-:Y:S04]  /*f3f0*/  STL [R1+0x208], R2 ;  /* 0x0002080201007387 */ /* 0x0003e80000100800 */
[----:B------:R2:W-:Y:S04]  /*f400*/  STL.64 [R1+0x15b8], R8 ;  /* 0x0015b80801007387 */ /* 0x0005e80000100a00 */
[----:B------:R3:W-:Y:S01]  /*f410*/  STL [R1+0x21c], R0 ;  /* 0x00021c0001007387 */ /* 0x0007e20000100800 */
[C---:B0-----:R-:W-:Y:S02]  /*f420*/  IMAD R6, R3.reuse, 0xe6, RZ ;  /* 0x000000e603067824 */ /* 0x041fe400078e02ff */
[----:B-1----:R-:W-:-:S02]  /*f430*/  IMAD R2, R3, 0x1d, RZ ;  /* 0x0000001d03027824 */ /* 0x002fc400078e02ff */
[C---:B--2---:R-:W-:Y:S02]  /*f440*/  IMAD R8, R3.reuse, 0x73, RZ ;  /* 0x0000007303087824 */ /* 0x044fe400078e02ff */
[----:B---3--:R-:W-:-:S03]  /*f450*/  IMAD R0, R3, 0xe4, RZ ;  /* 0x000000e403007824 */ /* 0x008fc600078e02ff */
[----:B------:R-:W-:Y:S04]  /*f460*/  STL [R1+0x1600], R8 ;  /* 0x0016000801007387 */ /* 0x000fe80000100800 */
[----:B------:R0:W-:Y:S04]  /*f470*/  STL [R1+0x20c], R0 ;  /* 0x00020c0001007387 */ /* 0x0001e80000100800 */
[----:B------:R-:W-:Y:S04]  /*f480*/  STL [R1+0x1628], R9 ;  /* 0x0016280901007387 */ /* 0x000fe80000100800 */
[----:B------:R-:W-:Y:S01]  /*f490*/  STL [R1+0x210], R6 ;  /* 0x0002100601007387 */ /* 0x000fe20000100800 */
[----:B0-----:R-:W-:-:S03]  /*f4a0*/  IMAD R0, R3, 0x3a, RZ ;  /* 0x0000003a03007824 */ /* 0x001fc600078e02ff */
[----:B------:R0:W-:Y:S04]  /*f4b0*/  STL [R1+0x22c], R2 ;  /* 0x00022c0201007387 */ /* 0x0001e80000100800 */
[----:B------:R1:W-:Y:S01]  /*f4c0*/  STL [R1+0x14], R0 ;  /* 0x0000140001007387 */ /* 0x0003e20000100800 */
[C---:B0-----:R-:W-:Y:S02]  /*f4d0*/  IMAD R2, R3.reuse, 0xe8, RZ ;  /* 0x000000e803027824 */ /* 0x041fe400078e02ff */
[----:B-1----:R-:W-:-:S03]  /*f4e0*/  IMAD R0, R3, 0x75, RZ ;  /* 0x0000007503007824 */ /* 0x002fc600078e02ff */
[----:B------:R0:W-:Y:S01]  /*f4f0*/  STL [R1+0x214], R2 ;  /* 0x0002140201007387 */ /* 0x0001e20000100800 */
[C---:B------:R-:W-:Y:S02]  /*f500*/  IMAD R7, R3.reuse, 0x74, RZ ;  /* 0x0000007403077824 */ /* 0x040fe400078e02ff */
[C---:B------:R-:W-:Y:S01]  /*f510*/  IMAD R6, R3.reuse, 0x76, RZ ;  /* 0x0000007603067824 */ /* 0x040fe200078e02ff */
[----:B------:R1:W-:Y:S01]  /*f520*/  STL [R1+0x238], R0 ;  /* 0x0002380001007387 */ /* 0x0003e20000100800 */
[C---:B0-----:R-:W-:Y:S02]  /*f530*/  IMAD R2, R3.reuse, 0xea, RZ ;  /* 0x000000ea03027824 */ /* 0x041fe400078e02ff */
[----:B-1----:R-:W-:-:S03]  /*f540*/  IMAD R0, R3, 0x3b, RZ ;  /* 0x0000003b03007824 */ /* 0x002fc600078e02ff */
[----:B------:R0:W-:Y:S01]  /*f550*/  STL [R1+0x220], R2 ;  /* 0x0002200201007387 */ /* 0x0001e20000100800 */
[----:B------:R-:W-:Y:S02]  /*f560*/  IMAD.MOV.U32 R26, RZ, RZ, R4 ;  /* 0x000000ffff1a7224 */ /* 0x000fe400078e0004 */
[C---:B------:R-:W-:Y:S01]  /*f570*/  IMAD R4, R3.reuse, 0xec, RZ ;  /* 0x000000ec03047824 */ /* 0x040fe200078e02ff */
[----:B------:R-:W-:Y:S04]  /*f580*/  STL.64 [R1+0x15a8], R6 ;  /* 0x0015a80601007387 */ /* 0x000fe80000100a00 */
[----:B------:R1:W-:Y:S01]  /*f590*/  STL [R1+0x23c], R0 ;  /* 0x00023c0001007387 */ /* 0x0003e20000100800 */
[----:B0-----:R-:W-:-:S03]  /*f5a0*/  IMAD R2, R3, 0xee, RZ ;  /* 0x000000ee03027824 */ /* 0x001fc600078e02ff */
[----:B------:R0:W-:Y:S01]  /*f5b0*/  STL [R1+0x228], R4 ;  /* 0x0002280401007387 */ /* 0x0001e20000100800 */
[C---:B-1----:R-:W-:Y:S02]  /*f5c0*/  IMAD R0, R3.reuse, 0x77, RZ ;  /* 0x0000007703007824 */ /* 0x042fe400078e02ff */
[----:B0-----:R-:W-:-:S03]  /*f5d0*/  IMAD R4, R3, 0xf, RZ ;  /* 0x0000000f03047824 */ /* 0x001fc600078e02ff */
[----:B------:R0:W-:Y:S04]  /*f5e0*/  STL [R1+0x240], R0 ;  /* 0x0002400001007387 */ /* 0x0001e80000100800 */
[----:B------:R1:W-:Y:S01]  /*f5f0*/  STL [R1+0x230], R2 ;  /* 0x0002300201007387 */ /* 0x0003e20000100800 */
[----:B0-----:R-:W-:-:S03]  /*f600*/  IMAD R0, R3, 0x1e, RZ ;  /* 0x0000001e03007824 */ /* 0x001fc600078e02ff */
[----:B------:R0:W-:Y:S01]  /*f610*/  STL [R1+0x248], R4 ;  /* 0x0002480401007387 */ /* 0x0001e20000100800 */
[----:B-1----:R-:W-:-:S03]  /*f620*/  IMAD R2, R3, 0x3c, RZ ;  /* 0x0000003c03027824 */ /* 0x002fc600078e02ff */
[----:B------:R1:W-:Y:S01]  /*f630*/  STL [R1+0x48], R0 ;  /* 0x0000480001007387 */ /* 0x0003e20000100800 */
[----:B------:R-:W-:Y:S01]  /*f640*/  MOV R27, R5 ;  /* 0x00000005001b7202 */ /* 0x000fe20000000f00 */
[C---:B0-----:R-:W-:Y:S02]  /*f650*/  IMAD R4, R3.reuse, 0x79, RZ ;  /* 0x0000007903047824 */ /* 0x041fe400078e02ff */
[C---:B-1----:R-:W-:Y:S01]  /*f660*/  IMAD R0, R3.reuse, 0xf0, RZ ;  /* 0x000000f003007824 */ /* 0x042fe200078e02ff */
[----:B------:R0:W-:Y:S01]  /*f670*/  STL [R1+0x10], R2 ;  /* 0x0000100201007387 */ /* 0x0001e20000100800 */
[----:B------:R-:W-:-:S03]  /*f680*/  IMAD R5, R3, 0x78, RZ ;  /* 0x0000007803057824 */ /* 0x000fc600078e02ff */
[----:B------:R1:W-:Y:S04]  /*f690*/  STL [R1+0x234], R0 ;  /* 0x0002340001007387 */ /* 0x0003e80000100800 */
[----:B------:R2:W-:Y:S01]  /*f6a0*/  STL [R1+0x258], R4 ;  /* 0x0002580401007387 */ /* 0x0005e20000100800 */
[C---:B0-----:R-:W-:Y:S02]  /*f6b0*/  IMAD R2, R3.reuse, 0xf2, RZ ;  /* 0x000000f203027824 */ /* 0x041fe400078e02ff */
[C---:B-1----:R-:W-:Y:S02]  /*f6c0*/  IMAD R0, R3.reuse, 0x3d, RZ ;  /* 0x0000003d03007824 */ /* 0x042fe400078e02ff */
[C---:B--2---:R-:W-:Y:S01]  /*f6d0*/  IMAD R4, R3.reuse, 0x7a, RZ ;  /* 0x0000007a03047824 */ /* 0x044fe200078e02ff */
[----:B------:R0:W-:Y:S04]  /*f6e0*/  STL [R1+0x244], R2 ;  /* 0x0002440201007387 */ /* 0x0001e80000100800 */
[----:B------:R1:W-:Y:S04]  /*f6f0*/  STL.64 [R1+0x15b0], R4 ;  /* 0x0015b00401007387 */ /* 0x0003e80000100a00 */
[----:B------:R2:W-:Y:S01]  /*f700*/  STL [R1+0x25c], R0 ;  /* 0x00025c0001007387 */ /* 0x0005e20000100800 */
[----:B0-----:R-:W-:-:S03]  /*f710*/  IMAD R2, R3, 0xf6, RZ ;  /* 0x000000f603027824 */ /* 0x001fc600078e02ff */
[----:B------:R-:W-:Y:S01]  /*f720*/  STL [R1+0x163c], R5 ;  /* 0x00163c0501007387 */ /* 0x000fe20000100800 */
[C---:B-1----:R-:W-:Y:S02]  /*f730*/  IMAD R4, R3.reuse, 0xf4, RZ ;  /* 0x000000f403047824 */ /* 0x042fe400078e02ff */
[----:B--2---:R-:W-:-:S03]  /*f740*/  IMAD R0, R3, 0x7b, RZ ;  /* 0x0000007b03007824 */ /* 0x004fc600078e02ff */
[----:B------:R0:W-:Y:S04]  /*f750*/  STL [R1+0x24c], R4 ;  /* 0x00024c0401007387 */ /* 0x0001e80000100800 */
[----:B------:R1:W-:Y:S01]  /*f760*/  STL [R1+0x264], R0 ;  /* 0x0002640001007387 */ /* 0x0003e20000100800 */
[----:B0-----:R-:W-:-:S03]  /*f770*/  IMAD R4, R3, 0x1f, RZ ;  /* 0x0000001f03047824 */ /* 0x001fc600078e02ff */
[----:B------:R-:W-:Y:S01]  /*f780*/  STL [R1+0x250], R2 ;  /* 0x0002500201007387 */ /* 0x000fe20000100800 */
[----:B-1----:R-:W-:-:S03]  /*f790*/  IMAD R0, R3, 0x3e, RZ ;  /* 0x0000003e03007824 */ /* 0x002fc600078e02ff */
[----:B------:R0:W-:Y:S01]  /*f7a0*/  STL [R1+0x26c], R4 ;  /* 0x00026c0401007387 */ /* 0x0001e20000100800 */
[----:B------:R-:W-:-:S03]  /*f7b0*/  IMAD R7, R3, 0xfa, RZ ;  /* 0x000000fa03077824 */ /* 0x000fc600078e02ff */
[----:B------:R1:W-:Y:S01]  /*f7c0*/  STL [R1+0xc], R0 ;  /* 0x00000c0001007387 */ /* 0x0003e20000100800 */
[C---:B0-----:R-:W-:Y:S02]  /*f7d0*/  IMAD R4, R3.reuse, 0xf8, RZ ;  /* 0x000000f803047824 */ /* 0x041fe400078e02ff */
[C---:B------:R-:W-:Y:S02]  /*f7e0*/  IMAD.SHL.U32 R24, R3.reuse, 0x2, RZ ;  /* 0x0000000203187824 */ /* 0x040fe400078e00ff */
[C---:B-1----:R-:W-:Y:S01]  /*f7f0*/  IMAD R0, R3.reuse, 0x7d, RZ ;  /* 0x0000007d03007824 */ /* 0x042fe200078e02ff */
[----:B------:R0:W-:Y:S01]  /*f800*/  STL [R1+0x254], R4 ;  /* 0x0002540401007387 */ /* 0x0001e20000100800 */
[CC--:B------:R-:W-:Y:S01]  /*f810*/  LEA RZ, P0, R3.reuse, R26.reuse, 0x2 ;  /* 0x0000001a03ff7211 */ /* 0x0c0fe200078010ff */
[C---:B------:R-:W-:Y:S01]  /*f820*/  IMAD.SHL.U32 R25, R3.reuse, 0x4, RZ ;  /* 0x0000000403197824 */ /* 0x040fe200078e00ff */
[CC--:B------:R-:W-:Y:S01]  /*f830*/  LEA RZ, P3, R3.reuse, R26.reuse, 0x3 ;  /* 0x0000001a03ff7211 */ /* 0x0c0fe200078618ff */
[----:B------:R-:W-:Y:S01]  /*f840*/  STL [R1+0x274], R0 ;  /* 0x0002740001007387 */ /* 0x000fe20000100800 */
[C---:B------:R-:W-:Y:S01]  /*f850*/  LEA RZ, P2, R3.reuse, R26, 0x4 ;  /* 0x0000001a03ff7211 */ /* 0x040fe200078420ff */
[----:B0-----:R-:W-:-:S02]  /*f860*/  IMAD R4, R3, 0x3f, RZ ;  /* 0x0000003f03047824 */ /* 0x001fc400078e02ff */
[----:B------:R0:W-:Y:S01]  /*f870*/  STL [R1+0x260], R7 ;  /* 0x0002600701007387 */ /* 0x0001e20000100800 */
[C---:B------:R-:W-:Y:S02]  /*f880*/  SHF.L.U32 R29, R3.reuse, 0x3, RZ ;  /* 0x00000003031d7819 */ /* 0x040fe400000006ff */
[CC--:B------:R-:W-:Y:S01]  /*f890*/  IADD3 R8, P4, PT, R24.reuse, R26.reuse, RZ ;  /* 0x0000001a18087210 */ /* 0x0c0fe20007f9e0ff */
[----:B------:R1:W-:Y:S01]  /*f8a0*/  STL [R1+0x278], R4 ;  /* 0x0002780401007387 */ /* 0x0003e20000100800 */
[-C--:B------:R-:W-:Y:S01]  /*f8b0*/  LEA.HI.X.SX32 R15, R24, R27.reuse, 0x1, P0 ;  /* 0x0000001b180f7211 */ /* 0x080fe200000f0eff */
[----:B------:R-:W-:Y:S01]  /*f8c0*/  IMAD R22, R3, 0x57, RZ ;  /* 0x0000005703167824 */ /* 0x000fe200078e02ff */
[-C--:B------:R-:W-:Y:S01]  /*f8d0*/  LEA.HI.X.SX32 R13, R25, R27.reuse, 0x1, P3 ;  /* 0x0000001b190d7211 */ /* 0x080fe200018f0eff */
[----:B0-----:R-:W-:Y:S01]  /*f8e0*/  IMAD R7, R3, 0xfc, RZ ;  /* 0x000000fc03077824 */ /* 0x001fe200078e02ff */
[-C--:B------:R-:W-:Y:S01]  /*f8f0*/  LEA.HI.X.SX32 R11, R29, R27.reuse, 0x1, P2 ;  /* 0x0000001b1d0b7211 */ /* 0x080fe200010f0eff */
[C---:B-1----:R-:W-:Y:S01]  /*f900*/  IMAD R4, R3.reuse, 0xfe, RZ ;  /* 0x000000fe03047824 */ /* 0x042fe200078e02ff */
[CC--:B------:R-:W-:Y:S01]  /*f910*/  LEA RZ, P0, R3.reuse, R26.reuse, 0x5 ;  /* 0x0000001a03ff7211 */ /* 0x0c0fe200078028ff */
[C---:B------:R-:W-:Y:S01]  /*f920*/  IMAD R16, R3.reuse, 0x19, RZ ;  /* 0x0000001903107824 */ /* 0x040fe200078e02ff */
[CC--:B------:R-:W-:Y:S01]  /*f930*/  LEA RZ, P3, R3.reuse, R26.reuse, 0x6 ;  /* 0x0000001a03ff7211 */ /* 0x0c0fe200078630ff */
[C---:B------:R-:W-:Y:S01]  /*f940*/  IMAD R2, R3.reuse, 0x7c, RZ ;  /* 0x0000007c03027824 */ /* 0x040fe200078e02ff */
[C---:B------:R-:W-:Y:S01]  /*f950*/  LEA.HI.X.SX32 R9, R3.reuse, R27, 0x1, P4 ;  /* 0x0000001b03097211 */ /* 0x040fe200020f0eff */
[C---:B------:R-:W-:Y:S01]  /*f960*/  IMAD R0, R3.reuse, 0x7e, RZ ;  /* 0x0000007e03007824 */ /* 0x040fe200078e02ff */
[C---:B------:R-:W-:Y:S01]  /*f970*/  LEA RZ, P2, R3.reuse, R26, 0x7 ;  /* 0x0000001a03ff7211 */ /* 0x040fe200078438ff */
[----:B------:R-:W-:Y:S01]  /*f980*/  STL [R1+0x268], R7 ;  /* 0x0002680701007387 */ /* 0x000fe20000100800 */
[----:B------:R-:W-:-:S03]  /*f990*/  IMAD R3, R3, 0x7f, RZ ;  /* 0x0000007f03037824 */ /* 0x000fc600078e02ff */
[----:B------:R0:W-:Y:S04]  /*f9a0*/  STL [R1+0x270], R4 ;  /* 0x0002700401007387 */ /* 0x0001e80000100800 */
[----:B------:R-:W-:Y:S04]  /*f9b0*/  STL [R1+0xd4c], R15 ;  /* 0x000d4c0f01007387 */ /* 0x000fe80000100800 */
[----:B------:R-:W-:Y:S04]  /*f9c0*/  STL [R1+0xd44], R13 ;  /* 0x000d440d01007387 */ /* 0x000fe80000100800 */
[----:B------:R-:W-:Y:S04]  /*f9d0*/  STL [R1+0xd3c], R11 ;  /* 0x000d3c0b01007387 */ /* 0x000fe80000100800 */
[----:B------:R1:W-:Y:S01]  /*f9e0*/  STL.64 [R1+0x1598], R2 ;  /* 0x0015980201007387 */ /* 0x0003e20000100a00 */
[----:B0-----:R-:W-:-:S03]  /*f9f0*/  IMAD.MOV.U32 R4, RZ, RZ, -0x800000 ;  /* 0xff800000ff047424 */ /* 0x001fc600078e00ff */
[----:B------:R-:W-:Y:S04]  /*fa00*/  STL.64 [R1+0x1108], R8 ;  /* 0x0011080801007387 */ /* 0x000fe80000100a00 */
[----:B------:R0:W-:Y:S01]  /*fa10*/  STL [R1+0x15e4], R3 ;  /* 0x0015e40301007387 */ /* 0x0001e20000100800 */
[----:B-1----:R-:W-:-:S03]  /*fa20*/  IMAD.MOV.U32 R2, RZ, RZ, -0x800000 ;  /* 0xff800000ff027424 */ /* 0x002fc600078e00ff */
[----:B------:R-:W-:Y:S04]  /*fa30*/  STL [R1+0xa34], RZ ;  /* 0x000a34ff01007387 */ /* 0x000fe80000100800 */
[----:B------:R-:W-:Y:S01]  /*fa40*/  STL [R1+0x364], R2 ;  /* 0x0003640201007387 */ /* 0x000fe20000100800 */
[----:B0-----:R-:W-:-:S03]  /*fa50*/  MOV R3, 0xff800000 ;  /* 0xff80000000037802 */ /* 0x001fc60000000f00 */
[----:B------:R-:W-:Y:S04]  /*fa60*/  STL [R1+0xa30], RZ ;  /* 0x000a30ff01007387 */ /* 0x000fe80000100800 */
        /* <DEDUP_REMOVED lines=28> */
[----:B------:R0:W-:Y:S04]  /*fc30*/  STL [R1+0x9ac], R4 ;  /* 0x0009ac0401007387 */ /* 0x0001e80000100800 */
[----:B------:R-:W-:Y:S04]  /*fc40*/  STL [R1+0x9e0], R3 ;  /* 0x0009e00301007387 */ /* 0x000fe80000100800 */
[----:B------:R-:W-:Y:S04]  /*fc50*/  STL [R1+0x370], RZ ;  /* 0x000370ff01007387 */ /* 0x000fe80000100800 */
[----:B------:R-:W-:Y:S04]  /*fc60*/  STL [R1+0x9e4], R2 ;  /* 0x0009e40201007387 */ /* 0x000fe80000100800 */
[----:B------:R-:W-:Y:S04]  /*fc70*/  STL [R1+0x374], RZ ;  /* 0x000374ff01007387 */ /* 0x000fe80000100800 */
        /* <DEDUP_REMOVED lines=202> */
[----:B------:R-:W0:Y:S04]  /*10920*/  LDL.LU R14, [R1+0x84] ;  /* 0x00008400010e7983 */ /* 0x000e280000300800 */
[----:B------:R-:W2:Y:S04]  /*10930*/  LDL.LU R29, [R1+0x7c] ;  /* 0x00007c00011d7983 */ /* 0x000ea80000300800 */
[----:B------:R-:W3:Y:S04]  /*10940*/  LDL.LU R24, [R1+0x88] ;  /* 0x0000880001187983 */ /* 0x000ee80000300800 */
[----:B------:R-:W4:Y:S04]  /*10950*/  LDL.LU R15, [R1+0x8c] ;  /* 0x00008c00010f7983 */ /* 0x000f280000300800 */
[----:B------:R-:W-:Y:S04]  /*10960*/  STL [R1+0x690], RZ ;  /* 0x000690ff01007387 */ /* 0x000fe80000100800 */
[----:B------:R-:W-:Y:S04]  /*10970*/  STL [R1+0x694], RZ ;  /* 0x000694ff01007387 */ /* 0x000fe80000100800 */
[----:B------:R-:W-:Y:S04]  /*10980*/  STL [R1+0x698], RZ ;  /* 0x000698ff01007387 */ /* 0x000fe80000100800 */
[----:B------:R-:W-:Y:S04]  /*10990*/  STL [R1+0x69c], RZ ;  /* 0x00069cff01007387 */ /* 0x000fe80000100800 */
[----:B------:R-:W5:Y:S04]  /*109a0*/  LDL.LU R23, [R1+0x80] ;  /* 0x0000800001177983 */ /* 0x000f680000300800 */
        /* <DEDUP_REMOVED lines=12> */
[----:B------:R-:W2:Y:S04]  /*10a70*/  LDL.LU R19, [R1+0x98] ;  /* 0x0000980001137983 */ /* 0x000ea80000300800 */
[----:B------:R-:W3:Y:S04]  /*10a80*/  LDL.LU R17, [R1+0x94] ;  /* 0x0000940001117983 */ /* 0x000ee80000300800 */
[----:B------:R-:W-:Y:S04]  /*10a90*/  STL [R1+0x6d0], RZ ;  /* 0x0006d0ff01007387 */ /* 0x000fe80000100800 */
[----:B------:R-:W-:Y:S04]  /*10aa0*/  STL [R1+0x6d4], RZ ;  /* 0x0006d4ff01007387 */ /* 0x000fe80000100800 */
[----:B------:R-:W-:Y:S04]  /*10ab0*/  STL [R1+0x6d8], RZ ;  /* 0x0006d8ff01007387 */ /* 0x000fe80000100800 */
[----:B------:R-:W-:Y:S04]  /*10ac0*/  STL [R1+0x6dc], RZ ;  /* 0x0006dcff01007387 */ /* 0x000fe80000100800 */
[----:B------:R-:W3:Y:S04]  /*10ad0*/  LDL.LU R21, [R1+0x78] ;  /* 0x0000780001157983 */ /* 0x000ee80000300800 */
[----:B------:R-:W3:Y:S04]  /*10ae0*/  LDL.LU R20, [R1+0x74] ;  /* 0x0000740001147983 */ /* 0x000ee80000300800 */
[----:B------:R-:W3:Y:S04]  /*10af0*/  LDL.LU R25, [R1+0x8] ;  /* 0x0000080001197983 */ /* 0x000ee80000300800 */
[----:B------:R-:W-:Y:S04]  /*10b00*/  STL [R1+0x710], RZ ;  /* 0x000710ff01007387 */ /* 0x000fe80000100800 */
[----:B------:R-:W-:Y:S04]  /*10b10*/  STL [R1+0x714], RZ ;  /* 0x000714ff01007387 */ /* 0x000fe80000100800 */
[----:B------:R-:W-:Y:S04]  /*10b20*/  STL [R1+0x718], RZ ;  /* 0x000718ff01007387 */ /* 0x000fe80000100800 */
[----:B------:R-:W-:Y:S01]  /*10b30*/  STL [R1+0x71c], RZ ;  /* 0x00071cff01007387 */ /* 0x000fe20000100800 */
[----:B0-----:R-:W-:-:S05]  /*10b40*/  IMAD.MOV.U32 R4, RZ, RZ, R14 ;  /* 0x000000ffff047224 */ /* 0x001fca00078e000e */
[----:B------:R5:W-:Y:S01]  /*10b50*/  STL.64 [R1+0x1660], R4 ;  /* 0x0016600401007387 */ /* 0x000be20000100a00 */
[----:B----4-:R-:W-:-:S05]  /*10b60*/  IMAD.MOV.U32 R7, RZ, RZ, R15 ;  /* 0x000000ffff077224 */ /* 0x010fca00078e000f */
[----:B------:R0:W-:Y:S01]  /*10b70*/  STL [R1+0x165c], R7 ;  /* 0x00165c0701007387 */ /* 0x0001e20000100800 */
[----:B-----5:R-:W-:-:S03]  /*10b80*/  MOV R5, R23 ;  /* 0x0000001700057202 */ /* 0x020fc60000000f00 */
[----:B------:R-:W4:Y:S04]  /*10b90*/  LDL.LU R23, [R1+0x44] ;  /* 0x0000440001177983 */ /* 0x000f280000300800 */
[----:B------:R-:W-:Y:S04]  /*10ba0*/  STL [R1+0x720], RZ ;  /* 0x000720ff01007387 */ /* 0x000fe80000100800 */
[----:B------:R-:W-:Y:S04]  /*10bb0*/  STL [R1+0x724], RZ ;  /* 0x000724ff01007387 */ /* 0x000fe80000100800 */
[----:B------:R-:W-:Y:S04]  /*10bc0*/  STL [R1+0x728], RZ ;  /* 0x000728ff01007387 */ /* 0x000fe80000100800 */
[----:B------:R-:W-:Y:S04]  /*10bd0*/  STL [R1+0x72c], RZ ;  /* 0x00072cff01007387 */ /* 0x000fe80000100800 */
[----:B------:R-:W5:Y:S04]  /*10be0*/  LDL.LU R8, [R1+0x90] ;  /* 0x0000900001087983 */ /* 0x000f680000300800 */
[----:B------:R-:W4:Y:S04]  /*10bf0*/  LDL.LU R13, [R1+0x4] ;  /* 0x00000400010d7983 */ /* 0x000f280000300800 */
[----:B------:R-:W4:Y:S04]  /*10c00*/  LDL.LU R11, [R1] ;  /* 0x00000000010b7983 */ /* 0x000f280000300800 */
[----:B------:R-:W-:Y:S04]  /*10c10*/  STL [R1+0x730], RZ ;  /* 0x000730ff01007387 */ /* 0x000fe80000100800 */
[----:B------:R-:W-:Y:S04]  /*10c20*/  STL [R1+0x734], RZ ;  /* 0x000734ff01007387 */ /* 0x000fe80000100800 */
[----:B------:R-:W-:Y:S04]  /*10c30*/  STL [R1+0x738], RZ ;  /* 0x000738ff01007387 */ /* 0x000fe80000100800 */
[----:B------:R-:W-:Y:S04]  /*10c40*/  STL [R1+0x73c], RZ ;  /* 0x00073cff01007387 */ /* 0x000fe80000100800 */
[----:B------:R-:W4:Y:S01]  /*10c50*/  LDL.LU R12, [R1+0x9c] ;  /* 0x00009c00010c7983 */ /* 0x000f220000300800 */
[----:B--2---:R-:W-:-:S03]  /*10c60*/  IMAD.MOV.U32 R3, RZ, RZ, R19 ;  /* 0x000000ffff037224 */ /* 0x004fc600078e0013 */
[----:B------:R-:W-:Y:S04]  /*10c70*/  STL [R1+0x6c0], RZ ;  /* 0x0006c0ff01007387 */ /* 0x000fe80000100800 */
[----:B------:R-:W-:Y:S01]  /*10c80*/  STL [R1+0x6c4], RZ ;  /* 0x0006c4ff01007387 */ /* 0x000fe20000100800 */
[----:B---3--:R-:W-:-:S03]  /*10c90*/  IMAD.MOV.U32 R2, RZ, RZ, R17 ;  /* 0x000000ffff027224 */ /* 0x008fc600078e0011 */
[----:B------:R-:W-:Y:S01]  /*10ca0*/  STL [R1+0x6c8], RZ ;  /* 0x0006c8ff01007387 */ /* 0x000fe20000100800 */
[----:B------:R-:W-:-:S03]  /*10cb0*/  LEA.HI.X.SX32 R29, R29, R27, 0x1, P3 ;  /* 0x0000001b1d1d7211 */ /* 0x000fc600018f0eff */
[----:B------:R-:W-:Y:S04]  /*10cc0*/  STL [R1+0x6cc], RZ ;  /* 0x0006ccff01007387 */ /* 0x000fe80000100800 */
[----:B------:R-:W2:Y:S01]  /*10cd0*/  LDL.LU R14, [R1+0xa4] ;  /* 0x0000a400010e7983 */ /* 0x000ea20000300800 */
[----:B------:R-:W-:-:S03]  /*10ce0*/  LEA.HI.X.SX32 R5, R5, R27, 0x1, P2 ;  /* 0x0000001b05057211 */ /* 0x000fc600010f0eff */
[----:B------:R-:W3:Y:S01]  /*10cf0*/  LDL.LU R17, [R1+0xac] ;  /* 0x0000ac0001117983 */ /* 0x000ee20000300800 */
[----:B------:R-:W-:-:S05]  /*10d00*/  LEA.HI.X.SX32 R19, R20, R27, 0x1, P0 ;  /* 0x0000001b14137211 */ /* 0x000fca00000f0eff */
[----:B------:R-:W-:Y:S04]  /*10d10*/  STL [R1+0xd34], R19 ;  /* 0x000d341301007387 */ /* 0x000fe80000100800 */
[----:B------:R-:W2:Y:S04]  /*10d20*/  LDL.LU R20, [R1+0xa8] ;  /* 0x0000a80001147983 */ /* 0x000ea80000300800 */
[----:B------:R-:W2:Y:S04]  /*10d30*/  LDL.LU R10, [R1+0x60] ;  /* 0x00006000010a7983 */ /* 0x000ea80000300800 */
[----:B------:R-:W2:Y:S01]  /*10d40*/  LDL.LU R15, [R1+0x40] ;  /* 0x00004000010f7983 */ /* 0x000ea20000300800 */
[----:B0-----:R-:W-:-:S03]  /*10d50*/  LEA.HI.X.SX32 R7, R24, R27, 0x1, P1 ;  /* 0x0000001b18077211 */ /* 0x001fc600008f0eff */
[----:B------:R-:W-:Y:S04]  /*10d60*/  STL [R1+0xd2c], R29 ;  /* 0x000d2c1d01007387 */ /* 0x000fe80000100800 */
[----:B------:R-:W2:Y:S04]  /*10d70*/  LDL.LU R28, [R1+0x1668] ;  /* 0x00166800011c7983 */ /* 0x000ea80000300800 */
[----:B------:R-:W3:Y:S04]  /*10d80*/  LDL.LU R9, [R1+0xb0] ;  /* 0x0000b00001097983 */ /* 0x000ee80000300800 */
[----:B------:R0:W-:Y:S04]  /*10d90*/  STL [R1+0xd24], R5 ;  /* 0x000d240501007387 */ /* 0x0001e80000100800 */
[----:B0-----:R-:W3:Y:S04]  /*10da0*/  LDL.LU.64 R4, [R1+0x1660] ;  /* 0x0016600001047983 */ /* 0x001ee80000300a00 */
[----:B------:R0:W-:Y:S04]  /*10db0*/  STL [R1+0xd1c], R7 ;  /* 0x000d1c0701007387 */ /* 0x0001e80000100800 */
[----:B0-----:R-:W4:Y:S01]  /*10dc0*/  LDL.LU R7, [R1+0x165c] ;  /* 0x00165c0001077983 */ /* 0x001f220000300800 */
[----:B------:R-:W-:-:S03]  /*10dd0*/  IADD3 R18, P0, PT, R21, R26, RZ ;  /* 0x0000001a15127210 */ /* 0x000fc60007f1e0ff */
[----:B------:R-:W4:Y:S01]  /*10de0*/  LDL.LU R24, [R1+0xb4] ;  /* 0x0000b40001187983 */ /* 0x000f220000300800 */
[C---:B------:R-:W-:Y:S02]  /*10df0*/  LEA.HI.X.SX32 R19, R25.reuse, R27, 0x1, P0 ;  /* 0x0000001b19137211 */ /* 0x040fe400000f0eff */
[----:B--2---:R-:W-:Y:S02]  /*10e00*/  MOV R21, R28 ;  /* 0x0000001c00157202 */ /* 0x004fe40000000f00 */
[----:B------:R-:W-:-:S04]  /*10e10*/  IADD3 R28, P3, PT, R25, R26, RZ ;  /* 0x0000001a191c7210 */ /* 0x000fc80007f7e0ff */
[----:B-----5:R-:W-:Y:S02]  /*10e20*/  LEA.HI.X.SX32 R29, R8, R27, 0x1, P3 ;  /* 0x0000001b081d7211 */ /* 0x020fe400018f0eff */
[----:B---3--:R-:W-:-:S05]  /*10e30*/  IADD3 R4, P2, PT, R4, R26, RZ ;  /* 0x0000001a04047210 */ /* 0x008fca0007f5e0ff */
[----:B------:R-:W-:Y:S01]  /*10e40*/  STL [R1+0x10e8], R4 ;  /* 0x0010e80401007387 */ /* 0x000fe20000100800 */
[----:B----4-:R-:W-:-:S03]  /*10e50*/  IADD3 R6, P1, PT, R7, R26, RZ ;  /* 0x0000001a07067210 */ /* 0x010fc60007f3e0ff */
[----:B------:R-:W2:Y:S04]  /*10e60*/  LDL.LU R7, [R1+0xa0] ;  /* 0x0000a00001077983 */ /* 0x000ea80000300800 */
[----:B------:R-:W-:Y:S04]  /*10e70*/  STL.64 [R1+0x10f8], R28 ;  /* 0x0010f81c01007387 */ /* 0x000fe80000100a00 */
[----:B------:R0:W-:Y:S04]  /*10e80*/  STL.64 [R1+0x10f0], R18 ;  /* 0x0010f01201007387 */ /* 0x0001e80000100a00 */
[----:B0-----:R-:W3:Y:S04]  /*10e90*/  LDL.LU R19, [R1+0x1658] ;  /* 0x0016580001137983 */ /* 0x001ee80000300800 */
[----:B------:R-:W4:Y:S04]  /*10ea0*/  LDL.LU R25, [R1+0xbc] ;  /* 0x0000bc0001197983 */ /* 0x000f280000300800 */
[----:B------:R-:W5:Y:S04]  /*10eb0*/  LDL.LU R8, [R1+0xb8] ;  /* 0x0000b80001087983 */ /* 0x000f680000300800 */
[----:B------:R-:W3:Y:S01]  /*10ec0*/  LDL.LU R18, [R1+0xc0] ;  /* 0x0000c00001127983 */ /* 0x000ee20000300800 */
[----:B------:R-:W-:-:S04]  /*10ed0*/  IADD3 R28, P3, PT, R23, R26, RZ ;  /* 0x0000001a171c7210 */ /* 0x000fc80007f7e0ff */
[-C--:B--2---:R-:W-:Y:S02]  /*10ee0*/  LEA.HI.X.SX32 R29, R7, R27.reuse, 0x1, P3 ;  /* 0x0000001b071d7211 */ /* 0x084fe400018f0eff */
[CC--:B------:R-:W-:Y:S01]  /*10ef0*/  LEA.HI.X.SX32 R7, R13.reuse, R27.reuse, 0x1, P1 ;  /* 0x0000001b0d077211 */ /* 0x0c0fe200008f0eff */
[----:B---3--:R0:W-:Y:S04]  /*10f00*/  STL.64 [R1+0x1648], R18 ;  /* 0x0016481201007387 */ /* 0x0081e80000100a00 */
[----:B------:R1:W-:Y:S01]  /*10f10*/  STL.64 [R1+0x1100], R28 ;  /* 0x0011001c01007387 */ /* 0x0003e20000100a00 */
[----:B0-----:R-:W-:Y:S01]  /*10f20*/  IMAD.MOV.U32 R18, RZ, RZ, R4 ;  /* 0x000000ffff127224 */ /* 0x001fe200078e0004 */
[----:B------:R-:W-:Y:S01]  /*10f30*/  IADD3 R4, P0, PT, R13, R26, RZ ;  /* 0x0000001a0d047210 */ /* 0x000fe20007f1e0ff */
[----:B------:R-:W-:Y:S01]  /*10f40*/  IMAD.MOV.U32 R19, RZ, RZ, R5 ;  /* 0x000000ffff137224 */ /* 0x000fe200078e0005 */
[----:B------:R-:W-:-:S02]  /*10f50*/  LEA.HI.X.SX32 R19, R3, R27, 0x1, P2 ;  /* 0x0000001b03137211 */ /* 0x000fc400010f0eff */
[----:B------:R-:W-:Y:S02]  /*10f60*/  LEA.HI.X.SX32 R5, R23, R27, 0x1, P0 ;  /* 0x0000001b17057211 */ /* 0x000fe400000f0eff */
[-C--:B------:R-:W-:Y:S01]  /*10f70*/  IADD3 R2, P2, PT, R2, R26.reuse, RZ ;  /* 0x0000001a02027210 */ /* 0x080fe20007f5e0ff */
[----:B------:R0:W-:Y:S04]  /*10f80*/  STL [R1+0x10ec], R19 ;  /* 0x0010ec1301007387 */ /* 0x0001e80000100800 */
[----:B-1----:R-:W2:Y:S01]  /*10f90*/  LDL.LU.64 R28, [R1+0x1650] ;  /* 0x00165000011c7983 */ /* 0x002ea20000300a00 */
[----:B------:R-:W-:-:S03]  /*10fa0*/  IADD3 R18, P3, PT, R12, R26, RZ ;  /* 0x0000001a0c127210 */ /* 0x000fc60007f7e0ff */
[----:B------:R-:W3:Y:S01]  /*10fb0*/  LDL.LU R23, [R1+0x3c] ;  /* 0x00003c0001177983 */ /* 0x000ee20000300800 */
[----:B------:R-:W-:-:S03]  /*10fc0*/  LEA.HI.X.SX32 R3, R17, R27, 0x1, P2 ;  /* 0x0000001b11037211 */ /* 0x000fc600010f0eff */
[----:B------:R1:W-:Y:S01]  /*10fd0*/  STL.64 [R1+0x10d8], R4 ;  /* 0x0010d80401007387 */ /* 0x0003e20000100a00 */
[----:B------:R-:W-:Y:S02]  /*10fe0*/  IADD3 R12, P1, PT, R14, R26, RZ ;  /* 0x0000001a0e0c7210 */ /* 0x000fe40007f3e0ff */
[----:B------:R-:W-:Y:S01]  /*10ff0*/  MOV R14, R22 ;  /* 0x00000016000e7202 */ /* 0x000fe20000000f00 */
[----:B------:R4:W-:Y:S01]  /*11000*/  STL.64 [R1+0x10e0], R6 ;  /* 0x0010e00601007387 */ /* 0x0009e20000100a00 */
[CC--:B0-----:R-:W-:Y:S02]  /*11010*/  LEA.HI.X.SX32 R19, R11.reuse, R27.reuse, 0x1, P3 ;  /* 0x0000001b0b137211 */ /* 0x0c1fe400018f0eff */
[----:B-1----:R-:W-:Y:S01]  /*11020*/  IADD3 R4, P0, PT, R11, R26, RZ ;  /* 0x0000001a0b047210 */ /* 0x002fe20007f1e0ff */
[----:B----4-:R-:W4:Y:S03]  /*11030*/  LDL.LU R6, [R1+0xc4] ;  /* 0x0000c40001067983 */ /* 0x010f260000300800 */
[-C--:B------:R-:W-:Y:S01]  /*11040*/  LEA.HI.X.SX32 R5, R9, R27.reuse, 0x1, P0 ;  /* 0x0000001b09057211 */ /* 0x080fe200000f0eff */
[----:B------:R-:W3:Y:S04]  /*11050*/  LDL.LU R22, [R1+0xcc] ;  /* 0x0000cc0001167983 */ /* 0x000ee80000300800 */
[----:B------:R0:W-:Y:S04]  /*11060*/  STL.64 [R1+0x10d0], R2 ;  /* 0x0010d00201007387 */ /* 0x0001e80000100a00 */
[----:B------:R-:W3:Y:S01]  /*11070*/  LDL.LU R17, [R1+0xc8] ;  /* 0x0000c80001117983 */ /* 0x000ee20000300800 */
[----:B------:R-:W-:-:S02]  /*11080*/  LEA.HI.X.SX32 R13, R24, R27, 0x1, P1 ;  /* 0x0000001b180d7211 */ /* 0x000fc400008f0eff */
[-C--:B0-----:R-:W-:Y:S02]  /*11090*/  IADD3 R2, P2, PT, R20, R26.reuse, RZ ;  /* 0x0000001a14027210 */ /* 0x081fe40007f5e0ff */
[----:B------:R-:W3:Y:S04]  /*110a0*/  LDL.LU R20, [R1+0xd0] ;  /* 0x0000d00001147983 */ /* 0x000ee80000300800 */
[----:B------:R0:W-:Y:S04]  /*110b0*/  STL.64 [R1+0x10c0], R4 ;  /* 0x0010c00401007387 */ /* 0x0001e80000100a00 */
[----:B------:R1:W-:Y:S04]  /*110c0*/  STL.64 [R1+0x10c8], R18 ;  /* 0x0010c81201007387 */ /* 0x0003e80000100a00 */
[----:B------:R-:W3:Y:S01]  /*110d0*/  LDL.LU R11, [R1+0xdc] ;  /* 0x0000dc00010b7983 */ /* 0x000ee20000300800 */
[----:B0-----:R-:W-:-:S03]  /*110e0*/  IADD3 R4, P0, PT, R10, R26, RZ ;  /* 0x0000001a0a047210 */ /* 0x001fc60007f1e0ff */
[----:B------:R-:W3:Y:S01]  /*110f0*/  LDL.LU R9, [R1+0xd8] ;  /* 0x0000d80001097983 */ /* 0x000ee20000300800 */
[----:B-1----:R-:W-:-:S03]  /*11100*/  IADD3 R18, P3, PT, R15, R26, RZ ;  /* 0x0000001a0f127210 */ /* 0x002fc60007f7e0ff */
[----:B------:R-:W3:Y:S01]  /*11110*/  LDL.LU R24, [R1+0xe4] ;  /* 0x0000e40001187983 */ /* 0x000ee20000300800 */
[-C--:B------:R-:W-:Y:S02]  /*11120*/  LEA.HI.X.SX32 R5, R25, R27.reuse, 0x1, P0 ;  /* 0x0000001b19057211 */ /* 0x080fe400000f0eff */
[----:B------:R-:W-:Y:S01]  /*11130*/  LEA.HI.X.SX32 R19, R10, R27, 0x1, P3 ;  /* 0x0000001b0a137211 */ /* 0x000fe200018f0eff */
[----:B------:R-:W-:Y:S04]  /*11140*/  STL.64 [R1+0x10b0], R12 ;  /* 0x0010b00c01007387 */ /* 0x000fe80000100a00 */
[----:B------:R-:W3:Y:S04]  /*11150*/  LDL.LU R25, [R1+0xe0] ;  /* 0x0000e00001197983 */ /* 0x000ee80000300800 */
[----:B------:R-:W-:Y:S04]  /*11160*/  STL.64 [R1+0x10b8], R4 ;  /* 0x0010b80401007387 */ /* 0x000fe80000100a00 */
[----:B------:R0:W-:Y:S04]  /*11170*/  STL.64 [R1+0x10a0], R18 ;  /* 0x0010a01201007387 */ /* 0x0001e80000100a00 */
[----:B0-----:R-:W3:Y:S01]  /*11180*/  LDL.LU.64 R18, [R1+0x1648] ;  /* 0x0016480001127983 */ /* 0x001ee20000300a00 */
[----:B-----5:R-:W-:-:S03]  /*11190*/  IADD3 R4, P0, PT, R8, R26, RZ ;  /* 0x0000001a08047210 */ /* 0x020fc60007f1e0ff */
[----:B------:R-:W5:Y:S04]  /*111a0*/  LDL.LU R8, [R1+0xe8] ;  /* 0x0000e80001087983 */ /* 0x000f680000300800 */
[----:B------:R-:W4:Y:S01]  /*111b0*/  LDL.LU R10, [R1+0xf0] ;  /* 0x0000f000010a7983 */ /* 0x000f220000300800 */
[----:B--2---:R-:W-:-:S04]  /*111c0*/  IADD3 R12, P1, PT, R29, R26, RZ ;  /* 0x0000001a1d0c7210 */ /* 0x004fc80007f3e0ff */
[----:B------:R-:W-:Y:S02]  /*111d0*/  LEA.HI.X.SX32 R13, R15, R27, 0x1, P1 ;  /* 0x0000001b0f0d7211 */ /* 0x000fe400008f0eff */
[----:B---3--:R-:W-:-:S05]  /*111e0*/  IADD3 R18, P3, PT, R18, R26, RZ ;  /* 0x0000001a12127210 */ /* 0x008fca0007f7e0ff */
[----:B------:R-:W-:Y:S04]  /*111f0*/  STL [R1+0x1088], R18 ;  /* 0x0010881201007387 */ /* 0x000fe80000100800 */
[----:B------:R0:W-:Y:S04]  /*11200*/  STL.64 [R1+0x1098], R12 ;  /* 0x0010980c01007387 */ /* 0x0001e80000100a00 */
[----:B------:R-:W2:Y:S04]  /*11210*/  LDL.LU R7, [R1+0xec] ;  /* 0x0000ec0001077983 */ /* 0x000ea80000300800 */
[----:B0-----:R-:W3:Y:S01]  /*11220*/  LDL.LU R12, [R1+0x6c] ;  /* 0x00006c00010c7983 */ /* 0x001ee20000300800 */
[-C--:B------:R-:W-:Y:S01]  /*11230*/  LEA.HI.X.SX32 R3, R29, R27.reuse, 0x1, P2 ;  /* 0x0000001b1d037211 */ /* 0x080fe200010f0eff */
[----:B------:R-:W-:Y:S01]  /*11240*/  IMAD.MOV.U32 R13, RZ, RZ, R19 ;  /* 0x000000ffff0d7224 */ /* 0x000fe200078e0013 */
[----:B------:R-:W-:-:S02]  /*11250*/  LEA.HI.X.SX32 R5, R22, R27, 0x1, P0 ;  /* 0x0000001b16057211 */ /* 0x000fc400000f0eff */
[CC--:B------:R-:W-:Y:S01]  /*11260*/  LEA.HI.X.SX32 R13, R28.reuse, R27.reuse, 0x1, P3 ;  /* 0x0000001b1c0d7211 */ /* 0x0c0fe200018f0eff */
[----:B---3--:R0:W-:Y:S04]  /*11270*/  STL [R1+0x1638], R12 ;  /* 0x0016380c01007387 */ /* 0x0081e80000100800 */
[----:B------:R-:W3:Y:S01]  /*11280*/  LDL.LU R15, [R1+0xf4] ;  /* 0x0000f400010f7983 */ /* 0x000ee20000300800 */
[----:B0-----:R-:W-:Y:S01]  /*11290*/  IMAD.MOV.U32 R12, RZ, RZ, R18 ;  /* 0x000000ffff0c7224 */ /* 0x001fe200078e0012 */
[----:B------:R-:W-:Y:S02]  /*112a0*/  IADD3 R18, P1, PT, R28, R26, RZ ;  /* 0x0000001a1c127210 */ /* 0x000fe40007f3e0ff */
[----:B------:R4:W-:Y:S02]  /*112b0*/  STL.64 [R1+0x10a8], R2 ;  /* 0x0010a80201007387 */ /* 0x0009e40000100a00 */
[----:B------:R-:W-:-:S02]  /*112c0*/  LEA.HI.X.SX32 R19, R20, R27, 0x1, P1 ;  /* 0x0000001b14137211 */ /* 0x000fc400008f0eff */
[----:B------:R-:W2:Y:S04]  /*112d0*/  LDL.LU R22, [R1+0x5c] ;  /* 0x00005c0001167983 */ /* 0x000ea80000300800 */
[----:B------:R0:W-:Y:S04]  /*112e0*/  STL.64 [R1+0x1090], R4 ;  /* 0x0010900401007387 */ /* 0x0001e80000100a00 */
[----:B------:R1:W-:Y:S01]  /*112f0*/  STL.64 [R1+0x1080], R18 ;  /* 0x0010801201007387 */ /* 0x0003e20000100a00 */
[-C--:B----4-:R-:W-:Y:S02]  /*11300*/  IADD3 R2, P2, PT, R6, R26.reuse, RZ ;  /* 0x0000001a06027210 */ /* 0x090fe40007f5e0ff */
[----:B0-----:R-:W-:-:S02]  /*11310*/  IADD3 R4, P0, PT, R17, R26, RZ ;  /* 0x0000001a11047210 */ /* 0x001fc40007f1e0ff */
[----:B-1----:R-:W-:Y:S02]  /*11320*/  IADD3 R18, P1, PT, R23, R26, RZ ;  /* 0x0000001a17127210 */ /* 0x002fe40007f3e0ff */
[----:B------:R-:W4:Y:S04]  /*11330*/  LDL.LU.64 R26, [R1+0x1640] ;  /* 0x00164000011a7983 */ /* 0x000f280000300a00 */
[----:B------:R-:W2:Y:S04]  /*11340*/  LDL.LU R20, [R1+0xf8] ;  /* 0x0000f80001147983 */ /* 0x000ea80000300800 */
[----:B------:R-:W2:Y:S04]  /*11350*/  LDL.LU R17, [R1+0x38] ;  /* 0x0000380001117983 */ /* 0x000ea80000300800 */
[----:B------:R0:W-:Y:S04]  /*11360*/  STL [R1+0x108c], R13 ;  /* 0x00108c0d01007387 */ /* 0x0001e80000100800 */
[----:B------:R-:W4:Y:S02]  /*11370*/  LDL.64 R28, [R1+0xa38] ;  /* 0x000a3800011c7983 */ /* 0x000f240000100a00 */
[----:B----4-:R-:W-:-:S02]  /*11380*/  IADD3 R12, P3, PT, R27, R28, RZ ;  /* 0x0000001c1b0c7210 */ /* 0x010fc40007f7e0ff */
[-C--:B------:R-:W-:Y:S02]  /*11390*/  LEA.HI.X.SX32 R3, R11, R29.reuse, 0x1, P2 ;  /* 0x0000001d0b037211 */ /* 0x080fe400010f0eff */
[-C--:B------:R-:W-:Y:S01]  /*113a0*/  LEA.HI.X.SX32 R19, R24, R29.reuse, 0x1, P1 ;  /* 0x0000001d18137211 */ /* 0x080fe200008f0eff */
[----:B------:R-:W4:Y:S01]  /*113b0*/  LDL.LU R11, [R1+0xfc] ;  /* 0x0000fc00010b7983 */ /* 0x000f220000300800 */
[----:B0-----:R-:W-:-:S03]  /*113c0*/  LEA.HI.X.SX32 R13, R23, R29, 0x1, P3 ;  /* 0x0000001d170d7211 */ /* 0x001fc600018f0eff */
[----:B------:R0:W-:Y:S01]  /*113d0*/  STL.64 [R1+0x1070], R2 ;  /* 0x0010700201007387 */ /* 0x0001e20000100a00 */
[----:B------:R-:W-:-:S03]  /*113e0*/  LEA.HI.X.SX32 R5, R27, R29, 0x1, P0 ;  /* 0x0000001d1b057211 */ /* 0x000fc600000f0eff */
[----:B------:R1:W-:Y:S01]  /*113f0*/  STL.64 [R1+0x1078], R18 ;  /* 0x0010781201007387 */ /* 0x0003e20000100a00 */
[-C--:B------:R-:W-:Y:S02]  /*11400*/  IADD3 R24, P1, PT, R25, R28.reuse, RZ ;  /* 0x0000001c19187210 */ /* 0x080fe40007f3e0ff */
[----:B0-----:R-:W-:Y:S01]  /*11410*/  IADD3 R2, P2, PT, R9, R28, RZ ;  /* 0x0000001c09027210 */ /* 0x001fe20007f5e0ff */
[----:B-1----:R-:W4:Y:S03]  /*11420*/  LDL.LU R18, [R1+0x100] ;  /* 0x0001000001127983 */ /* 0x002f260000300800 */
[-C--:B------:R-:W-:Y:S01]  /*11430*/  LEA.HI.X.SX32 R3, R10, R29.reuse, 0x1, P2 ;  /* 0x0000001d0a037211 */ /* 0x080fe200010f0eff */
[----:B------:R-:W4:Y:S04]  /*11440*/  LDL.LU R19, [R1+0x34] ;  /* 0x0000340001137983 */ /* 0x000f280000300800 */
[----:B------:R0:W-:Y:S04]  /*11450*/  STL.64 [R1+0x1060], R12 ;  /* 0x0010600c01007387 */ /* 0x0001e80000100a00 */
[----:B------:R1:W-:Y:S01]  /*11460*/  STL.64 [R1+0x1068], R4 ;  /* 0x0010680401007387 */ /* 0x0003e20000100a00 */
[----:B------:R-:W-:-:S02]  /*11470*/  LEA.HI.X.SX32 R25, R26, R29, 0x1, P1 ;  /* 0x0000001d1a197211 */ /* 0x000fc400008f0eff */
[-C--:B0-----:R-:W-:Y:S01]  /*11480*/  IADD3 R12, P3, PT, R26, R28.reuse, RZ ;  /* 0x0000001c1a0c7210 */ /* 0x081fe20007f7e0ff */
[----:B-1----:R-:W4:Y:S03]  /*11490*/  LDL.LU R5, [R1+0x163c] ;  /* 0x00163c0001057983 */ /* 0x002f260000300800 */
[----:B---3--:R-:W-:Y:S01]  /*114a0*/  LEA.HI.X.SX32 R13, R15, R29, 0x1, P3 ;  /* 0x0000001d0f0d7211 */ /* 0x008fe200018f0eff */
[----:B------:R-:W3:Y:S01]  /*114b0*/  LDL.LU R23, [R1+0x104] ;  /* 0x0001040001177983 */ /* 0x000ee20000300800 */
[----:B--2---:R-:W-:-:S03]  /*114c0*/  IADD3 R4, P2, PT, R7, R28, RZ ;  /* 0x0000001c07047210 */ /* 0x004fc60007f5e0ff */
[----:B------:R0:W-:Y:S04]  /*114d0*/  STL.64 [R1+0x1058], R2 ;  /* 0x0010580201007387 */ /* 0x0001e80000100a00 */
[----:B0-----:R-:W2:Y:S04]  /*114e0*/  LDL.LU R2, [R1+0x110] ;  /* 0x0001100001027983 */ /* 0x001ea80000300800 */
[----:B------:R-:W2:Y:S04]  /*114f0*/  LDL.LU R10, [R1+0x10c] ;  /* 0x00010c00010a7983 */ /* 0x000ea80000300800 */
[----:B------:R-:W2:Y:S04]  /*11500*/  LDL.LU R7, [R1+0x114] ;  /* 0x0001140001077983 */ /* 0x000ea80000300800 */
[----:B------:R0:W-:Y:S04]  /*11510*/  STL.64 [R1+0x1048], R12 ;  /* 0x0010480c01007387 */ /* 0x0001e80000100a00 */
[----:B0-----:R-:W2:Y:S04]  /*11520*/  LDL.LU R12, [R1+0x1638] ;  /* 0x00163800010c7983 */ /* 0x001ea80000300800 */
[----:B------:R-:W-:Y:S04]  /*11530*/  STL [R1+0x1030], R4 ;  /* 0x0010300401007387 */ /* 0x000fe80000100800 */
[----:B------:R0:W-:Y:S04]  /*11540*/  STL.64 [R1+0x1050], R24 ;  /* 0x0010501801007387 */ /* 0x0001e80000100a00 */
[----:B0-----:R-:W3:Y:S04]  /*11550*/  LDL.LU.64 R24, [R1+0x1630] ;  /* 0x0016300001187983 */ /* 0x001ee80000300a00 */
[----:B------:R-:W3:Y:S01]  /*11560*/  LDL.LU R26, [R1+0x108] ;  /* 0x00010800011a7983 */ /* 0x000ee20000300800 */
[----:B-----5:R-:W-:-:S02]  /*11570*/  IADD3 R8, P0, PT, R8, R28, RZ ;  /* 0x0000001c08087210 */ /* 0x020fc40007f1e0ff */
[----:B------:R-:W-:Y:S01]  /*11580*/  MOV R13, R14 ;  /* 0x0000000e000d7202 */ /* 0x000fe20000000f00 */
[----:B------:R4:W-:Y:S01]  /*11590*/  STL [R1+0x1610], R27 ;  /* 0x0016101b01007387 */ /* 0x0009e20000100800 */
[----:B------:R-:W-:Y:S02]  /*115a0*/  LEA.HI.X.SX32 R9, R20, R29, 0x1, P0 ;  /* 0x0000001d14097211 */ /* 0x000fe400000f0eff */
[----:B------:R-:W-:Y:S01]  /*115b0*/  MOV R20, R21 ;  /* 0x0000001500147202 */ /* 0x000fe20000000f00 */
[----:B----4-:R-:W-:Y:S01]  /*115c0*/  IMAD.MOV.U32 R27, RZ, RZ, R5 ;  /* 0x000000ffff1b7224 */ /* 0x010fe200078e0005 */
[----:B--2---:R-:W-:-:S04]  /*115d0*/  IADD3 R14, P3, PT, R12, R28, RZ ;  /* 0x0000001c0c0e7210 */ /* 0x004fc80007f7e0ff */
[----:B------:R-:W-:Y:S01]  /*115e0*/  LEA.HI.X.SX32 R15, R11, R29, 0x1, P3 ;  /* 0x0000001d0b0f7211 */ /* 0x000fe200018f0eff */
[----:B---3--:R0:W-:Y:S04]  /*115f0*/  STL [R1+0x1624], R26 ;  /* 0x0016241a01007387 */ /* 0x0081e80000100800 */
[----:B------:R-:W2:Y:S04]  /*11600*/  LDL.LU R3, [R1+0x11c] ;  /* 0x00011c0001037983 */ /* 0x000ea80000300800 */
[----:B------:R-:W3:Y:S01]  /*11610*/  LDL.LU R6, [R1+0x118] ;  /* 0x0001180001067983 */ /* 0x000ee20000300800 */
[----:B0-----:R-:W-:Y:S01]  /*11620*/  IMAD.MOV.U32 R26, RZ, RZ, R4 ;  /* 0x000000ffff1a7224 */ /* 0x001fe200078e0004 */
[----:B------:R-:W-:-:S02]  /*11630*/  IADD3 R4, P1, PT, R22, R28, RZ ;  /* 0x0000001c16047210 */ /* 0x000fc40007f3e0ff */
[----:B------:R0:W-:Y:S02]  /*11640*/  STL.64 [R1+0x1038], R8 ;  /* 0x0010380801007387 */ /* 0x0001e40000100a00 */
[----:B------:R-:W-:Y:S02]  /*11650*/  LEA.HI.X.SX32 R5, R12, R29, 0x1, P1 ;  /* 0x0000001d0c057211 */ /* 0x000fe400008f0eff */
[----:B------:R-:W4:Y:S01]  /*11660*/  LDL.LU R21, [R1+0x120] ;  /* 0x0001200001157983 */ /* 0x000f220000300800 */
[----:B0-----:R-:W-:-:S03]  /*11670*/  IADD3 R8, P0, PT, R17, R28, RZ ;  /* 0x0000001c11087210 */ /* 0x001fc60007f1e0ff */
[----:B------:R0:W-:Y:S01]  /*11680*/  STL.64 [R1+0x1040], R14 ;  /* 0x0010400e01007387 */ /* 0x0001e20000100a00 */
[----:B------:R-:W-:-:S03]  /*11690*/  LEA.HI.X.SX32 R9, R22, R29, 0x1, P0 ;  /* 0x0000001d16097211 */ /* 0x000fc600000f0eff */
[----:B------:R-:W-:Y:S04]  /*116a0*/  STL.64 [R1+0x1028], R4 ;  /* 0x0010280401007387 */ /* 0x000fe80000100a00 */
[----:B------:R1:W-:Y:S01]  /*116b0*/  STL.64 [R1+0x1020], R8 ;  /* 0x0010200801007387 */ /* 0x0003e20000100a00 */
[----:B0-----:R-:W-:-:S04]  /*116c0*/  IADD3 R14, P3, PT, R25, R28, RZ ;  /* 0x0000001c190e7210 */ /* 0x001fc80007f7e0ff */
[----:B------:R-:W-:Y:S01]  /*116d0*/  LEA.HI.X.SX32 R15, R17, R29, 0x1, P3 ;  /* 0x0000001d110f7211 */ /* 0x000fe200018f0eff */
[----:B-1----:R-:W5:Y:S01]  /*116e0*/  LDL.LU R9, [R1+0x1628] ;  /* 0x0016280001097983 */ /* 0x002f620000300800 */
[----:B------:R-:W-:-:S03]  /*116f0*/  IADD3 R4, P1, PT, R18, R28, RZ ;  /* 0x0000001c12047210 */ /* 0x000fc60007f3e0ff */
[----:B------:R-:W2:Y:S04]  /*11700*/  LDL.LU R8, [R1+0x128] ;  /* 0x0001280001087983 */ /* 0x000ea80000300800 */
[----:B------:R-:W2:Y:S01]  /*11710*/  LDL.LU R11, [R1+0x130] ;  /* 0x00013000010b7983 */ /* 0x000ea20000300800 */
[----:B------:R-:W-:-:S03]  /*11720*/  LEA.HI.X.SX32 R27, R25, R29, 0x1, P2 ;  /* 0x0000001d191b7211 */ /* 0x000fc600010f0eff */
[----:B------:R-:W2:Y:S04]  /*11730*/  LDL.LU R12, [R1+0x12c] ;  /* 0x00012c00010c7983 */ /* 0x000ea80000300800 */
[----:B------:R-:W2:Y:S01]  /*11740*/  LDL.LU R18, [R1+0x58] ;  /* 0x0000580001127983 */ /* 0x000ea20000300800 */
[----:B------:R-:W-:-:S03]  /*11750*/  LEA.HI.X.SX32 R5, R2, R29, 0x1, P1 ;  /* 0x0000001d02057211 */ /* 0x000fc600008f0eff */
[----:B------:R-:W2:Y:S01]  /*11760*/  LDL.LU R17, [R1+0x134] ;  /* 0x0001340001117983 */ /* 0x000ea20000300800 */
[----:B------:R-:W-:-:S03]  /*11770*/  IADD3 R22, P0, PT, R23, R28, RZ ;  /* 0x0000001c17167210 */ /* 0x000fc60007f1e0ff */
[----:B------:R0:W-:Y:S01]  /*11780*/  STL.64 [R1+0x1018], R14 ;  /* 0x0010180e01007387 */ /* 0x0001e20000100a00 */
[----:B------:R-:W-:-:S03]  /*11790*/  LEA.HI.X.SX32 R23, R24, R29, 0x1, P0 ;  /* 0x0000001d18177211 */ /* 0x000fc600000f0eff */
[----:B------:R-:W-:Y:S04]  /*117a0*/  STL [R1+0x1034], R27 ;  /* 0x0010341b01007387 */ /* 0x000fe80000100800 */
[----:B------:R-:W2:Y:S01]  /*117b0*/  LDL.LU R26, [R1+0x1624] ;  /* 0x00162400011a7983 */ /* 0x000ea20000300800 */
[----:B0-----:R-:W-:-:S03]  /*117c0*/  IADD3 R14, P3, PT, R24, R28, RZ ;  /* 0x0000001c180e7210 */ /* 0x001fc60007f7e0ff */
[----:B------:R0:W-:Y:S01]  /*117d0*/  STL.64 [R1+0x1010], R4 ;  /* 0x0010100401007387 */ /* 0x0001e20000100a00 */
[----:B------:R-:W-:Y:S02]  /*117e0*/  LEA.HI.X.SX32 R15, R7, R29, 0x1, P3 ;  /* 0x0000001d070f7211 */ /* 0x000fe400018f0eff */
[-C--:B0-----:R-:W-:Y:S02]  /*117f0*/  IADD3 R4, P1, PT, R10, R28.reuse, RZ ;  /* 0x0000001c0a047210 */ /* 0x081fe40007f3e0ff */
[----:B------:R-:W3:Y:S04]  /*11800*/  LDL.LU R10, [R1+0x30] ;  /* 0x00003000010a7983 */ /* 0x000ee80000300800 */
[----:B------:R0:W-:Y:S04]  /*11810*/  STL.64 [R1+0x1000], R14 ;  /* 0x0010000e01007387 */ /* 0x0001e80000100a00 */
[----:B0-----:R-:W4:Y:S04]  /*11820*/  LDL.LU R15, [R1+0x1620] ;  /* 0x00162000010f7983 */ /* 0x001f280000300800 */
[----:B------:R0:W-:Y:S04]  /*11830*/  STL.64 [R1+0x1008], R22 ;  /* 0x0010081601007387 */ /* 0x0001e80000100a00 */
[----:B0-----:R-:W5:Y:S01]  /*11840*/  LDL.LU.64 R22, [R1+0x1618] ;  /* 0x0016180001167983 */ /* 0x001f620000300a00 */
[----:B------:R-:W-:Y:S01]  /*11850*/  IADD3 R14, P3, PT, R19, R28, RZ ;  /* 0x0000001c130e7210 */ /* 0x000fe20007f7e0ff */
[----:B------:R-:W-:-:S02]  /*11860*/  IMAD.MOV.U32 R2, RZ, RZ, R13 ;  /* 0x000000ffff027224 */ /* 0x000fc400078e000d */
[----:B------:R-:W5:Y:S02]  /*11870*/  LDL.LU R7, [R1+0x140] ;  /* 0x0001400001077983 */ /* 0x000f640000300800 */
[----:B------:R-:W-:Y:S02]  /*11880*/  IMAD.MOV.U32 R24, RZ, RZ, R14 ;  /* 0x000000ffff187224 */ /* 0x000fe400078e000e */
[----:B------:R-:W-:Y:S04]  /*11890*/  STL [R1+0xff8], R14 ;  /* 0x000ff80e01007387 */ /* 0x000fe80000100800 */
[----:B------:R-:W5:Y:S04]  /*118a0*/  LDL.LU R13, [R1+0x13c] ;  /* 0x00013c00010d7983 */ /* 0x000f680000300800 */
[----:B------:R-:W-:Y:S01]  /*118b0*/  STL [R1+0x15f0], R25 ;  /* 0x0015f01901007387 */ /* 0x000fe20000100800 */
[----:B--2---:R-:W-:-:S04]  /*118c0*/  IADD3 R26, P2, PT, R26, R28, RZ ;  /* 0x0000001c1a1a7210 */ /* 0x004fc80007f5e0ff */
[----:B------:R-:W-:-:S05]  /*118d0*/  LEA.HI.X.SX32 R27, R3, R29, 0x1, P2 ;  /* 0x0000001d031b7211 */ /* 0x000fca00010f0eff */
[----:B------:R3:W-:Y:S02]  /*118e0*/  STL.64 [R1+0xff0], R26 ;  /* 0x000ff01a01007387 */ /* 0x0007e40000100a00 */
[----:B---3--:R-:W-:-:S04]  /*118f0*/  IADD3 R26, P2, PT, R6, R28, RZ ;  /* 0x0000001c061a7210 */ /* 0x008fc80007f5e0ff */
[----:B------:R-:W-:Y:S02]  /*11900*/  LEA.HI.X.SX32 R27, R11, R29, 0x1, P2 ;  /* 0x0000001d0b1b7211 */ /* 0x000fe400010f0eff */
[----:B----4-:R-:W-:Y:S02]  /*11910*/  MOV R25, R15 ;  /* 0x0000000f00197202 */ /* 0x010fe40000000f00 */
[-C--:B------:R-:W-:Y:S02]  /*11920*/  LEA.HI.X.SX32 R25, R20, R29.reuse, 0x1, P3 ;  /* 0x0000001d14197211 */ /* 0x080fe400018f0eff */
[C---:B-----5:R-:W-:Y:S02]  /*11930*/  IADD3 R14, P0, PT, R23.reuse, R28, RZ ;  /* 0x0000001c170e7210 */ /* 0x060fe40007f1e0ff */
[-C--:B------:R-:W-:Y:S02]  /*11940*/  LEA.HI.X.SX32 R5, R23, R29.reuse, 0x1, P1 ;  /* 0x0000001d17057211 */ /* 0x080fe400008f0eff */
[----:B------:R-:W-:-:S02]  /*11950*/  LEA.HI.X.SX32 R15, R19, R29, 0x1, P0 ;  /* 0x0000001d130f7211 */ /* 0x000fc400000f0eff */
[----:B------:R-:W2:Y:S04]  /*11960*/  LDL.LU R19, [R1+0x144] ;  /* 0x0001440001137983 */ /* 0x000ea80000300800 */
[----:B------:R-:W-:Y:S04]  /*11970*/  STL [R1+0xffc], R25 ;  /* 0x000ffc1901007387 */ /* 0x000fe80000100800 */
[----:B------:R-:W-:Y:S04]  /*11980*/  STL.64 [R1+0xfe0], R14 ;  /* 0x000fe00e01007387 */ /* 0x000fe80000100a00 */
[----:B------:R0:W-:Y:S04]  /*11990*/  STL.64 [R1+0xfe8], R4 ;  /* 0x000fe80401007387 */ /* 0x0001e80000100a00 */
[----:B0-----:R-:W3:Y:S04]  /*119a0*/  LDL.LU R4, [R1+0x14c] ;  /* 0x00014c0001047983 */ /* 0x001ee80000300800 */
[----:B------:R-:W4:Y:S04]  /*119b0*/  LDL.LU R14, [R1+0x154] ;  /* 0x00015400010e7983 */ /* 0x000f280000300800 */
[----:B------:R-:W5:Y:S04]  /*119c0*/  LDL.LU R15, [R1+0x2c] ;  /* 0x00002c00010f7983 */ /* 0x000f680000300800 */
[----:B------:R0:W-:Y:S04]  /*119d0*/  STL.64 [R1+0xfd8], R26 ;  /* 0x000fd81a01007387 */ /* 0x0001e80000100a00 */
[----:B0-----:R-:W2:Y:S01]  /*119e0*/  LDL.LU R27, [R1+0x1610] ;  /* 0x00161000011b7983 */ /* 0x001ea20000300800 */
[----:B------:R-:W-:-:S02]  /*119f0*/  IADD3 R24, P0, PT, R22, R28, RZ ;  /* 0x0000001c16187210 */ /* 0x000fc40007f1e0ff */
[-C--:B------:R-:W-:Y:S01]  /*11a00*/  IADD3 R20, P3, PT, R21, R28.reuse, RZ ;  /* 0x0000001c15147210 */ /* 0x080fe20007f7e0ff */
[----:B------:R-:W3:Y:S01]  /*11a10*/  LDL.LU R5, [R1+0x150] ;  /* 0x0001500001057983 */ /* 0x000ee20000300800 */
[-C--:B------:R-:W-:Y:S02]  /*11a20*/  IADD3 R8, P1, PT, R8, R28.reuse, RZ ;  /* 0x0000001c08087210 */ /* 0x080fe40007f3e0ff */
[----:B------:R-:W-:Y:S02]  /*11a30*/  IADD3 R26, P2, PT, R12, R28, RZ ;  /* 0x0000001c0c1a7210 */ /* 0x000fe40007f5e0ff */
[-C--:B------:R-:W-:Y:S01]  /*11a40*/  LEA.HI.X.SX32 R25, R17, R29.reuse, 0x1, P0 ;  /* 0x0000001d11197211 */ /* 0x080fe200000f0eff */
[----:B------:R-:W-:Y:S01]  /*11a50*/  STL [R1+0xfb8], R8 ;  /* 0x000fb80801007387 */ /* 0x000fe20000100800 */
[----:B------:R-:W-:-:S03]  /*11a60*/  LEA.HI.X.SX32 R21, R22, R29, 0x1, P3 ;  /* 0x0000001d16157211 */ /* 0x000fc600018f0eff */
[----:B------:R-:W-:Y:S04]  /*11a70*/  STL [R1+0xfb0], R26 ;  /* 0x000fb01a01007387 */ /* 0x000fe80000100800 */
[----:B------:R-:W3:Y:S04]  /*11a80*/  LDL.LU R6, [R1+0x158] ;  /* 0x0001580001067983 */ /* 0x000ee80000300800 */
[----:B------:R-:W-:Y:S04]  /*11a90*/  STL.64 [R1+0xfc8], R24 ;  /* 0x000fc81801007387 */ /* 0x000fe80000100a00 */
[----:B------:R0:W-:Y:S04]  /*11aa0*/  STL.64 [R1+0xfd0], R20 ;  /* 0x000fd01401007387 */ /* 0x0001e80000100a00 */
[----:B0-----:R-:W3:Y:S01]  /*11ab0*/  LDL.LU.64 R20, [R1+0x1608] ;  /* 0x0016080001147983 */ /* 0x001ee20000300a00 */
[----:B--2---:R-:W-:-:S03]  /*11ac0*/  IMAD.MOV.U32 R23, RZ, RZ, R27 ;  /* 0x000000ffff177224 */ /* 0x004fc600078e001b */
[----:B------:R-:W2:Y:S04]  /*11ad0*/  LDL.LU R27, [R1+0x164] ;  /* 0x00016400011b7983 */ /* 0x000ea80000300800 */
[----:B------:R-:W2:Y:S04]  /*11ae0*/  LDL.LU R3, [R1+0x160] ;  /* 0x0001600001037983 */ /* 0x000ea80000300800 */
[----:B------:R-:W2:Y:S04]  /*11af0*/  LDL.LU R12, [R1+0x16c] ;  /* 0x00016c00010c7983 */ /* 0x000ea80000300800 */
[----:B------:R-:W2:Y:S01]  /*11b00*/  LDL.LU R17, [R1+0x168] ;  /* 0x0001680001117983 */ /* 0x000ea20000300800 */
[----:B------:R-:W-:Y:S01]  /*11b10*/  MOV R11, R16 ;  /* 0x00000010000b7202 */ /* 0x000fe20000000f00 */
[----:B------:R-:W-:Y:S01]  /*11b20*/  IMAD.MOV.U32 R16, RZ, RZ, R8 ;  /* 0x000000ffff107224 */ /* 0x000fe200078e0008 */
[----:B------:R-:W-:-:S02]  /*11b30*/  IADD3 R24, P0, PT, R18, R28, RZ ;  /* 0x0000001c12187210 */ /* 0x000fc40007f1e0ff */
[-C--:B------:R-:W-:Y:S02]  /*11b40*/  IADD3 R8, P3, PT, R10, R28.reuse, RZ ;  /* 0x0000001c0a087210 */ /* 0x080fe40007f7e0ff */
[-C--:B------:R-:W-:Y:S01]  /*11b50*/  LEA.HI.X.SX32 R25, R7, R29.reuse, 0x1, P0 ;  /* 0x0000001d07197211 */ /* 0x080fe200000f0eff */
[----:B------:R-:W-:Y:S01]  /*11b60*/  IMAD.MOV.U32 R22, RZ, RZ, R26 ;  /* 0x000000ffff167224 */ /* 0x000fe200078e001a */
[-C--:B---3--:R-:W-:Y:S02]  /*11b70*/  LEA.HI.X.SX32 R23, R21, R29.reuse, 0x1, P2 ;  /* 0x0000001d15177211 */ /* 0x088fe400010f0eff */
[----:B------:R-:W-:Y:S01]  /*11b80*/  IADD3 R22, P2, PT, R4, R28, RZ ;  /* 0x0000001c04167210 */ /* 0x000fe20007f5e0ff */
[----:B--2---:R0:W-:Y:S02]  /*11b90*/  STL [R1+0x15f4], R17 ;  /* 0x0015f41101007387 */ /* 0x0041e40000100800 */
[----:B0-----:R-:W-:Y:S01]  /*11ba0*/  IMAD.MOV.U32 R17, RZ, RZ, R9 ;  /* 0x000000ffff117224 */ /* 0x001fe200078e0009 */
[----:B------:R-:W-:-:S02]  /*11bb0*/  LEA.HI.X.SX32 R17, R2, R29, 0x1, P1 ;  /* 0x0000001d02117211 */ /* 0x000fc400008f0eff */
[-C--:B------:R-:W-:Y:S02]  /*11bc0*/  LEA.HI.X.SX32 R9, R18, R29.reuse, 0x1, P3 ;  /* 0x0000001d12097211 */ /* 0x080fe400018f0eff */
[----:B------:R-:W-:Y:S01]  /*11bd0*/  IADD3 R16, P1, PT, R21, R28, RZ ;  /* 0x0000001c15107210 */ /* 0x000fe20007f3e0ff */
[----:B------:R0:W-:Y:S04]  /*11be0*/  STL [R1+0xfbc], R17 ;  /* 0x000fbc1101007387 */ /* 0x0001e80000100800 */
[----:B------:R1:W-:Y:S04]  /*11bf0*/  STL.64 [R1+0xfc0], R24 ;  /* 0x000fc01801007387 */ /* 0x0003e80000100a00 */
[----:B------:R2:W-:Y:S01]  /*11c00*/  STL.64 [R1+0xfa8], R8 ;  /* 0x000fa80801007387 */ /* 0x0005e20000100a00 */
[----:B0-----:R-:W-:-:S02]  /*11c10*/  LEA.HI.X.SX32 R17, R10, R29, 0x1, P1 ;  /* 0x0000001d0a117211 */ /* 0x001fc400008f0eff */
[----:B-1----:R-:W-:Y:S01]  /*11c20*/  IADD3 R24, P0, PT, R13, R28, RZ ;  /* 0x0000001c0d187210 */ /* 0x002fe20007f1e0ff */
[----:B--2---:R-:W2:Y:S04]  /*11c30*/  LDL.LU R8, [R1+0x1600] ;  /* 0x0016000001087983 */ /* 0x004ea80000300800 */
[----:B------:R-:W3:Y:S04]  /*11c40*/  LDL.LU R2, [R1+0x170] ;  /* 0x0001700001027983 */ /* 0x000ee80000300800 */
[----:B------:R-:W2:Y:S01]  /*11c50*/  LDL.LU R7, [R1+0x178] ;  /* 0x0001780001077983 */ /* 0x000ea20000300800 */
[----:B----4-:R-:W-:-:S03]  /*11c60*/  LEA.HI.X.SX32 R25, R14, R29, 0x1, P0 ;  /* 0x0000001d0e197211 */ /* 0x010fc600000f0eff */
[----:B------:R-:W4:Y:S01]  /*11c70*/  LDL.LU R9, [R1+0x174] ;  /* 0x0001740001097983 */ /* 0x000f220000300800 */
[----:B------:R-:W-:-:S03]  /*11c80*/  IADD3 R18, P3, PT, R19, R28, RZ ;  /* 0x0000001c13127210 */ /* 0x000fc60007f7e0ff */
[----:B------:R-:W3:Y:S04]  /*11c90*/  LDL.LU R13, [R1+0x17c] ;  /* 0x00017c00010d7983 */ /* 0x000ee80000300800 */
[----:B------:R0:W-:Y:S04]  /*11ca0*/  STL.64 [R1+0xfa0], R16 ;  /* 0x000fa01001007387 */ /* 0x0001e80000100a00 */
[----:B------:R-:W3:Y:S04]  /*11cb0*/  LDL.LU R10, [R1+0x70] ;  /* 0x00007000010a7983 */ /* 0x000ee80000300800 */
[----:B------:R-:W-:Y:S01]  /*11cc0*/  STL [R1+0xfb4], R23 ;  /* 0x000fb41701007387 */ /* 0x000fe20000100800 */
[----:B0-----:R-:W-:-:S03]  /*11cd0*/  IADD3 R16, P1, PT, R20, R28, RZ ;  /* 0x0000001c14107210 */ /* 0x001fc60007f3e0ff */
[----:B------:R-:W3:Y:S01]  /*11ce0*/  LDL.LU R26, [R1+0x68] ;  /* 0x00006800011a7983 */ /* 0x000ee20000300800 */
[-C--:B------:R-:W-:Y:S02]  /*11cf0*/  LEA.HI.X.SX32 R19, R20, R29.reuse, 0x1, P3 ;  /* 0x0000001d14137211 */ /* 0x080fe400018f0eff */
[----:B------:R-:W-:Y:S01]  /*11d00*/  LEA.HI.X.SX32 R17, R6, R29, 0x1, P1 ;  /* 0x0000001d06117211 */ /* 0x000fe200008f0eff */
[----:B------:R-:W3:Y:S04]  /*11d10*/  LDL.LU R14, [R1+0x54] ;  /* 0x00005400010e7983 */ /* 0x000ee80000300800 */
[----:B------:R-:W3:Y:S04]  /*11d20*/  LDL.LU R4, [R1+0x28] ;  /* 0x0000280001047983 */ /* 0x000ee80000300800 */
[----:B------:R0:W-:Y:S02]  /*11d30*/  STL.64 [R1+0xf98], R24 ;  /* 0x000f981801007387 */ /* 0x0001e40000100a00 */
[----:B0-----:R-:W-:-:S02]  /*11d40*/  IADD3 R24, P0, PT, R5, R28, RZ ;  /* 0x0000001c05187210 */ /* 0x001fc40007f1e0ff */
[----:B------:R-:W3:Y:S04]  /*11d50*/  LDL.LU R5, [R1+0x180] ;  /* 0x0001800001057983 */ /* 0x000ee80000300800 */
[----:B------:R-:W3:Y:S04]  /*11d60*/  LDL.LU R6, [R1+0x184] ;  /* 0x0001840001067983 */ /* 0x000ee80000300800 */
[----:B------:R-:W-:Y:S04]  /*11d70*/  STL.64 [R1+0xf88], R16 ;  /* 0x000f881001007387 */ /* 0x000fe80000100a00 */
[----:B------:R0:W-:Y:S04]  /*11d80*/  STL.64 [R1+0xf90], R18 ;  /* 0x000f901201007387 */ /* 0x0001e80000100a00 */
[----:B0-----:R-:W3:Y:S01]  /*11d90*/  LDL.LU.64 R18, [R1+0x15f8] ;  /* 0x0015f80001127983 */ /* 0x001ee20000300a00 */
[----:B-----5:R-:W-:-:S02]  /*11da0*/  IADD3 R16, P1, PT, R15, R28, RZ ;  /* 0x0000001c0f107210 */ /* 0x020fc40007f3e0ff */
[-C--:B------:R-:W-:Y:S02]  /*11db0*/  LEA.HI.X.SX32 R23, R27, R29.reuse, 0x1, P2 ;  /* 0x0000001d1b177211 */ /* 0x080fe400010f0eff */
[----:B------:R-:W-:-:S03]  /*11dc0*/  LEA.HI.X.SX32 R17, R12, R29, 0x1, P1 ;  /* 0x0000001d0c117211 */ /* 0x000fc600008f0eff */
[----:B------:R-:W-:Y:S04]  /*11dd0*/  STL.64 [R1+0xf78], R22 ;  /* 0x000f781601007387 */ /* 0x000fe80000100a00 */
[----:B------:R0:W-:Y:S04]  /*11de0*/  STL.64 [R1+0xf80], R16 ;  /* 0x000f801001007387 */ /* 0x0001e80000100a00 */
[----:B0-----:R-:W5:Y:S04]  /*11df0*/  LDL.LU R17, [R1+0x15f4] ;  /* 0x0015f40001117983 */ /* 0x001f680000300800 */
[----:B------:R-:W4:Y:S01]  /*11e00*/  LDL.LU R12, [R1+0x188] ;  /* 0x00018800010c7983 */ /* 0x000f220000300800 */
[----:B------:R-:W-:-:S04]  /*11e10*/  IADD3 R22, P2, PT, R3, R28, RZ ;  /* 0x0000001c03167210 */ /* 0x000fc80007f5e0ff */
[----:B--2---:R-:W-:Y:S02]  /*11e20*/  LEA.HI.X.SX32 R23, R7, R29, 0x1, P2 ;  /* 0x0000001d07177211 */ /* 0x004fe400010f0eff */
[----:B---3--:R-:W-:-:S04]  /*11e30*/  IADD3 R20, P3, PT, R19, R28, RZ ;  /* 0x0000001c13147210 */ /* 0x008fc80007f7e0ff */
[-C--:B------:R-:W-:Y:S02]  /*11e40*/  LEA.HI.X.SX32 R21, R15, R29.reuse, 0x1, P3 ;  /* 0x0000001d0f157211 */ /* 0x080fe400018f0eff */
[----:B------:R-:W2:Y:S01]  /*11e50*/  LDL.LU R15, [R1+0x18c] ;  /* 0x00018c00010f7983 */ /* 0x000ea20000300800 */
[----:B------:R-:W-:-:S03]  /*11e60*/  LEA.HI.X.SX32 R25, R19, R29, 0x1, P0 ;  /* 0x0000001d13197211 */ /* 0x000fc600000f0eff */
[----:B------:R0:W-:Y:S04]  /*11e70*/  STL.64 [R1+0xf68], R20 ;  /* 0x000f681401007387 */ /* 0x0001e80000100a00 */
[----:B------:R1:W-:Y:S01]  /*11e80*/  STL.64 [R1+0xf70], R24 ;  /* 0x000f701801007387 */ /* 0x0003e20000100a00 */
[----:B0-----:R-:W-:-:S04]  /*11e90*/  IADD3 R20, P3, PT, R18, R28, RZ ;  /* 0x0000001c12147210 */ /* 0x001fc80007f7e0ff */
[----:B------:R-:W-:Y:S01]  /*11ea0*/  LEA.HI.X.SX32 R21, R13, R29, 0x1, P3 ;  /* 0x0000001d0d157211 */ /* 0x000fe200018f0eff */
[----:B-1----:R-:W3:Y:S01]  /*11eb0*/  LDL.LU R25, [R1+0x15f0] ;  /* 0x0015f00001197983 */ /* 0x002ee20000300800 */
[----:B----4-:R-:W-:-:S03]  /*11ec0*/  IADD3 R24, P2, PT, R9, R28, RZ ;  /* 0x0000001c09187210 */ /* 0x010fc60007f5e0ff */
[----:B------:R0:W-:Y:S04]  /*11ed0*/  STL.64 [R1+0xf50], R20 ;  /* 0x000f501401007387 */ /* 0x0001e80000100a00 */
[----:B------:R1:W-:Y:S04]  /*11ee0*/  STL.64 [R1+0xf60], R22 ;  /* 0x000f601601007387 */ /* 0x0003e80000100a00 */
[----:B0-----:R-:W4:Y:S04]  /*11ef0*/  LDL.LU R21, [R1+0x190] ;  /* 0x0001900001157983 */ /* 0x001f280000300800 */
[----:B------:R-:W2:Y:S04]  /*11f00*/  LDL.LU R27, [R1+0x198] ;  /* 0x00019800011b7983 */ /* 0x000ea80000300800 */
[----:B------:R-:W-:Y:S04]  /*11f10*/  STL [R1+0xf38], R24 ;  /* 0x000f381801007387 */ /* 0x000fe80000100800 */
[----:B------:R-:W2:Y:S01]  /*11f20*/  LDL.LU R13, [R1+0x194] ;  /* 0x00019400010d7983 */ /* 0x000ea20000300800 */
[----:B-----5:R-:W-:-:S04]  /*11f30*/  IADD3 R16, P1, PT, R17, R28, RZ ;  /* 0x0000001c11107210 */ /* 0x020fc80007f3e0ff */
[-C--:B------:R-:W-:Y:S02]  /*11f40*/  LEA.HI.X.SX32 R17, R18, R29.reuse, 0x1, P1 ;  /* 0x0000001d12117211 */ /* 0x080fe400008f0eff */
[-C--:B------:R-:W-:Y:S02]  /*11f50*/  IADD3 R2, P0, PT, R2, R28.reuse, RZ ;  /* 0x0000001c02027210 */ /* 0x080fe40007f1e0ff */
[----:B-1----:R-:W-:Y:S01]  /*11f60*/  IADD3 R22, P3, PT, R10, R28, RZ ;  /* 0x0000001c0a167210 */ /* 0x002fe20007f7e0ff */
[----:B--2---:R-:W-:Y:S04]  /*11f70*/  STL [R1+0x15e0], R13 ;  /* 0x0015e00d01007387 */ /* 0x004fe80000100800 */
[----:B------:R-:W2:Y:S04]  /*11f80*/  LDL.LU R7, [R1+0x19c] ;  /* 0x00019c0001077983 */ /* 0x000ea80000300800 */
[----:B------:R-:W5:Y:S04]  /*11f90*/  LDL.LU R9, [R1+0x24] ;  /* 0x0000240001097983 */ /* 0x000f680000300800 */
[----:B------:R0:W-:Y:S04]  /*11fa0*/  STL.64 [R1+0xf58], R16 ;  /* 0x000f581001007387 */ /* 0x0001e80000100a00 */
[----:B0-----:R-:W2:Y:S01]  /*11fb0*/  LDL.LU.64 R16, [R1+0x15e8] ;  /* 0x0015e80001107983 */ /* 0x001ea20000300a00 */
[----:B------:R-:W-:-:S02]  /*11fc0*/  LEA.HI.X.SX32 R3, R5, R29, 0x1, P0 ;  /* 0x0000001d05037211 */ /* 0x000fc400000f0eff */
[----:B------:R-:W-:Y:S01]  /*11fd0*/  MOV R18, R24 ;  /* 0x0000001800127202 */ /* 0x000fe20000000f00 */
[----:B------:R3:W-:Y:S01]  /*11fe0*/  STL [R1+0x15c8], R19 ;  /* 0x0015c81301007387 */ /* 0x0007e20000100800 */
[----:B------:R-:W-:Y:S02]  /*11ff0*/  IADD3 R24, P1, PT, R26, R28, RZ ;  /* 0x0000001c1a187210 */ /* 0x000fe40007f3e0ff */
[-C--:B------:R-:W-:Y:S01]  /*12000*/  LEA.HI.X.SX32 R23, R6, R29.reuse, 0x1, P3 ;  /* 0x0000001d06177211 */ /* 0x080fe200018f0eff */
[----:B------:R0:W-:Y:S04]  /*12010*/  STL.64 [R1+0xf40], R2 ;  /* 0x000f400201007387 */ /* 0x0001e80000100a00 */
[----:B------:R1:W-:Y:S01]  /*12020*/  STL.64 [R1+0xf48], R22 ;  /* 0x000f481601007387 */ /* 0x0003e20000100a00 */
[----:B---3--:R-:W-:Y:S01]  /*12030*/  IMAD.MOV.U32 R19, RZ, RZ, R25 ;  /* 0x000000ffff137224 */ /* 0x008fe200078e0019 */
[----:B------:R-:W-:-:S02]  /*12040*/  LEA.HI.X.SX32 R25, R10, R29, 0x1, P1 ;  /* 0x0000001d0a197211 */ /* 0x000fc400008f0eff */
[----:B------:R-:W3:Y:S01]  /*12050*/  LDL.LU R20, [R1+0x1a4] ;  /* 0x0001a40001147983 */ /* 0x000ee20000300800 */
[----:B0-----:R-:W-:-:S03]  /*12060*/  IADD3 R2, P0, PT, R14, R28, RZ ;  /* 0x0000001c0e027210 */ /* 0x001fc60007f1e0ff */
[----:B------:R0:W-:Y:S01]  /*12070*/  STL.64 [R1+0xf30], R24 ;  /* 0x000f301801007387 */ /* 0x0001e20000100a00 */
[-C--:B-1----:R-:W-:Y:S02]  /*12080*/  IADD3 R22, P3, PT, R4, R28.reuse, RZ ;  /* 0x0000001c04167210 */ /* 0x082fe40007f7e0ff */
[-C--:B------:R-:W-:Y:S02]  /*12090*/  LEA.HI.X.SX32 R3, R26, R29.reuse, 0x1, P0 ;  /* 0x0000001d1a037211 */ /* 0x080fe400000f0eff */
[----:B------:R-:W-:Y:S01]  /*120a0*/  LEA.HI.X.SX32 R23, R14, R29, 0x1, P3 ;  /* 0x0000001d0e177211 */ /* 0x000fe200018f0eff */
[----:B------:R-:W-:Y:S01]  /*120b0*/  IMAD.MOV.U32 R6, RZ, RZ, R11 ;  /* 0x000000ffff067224 */ /* 0x000fe200078e000b */
[----:B0-----:R-:W3:Y:S04]  /*120c0*/  LDL.LU R24, [R1+0x1a0] ;  /* 0x0001a00001187983 */ /* 0x001ee80000300800 */
[----:B------:R-:W3:Y:S01]  /*120d0*/  LDL.LU R5, [R1+0x1a8] ;  /* 0x0001a80001057983 */ /* 0x000ee20000300800 */
[----:B------:R-:W-:-:S03]  /*120e0*/  IADD3 R12, P0, PT, R12, R28, RZ ;  /* 0x0000001c0c0c7210 */ /* 0x000fc60007f1e0ff */
[----:B------:R0:W-:Y:S01]  /*120f0*/  STL.64 [R1+0xf28], R2 ;  /* 0x000f280201007387 */ /* 0x0001e20000100a00 */
[----:B------:R-:W-:-:S03]  /*12100*/  LEA.HI.X.SX32 R13, R27, R29, 0x1, P0 ;  /* 0x0000001d1b0d7211 */ /* 0x000fc600000f0eff */
[----:B0-----:R-:W3:Y:S04]  /*12110*/  LDL.LU R3, [R1+0x15e4] ;  /* 0x0015e40001037983 */ /* 0x001ee80000300800 */
[----:B------:R-:W3:Y:S04]  /*12120*/  LDL.LU R25, [R1+0x1b0] ;  /* 0x0001b00001197983 */ /* 0x000ee80000300800 */
[----:B------:R0:W-:Y:S04]  /*12130*/  STL.64 [R1+0xf20], R22 ;  /* 0x000f201601007387 */ /* 0x0001e80000100a00 */
[----:B0-----:R-:W3:Y:S04]  /*12140*/  LDL.LU R23, [R1+0x1b8] ;  /* 0x0001b80001177983 */ /* 0x001ee80000300800 */
[----:B------:R-:W3:Y:S01]  /*12150*/  LDL.LU R26, [R1+0x1b4] ;  /* 0x0001b400011a7983 */ /* 0x000ee20000300800 */
[----:B--2---:R-:W-:-:S04]  /*12160*/  IADD3 R10, P1, PT, R17, R28, RZ ;  /* 0x0000001c110a7210 */ /* 0x004fc80007f3e0ff */
[-C--:B------:R-:W-:Y:S02]  /*12170*/  LEA.HI.X.SX32 R11, R4, R29.reuse, 0x1, P1 ;  /* 0x0000001d040b7211 */ /* 0x080fe400008f0eff */
[----:B------:R-:W-:-:S03]  /*12180*/  LEA.HI.X.SX32 R19, R17, R29, 0x1, P2 ;  /* 0x0000001d11137211 */ /* 0x000fc600010f0eff */
[----:B------:R0:W-:Y:S04]  /*12190*/  STL.64 [R1+0xf18], R10 ;  /* 0x000f180a01007387 */ /* 0x0001e80000100a00 */
[----:B------:R-:W2:Y:S04]  /*121a0*/  LDL.LU R2, [R1+0x1bc] ;  /* 0x0001bc0001027983 */ /* 0x000ea80000300800 */
[----:B------:R-:W2:Y:S01]  /*121b0*/  LDL.LU R22, [R1+0x50] ;  /* 0x0000500001167983 */ /* 0x000ea20000300800 */
[----:B0-----:R-:W-:-:S03]  /*121c0*/  IADD3 R10, P1, PT, R16, R28, RZ ;  /* 0x0000001c100a7210 */ /* 0x001fc60007f3e0ff */
[----:B------:R-:W2:Y:S01]  /*121d0*/  LDL.LU R4, [R1+0x20] ;  /* 0x0000200001047983 */ /* 0x000ea20000300800 */
[----:B------:R-:W-:-:S03]  /*121e0*/  LEA.HI.X.SX32 R11, R7, R29, 0x1, P1 ;  /* 0x0000001d070b7211 */ /* 0x000fc600008f0eff */
[----:B------:R-:W-:Y:S01]  /*121f0*/  STL [R1+0xf3c], R19 ;  /* 0x000f3c1301007387 */ /* 0x000fe20000100800 */
[----:B----4-:R-:W-:-:S03]  /*12200*/  IADD3 R18, P2, PT, R21, R28, RZ ;  /* 0x0000001c15127210 */ /* 0x010fc60007f5e0ff */
[----:B------:R0:W-:Y:S04]  /*12210*/  STL.64 [R1+0xf10], R12 ;  /* 0x000f100c01007387 */ /* 0x0001e80000100a00 */
[----:B0-----:R-:W4:Y:S04]  /*12220*/  LDL.LU R13, [R1+0x15e0] ;  /* 0x0015e000010d7983 */ /* 0x001f280000300800 */
[----:B------:R-:W2:Y:S04]  /*12230*/  LDL.LU R27, [R1+0x1c0] ;  /* 0x0001c000011b7983 */ /* 0x000ea80000300800 */
[----:B------:R-:W2:Y:S04]  /*12240*/  LDL.LU R21, [R1+0x1c8] ;  /* 0x0001c80001157983 */ /* 0x000ea80000300800 */
[----:B------:R0:W-:Y:S04]  /*12250*/  STL.64 [R1+0xf00], R10 ;  /* 0x000f000a01007387 */ /* 0x0001e80000100a00 */
[----:B0-----:R-:W2:Y:S01]  /*12260*/  LDL.LU R11, [R1+0x1c4] ;  /* 0x0001c400010b7983 */ /* 0x001ea20000300800 */
[----:B------:R-:W-:-:S04]  /*12270*/  IADD3 R14, P3, PT, R15, R28, RZ ;  /* 0x0000001c0f0e7210 */ /* 0x000fc80007f7e0ff */
[-C--:B------:R-:W-:Y:S01]  /*12280*/  LEA.HI.X.SX32 R15, R16, R29.reuse, 0x1, P3 ;  /* 0x0000001d100f7211 */ /* 0x080fe200018f0eff */
[----:B--2---:R-:W-:Y:S04]  /*12290*/  STL [R1+0x15cc], R11 ;  /* 0x0015cc0b01007387 */ /* 0x004fe80000100800 */
[----:B------:R0:W-:Y:S04]  /*122a0*/  STL.64 [R1+0xf08], R14 ;  /* 0x000f080e01007387 */ /* 0x0001e80000100a00 */
[----:B0-----:R-:W2:Y:S01]  /*122b0*/  LDL.LU.64 R14, [R1+0x15d8] ;  /* 0x0015d800010e7983 */ /* 0x001ea20000300a00 */
[----:B-----5:R-:W-:Y:S01]  /*122c0*/  IADD3 R10, P1, PT, R9, R28, RZ ;  /* 0x0000001c090a7210 */ /* 0x020fe20007f3e0ff */
[----:B------:R-:W-:Y:S01]  /*122d0*/  IMAD.MOV.U32 R17, RZ, RZ, R11 ;  /* 0x000000ffff117224 */ /* 0x000fe200078e000b */
[----:B---3--:R-:W-:-:S02]  /*122e0*/  LEA.HI.X.SX32 R19, R20, R29, 0x1, P2 ;  /* 0x0000001d14137211 */ /* 0x008fc400010f0eff */
[----:B------:R-:W-:Y:S01]  /*122f0*/  MOV R16, R10 ;  /* 0x0000000a00107202 */ /* 0x000fe20000000f00 */
[----:B------:R-:W-:Y:S01]  /*12300*/  STL [R1+0xef8], R10 ;  /* 0x000ef80a01007387 */ /* 0x000fe20000100800 */
[----:B------:R-:W-:Y:S02]  /*12310*/  LEA.HI.X.SX32 R17, R6, R29, 0x1, P1 ;  /* 0x0000001d06117211 */ /* 0x000fe400008f0eff */
[-C--:B----4-:R-:W-:Y:S01]  /*12320*/  IADD3 R12, P0, PT, R13, R28.reuse, RZ ;  /* 0x0000001c0d0c7210 */ /* 0x090fe20007f1e0ff */
[----:B------:R-:W3:Y:S01]  /*12330*/  LDL.LU R7, [R1+0x1cc] ;  /* 0x0001cc0001077983 */ /* 0x000ee20000300800 */
[-C--:B------:R-:W-:Y:S01]  /*12340*/  IADD3 R16, P1, PT, R5, R28.reuse, RZ ;  /* 0x0000001c05107210 */ /* 0x080fe20007f3e0ff */
[----:B------:R-:W-:Y:S02]  /*12350*/  IMAD.MOV.U32 R5, RZ, RZ, R8 ;  /* 0x000000ffff057224 */ /* 0x000fe400078e0008 */
[----:B------:R0:W-:Y:S04]  /*12360*/  STL.64 [R1+0xef0], R18 ;  /* 0x000ef01201007387 */ /* 0x0001e80000100a00 */
[----:B------:R-:W4:Y:S04]  /*12370*/  LDL.LU R6, [R1+0x1c] ;  /* 0x00001c0001067983 */ /* 0x000f280000300800 */
[----:B------:R-:W-:Y:S01]  /*12380*/  STL [R1+0xefc], R17 ;  /* 0x000efc1101007387 */ /* 0x000fe20000100800 */
[----:B0-----:R-:W-:-:S03]  /*12390*/  IADD3 R18, P2, PT, R24, R28, RZ ;  /* 0x0000001c18127210 */ /* 0x001fc60007f5e0ff */
[----:B------:R-:W5:Y:S01]  /*123a0*/  LDL.LU R8, [R1+0x1d8] ;  /* 0x0001d80001087983 */ /* 0x000f620000300800 */
[----:B------:R-:W-:Y:S02]  /*123b0*/  LEA.HI.X.SX32 R19, R23, R29, 0x1, P2 ;  /* 0x0000001d17137211 */ /* 0x000fe400010f0eff */
[----:B--2---:R-:W-:-:S04]  /*123c0*/  IADD3 R10, P3, PT, R15, R28, RZ ;  /* 0x0000001c0f0a7210 */ /* 0x004fc80007f7e0ff */
[-C--:B------:R-:W-:Y:S02]  /*123d0*/  LEA.HI.X.SX32 R11, R9, R29.reuse, 0x1, P3 ;  /* 0x0000001d090b7211 */ /* 0x080fe400018f0eff */
[----:B------:R-:W-:Y:S01]  /*123e0*/  LEA.HI.X.SX32 R13, R15, R29, 0x1, P0 ;  /* 0x0000001d0f0d7211 */ /* 0x000fe200000f0eff */
[----:B------:R-:W2:Y:S04]  /*123f0*/  LDL.LU R9, [R1+0x1d4] ;  /* 0x0001d40001097983 */ /* 0x000ea80000300800 */
[----:B------:R0:W-:Y:S04]  /*12400*/  STL.64 [R1+0xee0], R10 ;  /* 0x000ee00a01007387 */ /* 0x0001e80000100a00 */
[----:B------:R-:W2:Y:S04]  /*12410*/  LDL.LU R20, [R1+0x1dc] ;  /* 0x0001dc0001147983 */ /* 0x000ea80000300800 */
[----:B------:R1:W-:Y:S01]  /*12420*/  STL.64 [R1+0xee8], R12 ;  /* 0x000ee80c01007387 */ /* 0x0003e20000100a00 */
[----:B0-----:R-:W-:-:S04]  /*12430*/  IADD3 R10, P3, PT, R14, R28, RZ ;  /* 0x0000001c0e0a7210 */ /* 0x001fc80007f7e0ff */
[----:B------:R-:W-:Y:S01]  /*12440*/  LEA.HI.X.SX32 R11, R2, R29, 0x1, P3 ;  /* 0x0000001d020b7211 */ /* 0x000fe200018f0eff */
[----:B-1----:R-:W2:Y:S04]  /*12450*/  LDL.LU.64 R12, [R1+0x15d0] ;  /* 0x0015d000010c7983 */ /* 0x002ea80000300a00 */
[----:B------:R-:W4:Y:S04]  /*12460*/  LDL.LU R15, [R1+0x1d0] ;  /* 0x0001d000010f7983 */ /* 0x000f280000300800 */
[----:B------:R0:W-:Y:S01]  /*12470*/  STL.64 [R1+0xed8], R18 ;  /* 0x000ed81201007387 */ /* 0x0001e20000100a00 */
[----:B------:R-:W-:-:S03]  /*12480*/  IADD3 R24, P0, PT, R25, R28, RZ ;  /* 0x0000001c19187210 */ /* 0x000fc60007f1e0ff */
[----:B------:R-:W5:Y:S01]  /*12490*/  LDL.LU R23, [R1+0x1e4] ;  /* 0x0001e40001177983 */ /* 0x000f620000300800 */
[-C--:B------:R-:W-:Y:S02]  /*124a0*/  LEA.HI.X.SX32 R17, R14, R29.reuse, 0x1, P1 ;  /* 0x0000001d0e117211 */ /* 0x080fe400008f0eff */
[----:B0-----:R-:W-:Y:S02]  /*124b0*/  IADD3 R18, P2, PT, R26, R28, RZ ;  /* 0x0000001c1a127210 */ /* 0x001fe40007f5e0ff */
[----:B------:R-:W5:Y:S04]  /*124c0*/  LDL.LU R26, [R1+0x1e0] ;  /* 0x0001e000011a7983 */ /* 0x000f680000300800 */
[----:B------:R-:W5:Y:S04]  /*124d0*/  LDL.LU R2, [R1+0x1ec] ;  /* 0x0001ec0001027983 */ /* 0x000f680000300800 */
[----:B------:R0:W-:Y:S01]  /*124e0*/  STL.64 [R1+0xec8], R10 ;  /* 0x000ec80a01007387 */ /* 0x0001e20000100a00 */
[----:B------:R-:W-:-:S03]  /*124f0*/  LEA.HI.X.SX32 R25, R27, R29, 0x1, P0 ;  /* 0x0000001d1b197211 */ /* 0x000fc600000f0eff */
[----:B------:R-:W-:Y:S04]  /*12500*/  STL.64 [R1+0xed0], R16 ;  /* 0x000ed01001007387 */ /* 0x000fe80000100a00 */
[----:B------:R-:W5:Y:S01]  /*12510*/  LDL.LU R27, [R1+0x1e8] ;  /* 0x0001e800011b7983 */ /* 0x000f620000300800 */
[----:B0-----:R-:W-:-:S04]  /*12520*/  IADD3 R10, P3, PT, R22, R28, RZ ;  /* 0x0000001c160a7210 */ /* 0x001fc80007f7e0ff */
[----:B------:R-:W-:Y:S01]  /*12530*/  LEA.HI.X.SX32 R11, R21, R29, 0x1, P3 ;  /* 0x0000001d150b7211 */ /* 0x000fe200018f0eff */
[----:B------:R-:W-:Y:S04]  /*12540*/  STL.64 [R1+0xeb8], R24 ;  /* 0x000eb81801007387 */ /* 0x000fe80000100a00 */
[----:B------:R0:W-:Y:S04]  /*12550*/  STL.64 [R1+0xec0], R10 ;  /* 0x000ec00a01007387 */ /* 0x0001e80000100a00 */
[----:B0-----:R-:W5:Y:S01]  /*12560*/  LDL.LU R11, [R1+0x15cc] ;  /* 0x0015cc00010b7983 */ /* 0x001f620000300800 */
[----:B------:R-:W-:-:S04]  /*12570*/  IADD3 R16, P1, PT, R4, R28, RZ ;  /* 0x0000001c04107210 */ /* 0x000fc80007f3e0ff */
[----:B------:R-:W-:-:S05]  /*12580*/  LEA.HI.X.SX32 R17, R22, R29, 0x1, P1 ;  /* 0x0000001d16117211 */ /* 0x000fca00008f0eff */
[----:B------:R3:W-:Y:S02]  /*12590*/  STL.64 [R1+0xea8], R16 ;  /* 0x000ea81001007387 */ /* 0x0007e40000100a00 */
[-C--:B---3--:R-:W-:Y:S02]  /*125a0*/  IADD3 R16, P1, PT, R7, R28.reuse, RZ ;  /* 0x0000001c07107210 */ /* 0x088fe40007f3e0ff */
[----:B------:R-:W3:Y:S04]  /*125b0*/  LDL.LU R7, [R1+0x1f0] ;  /* 0x0001f00001077983 */ /* 0x000ee80000300800 */
[----:B------:R-:W3:Y:S04]  /*125c0*/  LDL.LU R22, [R1+0x64] ;  /* 0x0000640001167983 */ /* 0x000ee80000300800 */
[----:B------:R-:W3:Y:S01]  /*125d0*/  LDL.LU R21, [R1+0x1f4] ;  /* 0x0001f40001157983 */ /* 0x000ee20000300800 */
[----:B--2---:R-:W-:-:S02]  /*125e0*/  IADD3 R24, P0, PT, R13, R28, RZ ;  /* 0x0000001c0d187210 */ /* 0x004fc40007f1e0ff */
[-C--:B------:R-:W-:Y:S02]  /*125f0*/  LEA.HI.X.SX32 R19, R13, R29.reuse, 0x1, P2 ;  /* 0x0000001d0d137211 */ /* 0x080fe400010f0eff */
[----:B------:R-:W-:Y:S02]  /*12600*/  LEA.HI.X.SX32 R25, R4, R29, 0x1, P0 ;  /* 0x0000001d04197211 */ /* 0x000fe400000f0eff */
[----:B------:R-:W2:Y:S04]  /*12610*/  LDL.LU R4, [R1+0x1fc] ;  /* 0x0001fc0001047983 */ /* 0x000ea80000300800 */
[----:B------:R0:W-:Y:S01]  /*12620*/  STL.64 [R1+0xea0], R24 ;  /* 0x000ea01801007387 */ /* 0x0001e20000100a00 */
[----:B----4-:R-:W-:-:S03]  /*12630*/  IADD3 R14, P2, PT, R15, R28, RZ ;  /* 0x0000001c0f0e7210 */ /* 0x010fc60007f5e0ff */
[----:B------:R1:W-:Y:S01]  /*12640*/  STL.64 [R1+0xeb0], R18 ;  /* 0x000eb01201007387 */ /* 0x0003e20000100a00 */
[CC--:B------:R-:W-:Y:S02]  /*12650*/  LEA.HI.X.SX32 R17, R12.reuse, R29.reuse, 0x1, P1 ;  /* 0x0000001d0c117211 */ /* 0x0c0fe400008f0eff */
[-C--:B0-----:R-:W-:Y:S01]  /*12660*/  IADD3 R24, P0, PT, R12, R28.reuse, RZ ;  /* 0x0000001c0c187210 */ /* 0x081fe20007f1e0ff */
[----:B-1----:R-:W4:Y:S03]  /*12670*/  LDL.LU R19, [R1+0x15c8] ;  /* 0x0015c80001137983 */ /* 0x002f260000300800 */
[-C--:B------:R-:W-:Y:S01]  /*12680*/  LEA.HI.X.SX32 R25, R20, R29.reuse, 0x1, P0 ;  /* 0x0000001d14197211 */ /* 0x080fe200000f0eff */
[----:B------:R-:W2:Y:S01]  /*12690*/  LDL.LU R18, [R1+0x18] ;  /* 0x0000180001127983 */ /* 0x000ea20000300800 */
[----:B-----5:R-:W-:Y:S02]  /*126a0*/  LEA.HI.X.SX32 R15, R23, R29, 0x1, P2 ;  /* 0x0000001d170f7211 */ /* 0x020fe400010f0eff */
[----:B------:R-:W-:-:S04]  /*126b0*/  IADD3 R10, P3, PT, R11, R28, RZ ;  /* 0x0000001c0b0a7210 */ /* 0x000fc80007f7e0ff */
[----:B------:R-:W-:-:S05]  /*126c0*/  LEA.HI.X.SX32 R11, R8, R29, 0x1, P3 ;  /* 0x0000001d080b7211 */ /* 0x000fca00018f0eff */
[----:B------:R0:W-:Y:S04]  /*126d0*/  STL.64 [R1+0xe98], R10 ;  /* 0x000e980a01007387 */ /* 0x0001e80000100a00 */
[----:B0-----:R-:W5:Y:S04]  /*126e0*/  LDL.LU.64 R10, [R1+0x15c0] ;  /* 0x0015c000010a7983 */ /* 0x001f680000300a00 */
[----:B------:R-:W-:Y:S04]  /*126f0*/  STL.64 [R1+0xe88], R24 ;  /* 0x000e881801007387 */ /* 0x000fe80000100a00 */
[----:B------:R-:W2:Y:S04]  /*12700*/  LDL.LU R12, [R1+0x4c] ;  /* 0x00004c00010c7983 */ /* 0x000ea80000300800 */
[----:B------:R-:W2:Y:S04]  /*12710*/  LDL.LU R13, [R1+0x20c] ;  /* 0x00020c00010d7983 */ /* 0x000ea80000300800 */
[----:B------:R-:W-:Y:S04]  /*12720*/  STL.64 [R1+0xe90], R16 ;  /* 0x000e901001007387 */ /* 0x000fe80000100a00 */
[----:B------:R0:W-:Y:S04]  /*12730*/  STL.64 [R1+0xe78], R14 ;  /* 0x000e780e01007387 */ /* 0x0001e80000100a00 */
[----:B0-----:R-:W2:Y:S01]  /*12740*/  LDL.LU R15, [R1+0x1f8] ;  /* 0x0001f800010f7983 */ /* 0x001ea20000300800 */
[----:B------:R-:W-:-:S02]  /*12750*/  IADD3 R24, P0, PT, R6, R28, RZ ;  /* 0x0000001c06187210 */ /* 0x000fc40007f1e0ff */
[-C--:B------:R-:W-:Y:S02]  /*12760*/  IADD3 R8, P3, PT, R9, R28.reuse, RZ ;  /* 0x0000001c09087210 */ /* 0x080fe40007f7e0ff */
[----:B------:R-:W-:Y:S02]  /*12770*/  LEA.HI.X.SX32 R25, R2, R29, 0x1, P0 ;  /* 0x0000001d02197211 */ /* 0x000fe400000f0eff */
[----:B------:R-:W4:Y:S01]  /*12780*/  LDL.LU R2, [R1+0x210] ;  /* 0x0002100001027983 */ /* 0x000f220000300800 */
[----:B------:R-:W-:-:S03]  /*12790*/  IADD3 R14, P2, PT, R26, R28, RZ ;  /* 0x0000001c1a0e7210 */ /* 0x000fc60007f5e0ff */
[----:B------:R0:W-:Y:S04]  /*127a0*/  STL.64 [R1+0xe80], R24 ;  /* 0x000e801801007387 */ /* 0x0001e80000100a00 */
[----:B0-----:R-:W4:Y:S04]  /*127b0*/  LDL.LU R25, [R1+0x218] ;  /* 0x0002180001197983 */ /* 0x001f280000300800 */
[----:B------:R-:W4:Y:S04]  /*127c0*/  LDL.LU R23, [R1+0x14] ;  /* 0x0000140001177983 */ /* 0x000f280000300800 */
[----:B------:R-:W4:Y:S04]  /*127d0*/  LDL.LU R20, [R1+0x214] ;  /* 0x0002140001147983 */ /* 0x000f280000300800 */
[----:B------:R-:W4:Y:S01]  /*127e0*/  LDL.LU R24, [R1+0x21c] ;  /* 0x00021c0001187983 */ /* 0x000f220000300800 */
[----:B------:R-:W-:-:S02]  /*127f0*/  IADD3 R26, P0, PT, R27, R28, RZ ;  /* 0x0000001c1b1a7210 */ /* 0x000fc40007f1e0ff */
[CC--:B-----5:R-:W-:Y:S02]  /*12800*/  IADD3 R16, P1, PT, R11.reuse, R28.reuse, RZ ;  /* 0x0000001c0b107210 */ /* 0x0e0fe40007f3e0ff */
[-C--:B------:R-:W-:Y:S02]  /*12810*/  LEA.HI.X.SX32 R9, R11, R29.reuse, 0x1, P3 ;  /* 0x0000001d0b097211 */ /* 0x080fe400018f0eff */
[----:B------:R-:W-:Y:S02]  /*12820*/  LEA.HI.X.SX32 R17, R6, R29, 0x1, P1 ;  /* 0x0000001d06117211 */ /* 0x000fe400008f0eff */
[----:B---3--:R-:W-:-:S03]  /*12830*/  IADD3 R6, P3, PT, R7, R28, RZ ;  /* 0x0000001c07067210 */ /* 0x008fc60007f7e0ff */
[----:B------:R-:W-:Y:S04]  /*12840*/  STL.64 [R1+0xe68], R16 ;  /* 0x000e681001007387 */ /* 0x000fe80000100a00 */
[----:B------:R0:W-:Y:S04]  /*12850*/  STL.64 [R1+0xe70], R8 ;  /* 0x000e700801007387 */ /* 0x0001e80000100a00 */
[----:B0-----:R-:W3:Y:S04]  /*12860*/  LDL.LU.64 R8, [R1+0x15b8] ;  /* 0x0015b80001087983 */ /* 0x001ee80000300a00 */
[----:B------:R-:W5:Y:S01]  /*12870*/  LDL.LU R11, [R1+0x208] ;  /* 0x00020800010b7983 */ /* 0x000f620000300800 */
[----:B--2---:R-:W-:-:S03]  /*12880*/  LEA.HI.X.SX32 R15, R15, R29, 0x1, P2 ;  /* 0x0000001d0f0f7211 */ /* 0x004fc600010f0eff */
[----:B------:R-:W2:Y:S04]  /*12890*/  LDL.LU R7, [R1+0x200] ;  /* 0x0002000001077983 */ /* 0x000ea80000300800 */
[----:B------:R0:W-:Y:S04]  /*128a0*/  STL.64 [R1+0xe60], R14 ;  /* 0x000e600e01007387 */ /* 0x0001e80000100a00 */
[----:B0-----:R-:W3:Y:S01]  /*128b0*/  LDL.LU R15, [R1+0x204] ;  /* 0x00020400010f7983 */ /* 0x001ee20000300800 */
[C---:B------:R-:W-:Y:S02]  /*128c0*/  IADD3 R16, P1, PT, R10.reuse, R28, RZ ;  /* 0x0000001c0a107210 */ /* 0x040fe40007f3e0ff */
[----:B------:R-:W-:-:S02]  /*128d0*/  LEA.HI.X.SX32 R27, R10, R29, 0x1, P0 ;  /* 0x0000001d0a1b7211 */ /* 0x000fc400000f0eff */
[----:B------:R-:W-:Y:S02]  /*128e0*/  LEA.HI.X.SX32 R17, R4, R29, 0x1, P1 ;  /* 0x0000001d04117211 */ /* 0x000fe400008f0eff */
[----:B------:R-:W-:-:S03]  /*128f0*/  IADD3 R14, P2, PT, R21, R28, RZ ;  /* 0x0000001c150e7210 */ /* 0x000fc60007f5e0ff */
[----:B------:R-:W-:Y:S04]  /*12900*/  STL.64 [R1+0xe50], R16 ;  /* 0x000e501001007387 */ /* 0x000fe80000100a00 */
[----:B------:R0:W-:Y:S04]  /*12910*/  STL.64 [R1+0xe58], R26 ;  /* 0x000e581a01007387 */ /* 0x0001e80000100a00 */
[----:B0-----:R-:W4:Y:S04]  /*12920*/  LDL.LU R27, [R1+0x220] ;  /* 0x00022000011b7983 */ /* 0x001f280000300800 */
[----:B------:R-:W4:Y:S01]  /*12930*/  LDL.LU R21, [R1+0x22c] ;  /* 0x00022c0001157983 */ /* 0x000f220000300800 */
[----:B------:R-:W-:-:S02]  /*12940*/  IADD3 R16, P1, PT, R22, R28, RZ ;  /* 0x0000001c16107210 */ /* 0x000fc40007f3e0ff */
[----:B------:R-:W-:Y:S02]  /*12950*/  IADD3 R4, P0, PT, R12, R28, RZ ;  /* 0x0000001c0c047210 */ /* 0x000fe40007f1e0ff */
[----:B------:R-:W-:Y:S02]  /*12960*/  MOV R26, R5 ;  /* 0x00000005001a7202 */ /* 0x000fe40000000f00 */
[-C--:B------:R-:W-:Y:S02]  /*12970*/  LEA.HI.X.SX32 R5, R22, R29.reuse, 0x1, P0 ;  /* 0x0000001d16057211 */ /* 0x080fe400000f0eff */
[----:B--2---:R-:W-:-:S05]  /*12980*/  LEA.HI.X.SX32 R7, R7, R29, 0x1, P3 ;  /* 0x0000001d07077211 */ /* 0x004fca00018f0eff */
[----:B------:R0:W-:Y:S01]  /*12990*/  STL.64 [R1+0xe40], R6 ;  /* 0x000e400601007387 */ /* 0x0001e20000100a00 */
[-C--:B-----5:R-:W-:Y:S02]  /*129a0*/  IADD3 R10, P0, PT, R11, R28.reuse, RZ ;  /* 0x0000001c0b0a7210 */ /* 0x0a0fe40007f1e0ff */
[----:B---3--:R-:W-:Y:S02]  /*129b0*/  LEA.HI.X.SX32 R17, R15, R29, 0x1, P1 ;  /* 0x0000001d0f117211 */ /* 0x008fe400008f0eff */
[----:B0-----:R-:W-:-:S03]  /*129c0*/  IADD3 R6, P3, PT, R18, R28, RZ ;  /* 0x0000001c12067210 */ /* 0x001fc60007f7e0ff */
[----:B------:R0:W-:Y:S01]  /*129d0*/  STL.64 [R1+0xe48], R16 ;  /* 0x000e481001007387 */ /* 0x0001e20000100a00 */
[----:B------:R-:W-:-:S03]  /*129e0*/  LEA.HI.X.SX32 R7, R12, R29, 0x1, P3 ;  /* 0x0000001d0c077211 */ /* 0x000fc600018f0eff */
[----:B------:R1:W-:Y:S01]  /*129f0*/  STL.64 [R1+0xe30], R4 ;  /* 0x000e300401007387 */ /* 0x0003e20000100a00 */
[----:B----4-:R-:W-:Y:S02]  /*12a00*/  LEA.HI.X.SX32 R11, R25, R29, 0x1, P0 ;  /* 0x0000001d190b7211 */ /* 0x010fe400000f0eff */
[----:B0-----:R-:W-:-:S04]  /*12a10*/  IADD3 R16, P1, PT, R9, R28, RZ ;  /* 0x0000001c09107210 */ /* 0x001fc80007f3e0ff */
[-C--:B------:R-:W-:Y:S01]  /*12a20*/  LEA.HI.X.SX32 R17, R18, R29.reuse, 0x1, P1 ;  /* 0x0000001d12117211 */ /* 0x080fe200008f0eff */
[----:B-1----:R-:W2:Y:S01]  /*12a30*/  LDL.LU.64 R4, [R1+0x15b0] ;  /* 0x0015b00001047983 */ /* 0x002ea20000300a00 */
[----:B------:R-:W-:-:S03]  /*12a40*/  LEA.HI.X.SX32 R15, R9, R29, 0x1, P2 ;  /* 0x0000001d090f7211 */ /* 0x000fc600010f0eff */
[----:B------:R-:W3:Y:S04]  /*12a50*/  LDL.LU R22, [R1+0x228] ;  /* 0x0002280001167983 */ /* 0x000ee80000300800 */
[----:B------:R0:W-:Y:S01]  /*12a60*/  STL.64 [R1+0xe28], R6 ;  /* 0x000e280601007387 */ /* 0x0001e20000100a00 */
[-C--:B------:R-:W-:Y:S02]  /*12a70*/  IADD3 R2, P2, PT, R2, R28.reuse, RZ ;  /* 0x0000001c02027210 */ /* 0x080fe40007f5e0ff */
[-C--:B------:R-:W-:Y:S01]  /*12a80*/  IADD3 R12, P3, PT, R13, R28.reuse, RZ ;  /* 0x0000001c0d0c7210 */ /* 0x080fe20007f7e0ff */
[----:B0-----:R-:W4:Y:S04]  /*12a90*/  LDL.LU.64 R6, [R1+0x15a8] ;  /* 0x0015a80001067983 */ /* 0x001f280000300a00 */
[----:B------:R0:W-:Y:S04]  /*12aa0*/  STL.64 [R1+0xe20], R16 ;  /* 0x000e201001007387 */ /* 0x0001e80000100a00 */
[----:B------:R1:W-:Y:S04]  /*12ab0*/  STL.64 [R1+0xe18], R10 ;  /* 0x000e180a01007387 */ /* 0x0003e80000100a00 */
[----:B------:R5:W-:Y:S01]  /*12ac0*/  STL.64 [R1+0xe38], R14 ;  /* 0x000e380e01007387 */ /* 0x000be20000100a00 */
[----:B0-----:R-:W-:-:S03]  /*12ad0*/  IADD3 R16, P1, PT, R8, R28, RZ ;  /* 0x0000001c08107210 */ /* 0x001fc60007f3e0ff */
[----:B-1----:R-:W2:Y:S01]  /*12ae0*/  LDL.LU R10, [R1+0x230] ;  /* 0x00023000010a7983 */ /* 0x002ea20000300800 */
[----:B------:R-:W-:-:S03]  /*12af0*/  LEA.HI.X.SX32 R17, R24, R29, 0x1, P1 ;  /* 0x0000001d18117211 */ /* 0x000fc600008f0eff */
[----:B------:R-:W2:Y:S01]  /*12b00*/  LDL.LU R25, [R1+0x238] ;  /* 0x0002380001197983 */ /* 0x000ea20000300800 */
[----:B------:R-:W-:-:S03]  /*12b10*/  IADD3 R18, P0, PT, R20, R28, RZ ;  /* 0x0000001c14127210 */ /* 0x000fc60007f1e0ff */
[----:B------:R-:W-:Y:S01]  /*12b20*/  STL [R1+0xdf8], R2 ;  /* 0x000df80201007387 */ /* 0x000fe20000100800 */
[----:B------:R-:W-:-:S03]  /*12b30*/  LEA.HI.X.SX32 R13, R8, R29, 0x1, P3 ;  /* 0x0000001d080d7211 */ /* 0x000fc600018f0eff */
[----:B-----5:R-:W5:Y:S04]  /*12b40*/  LDL.LU R15, [R1+0x10] ;  /* 0x00001000010f7983 */ /* 0x020f680000300800 */
[----:B------:R-:W5:Y:S04]  /*12b50*/  LDL.LU R11, [R1+0x234] ;  /* 0x00023400010b7983 */ /* 0x000f680000300800 */
[----:B------:R0:W-:Y:S01]  /*12b60*/  STL.64 [R1+0xe08], R16 ;  /* 0x000e081001007387 */ /* 0x0001e20000100a00 */
[----:B------:R-:W-:Y:S01]  /*12b70*/  IMAD.MOV.U32 R9, RZ, RZ, R3 ;  /* 0x000000ffff097224 */ /* 0x000fe200078e0003 */
[----:B------:R-:W-:-:S02]  /*12b80*/  LEA.HI.X.SX32 R9, R26, R29, 0x1, P2 ;  /* 0x0000001d1a097211 */ /* 0x000fc400010f0eff */
[----:B------:R-:W-:Y:S04]  /*12b90*/  STL [R1+0xdf0], R18 ;  /* 0x000df01201007387 */ /* 0x000fe80000100800 */
[----:B------:R1:W-:Y:S01]  /*12ba0*/  STL.64 [R1+0xe10], R12 ;  /* 0x000e100c01007387 */ /* 0x0003e20000100a00 */
[----:B0-----:R-:W-:-:S04]  /*12bb0*/  IADD3 R16, P1, PT, R23, R28, RZ ;  /* 0x0000001c17107210 */ /* 0x001fc80007f3e0ff */
[----:B------:R-:W-:Y:S01]  /*12bc0*/  LEA.HI.X.SX32 R17, R21, R29, 0x1, P1 ;  /* 0x0000001d15117211 */ /* 0x000fe200008f0eff */
[----:B-1----:R-:W5:Y:S04]  /*12bd0*/  LDL.LU R12, [R1+0x248] ;  /* 0x00024800010c7983 */ /* 0x002f680000300800 */
[----:B------:R-:W5:Y:S04]  /*12be0*/  LDL.LU R13, [R1+0x244] ;  /* 0x00024400010d7983 */ /* 0x000f680000300800 */
[----:B------:R-:W5:Y:S04]  /*12bf0*/  LDL.LU R14, [R1+0x24c] ;  /* 0x00024c00010e7983 */ /* 0x000f680000300800 */
[----:B------:R-:W5:Y:S04]  /*12c00*/  LDL.LU R24, [R1+0xc] ;  /* 0x00000c0001187983 */ /* 0x000f680000300800 */
[----:B------:R0:W-:Y:S04]  /*12c10*/  STL.64 [R1+0xe00], R16 ;  /* 0x000e001001007387 */ /* 0x0001e80000100a00 */
[----:B------:R-:W-:Y:S04]  /*12c20*/  STL [R1+0xdfc], R9 ;  /* 0x000dfc0901007387 */ /* 0x000fe80000100800 */
[----:B0-----:R-:W5:Y:S04]  /*12c30*/  LDL.LU R16, [R1+0x250] ;  /* 0x0002500001107983 */ /* 0x001f680000300800 */
[----:B------:R-:W5:Y:S01]  /*12c40*/  LDL.LU R17, [R1+0x258] ;  /* 0x0002580001117983 */ /* 0x000f620000300800 */
[----:B------:R-:W-:Y:S01]  /*12c50*/  IMAD.MOV.U32 R8, RZ, RZ, R2 ;  /* 0x000000ffff087224 */ /* 0x000fe200078e0002 */
[----:B------:R-:W-:-:S02]  /*12c60*/  IADD3 R26, P2, PT, R27, R28, RZ ;  /* 0x0000001c1b1a7210 */ /* 0x000fc40007f5e0ff */
[-C--:B---3--:R-:W-:Y:S02]  /*12c70*/  IADD3 R8, P1, PT, R22, R28.reuse, RZ ;  /* 0x0000001c16087210 */ /* 0x088fe40007f3e0ff */
[----:B----4-:R-:W-:-:S04]  /*12c80*/  IADD3 R2, P3, PT, R7, R28, RZ ;  /* 0x0000001c07027210 */ /* 0x010fc80007f7e0ff */
[-C--:B------:R-:W-:Y:S02]  /*12c90*/  LEA.HI.X.SX32 R3, R23, R29.reuse, 0x1, P3 ;  /* 0x0000001d17037211 */ /* 0x080fe400018f0eff */
[-C--:B--2---:R-:W-:Y:S01]  /*12ca0*/  LEA.HI.X.SX32 R27, R25, R29.reuse, 0x1, P2 ;  /* 0x0000001d191b7211 */ /* 0x084fe200010f0eff */
[----:B-----5:R0:W-:Y:S02]  /*12cb0*/  STL.64 [R1+0x15a0], R16 ;  /* 0x0015a01001007387 */ /* 0x0201e40000100a00 */
[----:B0-----:R-:W-:Y:S01]  /*12cc0*/  MOV R16, R18 ;  /* 0x0000001200107202 */ /* 0x001fe20000000f00 */
[----:B------:R-:W-:Y:S01]  /*12cd0*/  IMAD.MOV.U32 R17, RZ, RZ, R19 ;  /* 0x000000ffff117224 */ /* 0x000fe200078e0013 */
[----:B------:R-:W2:Y:S01]  /*12ce0*/  LDL.LU R18, [R1+0x254] ;  /* 0x0002540001127983 */ /* 0x000ea20000300800 */
[----:B------:R-:W-:-:S03]  /*12cf0*/  LEA.HI.X.SX32 R17, R7, R29, 0x1, P0 ;  /* 0x0000001d07117211 */ /* 0x000fc600000f0eff */
[----:B------:R-:W3:Y:S04]  /*12d00*/  LDL.LU R19, [R1+0x25c] ;  /* 0x00025c0001137983 */ /* 0x000ee80000300800 */
[----:B------:R-:W4:Y:S04]  /*12d10*/  LDL.LU R9, [R1+0x23c] ;  /* 0x00023c0001097983 */ /* 0x000f280000300800 */
[----:B------:R-:W5:Y:S04]  /*12d20*/  LDL.LU R20, [R1+0x264] ;  /* 0x0002640001147983 */ /* 0x000f680000300800 */
[----:B------:R-:W2:Y:S04]  /*12d30*/  LDL.LU R21, [R1+0x260] ;  /* 0x0002600001157983 */ /* 0x000ea80000300800 */
[----:B------:R-:W2:Y:S04]  /*12d40*/  LDL.LU R22, [R1+0x26c] ;  /* 0x00026c0001167983 */ /* 0x000ea80000300800 */
[----:B------:R-:W-:Y:S04]  /*12d50*/  STL.64 [R1+0xde8], R2 ;  /* 0x000de80201007387 */ /* 0x000fe80000100a00 */
[----:B------:R-:W2:Y:S04]  /*12d60*/  LDL.LU R23, [R1+0x268] ;  /* 0x0002680001177983 */ /* 0x000ea80000300800 */
[----:B------:R-:W2:Y:S01]  /*12d70*/  LDL.LU R7, [R1+0x240] ;  /* 0x0002400001077983 */ /* 0x000ea20000300800 */
[----:B------:R-:W-:-:S03]  /*12d80*/  IADD3 R16, P0, PT, R10, R28, RZ ;  /* 0x0000001c0a107210 */ /* 0x000fc60007f1e0ff */
[----:B------:R-:W-:Y:S01]  /*12d90*/  STL [R1+0xdf4], R17 ;  /* 0x000df41101007387 */ /* 0x000fe20000100800 */
[----:B------:R-:W-:-:S03]  /*12da0*/  IADD3 R10, P2, PT, R11, R28, RZ ;  /* 0x0000001c0b0a7210 */ /* 0x000fc60007f5e0ff */
[----:B------:R-:W3:Y:S04]  /*12db0*/  LDL.LU R25, [R1+0x270] ;  /* 0x0002700001197983 */ /* 0x000ee80000300800 */
[----:B------:R0:W-:Y:S04]  /*12dc0*/  STL.64 [R1+0xde0], R26 ;  /* 0x000de01a01007387 */ /* 0x0001e80000100a00 */
[----:B0-----:R-:W3:Y:S04]  /*12dd0*/  LDL.LU R26, [R1+0x274] ;  /* 0x00027400011a7983 */ /* 0x001ee80000300800 */
[----:B------:R-:W3:Y:S04]  /*12de0*/  LDL.LU R27, [R1+0x278] ;  /* 0x00027800011b7983 */ /* 0x000ee80000300800 */
[----:B------:R-:W3:Y:S01]  /*12df0*/  LDL.LU R11, [R1+0x48] ;  /* 0x00004800010b7983 */ /* 0x000ee20000300800 */
[----:B------:R-:W-:-:S04]  /*12e00*/  IADD3 R2, P3, PT, R6, R28, RZ ;  /* 0x0000001c06027210 */ /* 0x000fc80007f7e0ff */
[-C--:B----4-:R-:W-:Y:S02]  /*12e10*/  LEA.HI.X.SX32 R3, R9, R29.reuse, 0x1, P3 ;  /* 0x0000001d09037211 */ /* 0x090fe400018f0eff */
[----:B------:R-:W-:-:S03]  /*12e20*/  LEA.HI.X.SX32 R9, R6, R29, 0x1, P1 ;  /* 0x0000001d06097211 */ /* 0x000fc600008f0eff */
[----:B------:R-:W-:Y:S04]  /*12e30*/  STL.64 [R1+0xdd0], R2 ;  /* 0x000dd00201007387 */ /* 0x000fe80000100a00 */
[----:B------:R-:W-:Y:S01]  /*12e40*/  STL.64 [R1+0xdd8], R8 ;  /* 0x000dd80801007387 */ /* 0x000fe20000100a00 */
[----:B--2---:R-:W-:-:S05]  /*12e50*/  LEA.HI.X.SX32 R17, R7, R29, 0x1, P0 ;  /* 0x0000001d07117211 */ /* 0x004fca00000f0eff */
[----:B------:R0:W-:Y:S04]  /*12e60*/  STL.64 [R1+0xdc0], R16 ;  /* 0x000dc01001007387 */ /* 0x0001e80000100a00 */
[----:B0-----:R-:W2:Y:S01]  /*12e70*/  LDL.LU.64 R16, [R1+0x15a0] ;  /* 0x0015a00001107983 */ /* 0x001ea20000300a00 */
[----:B---3--:R-:W-:-:S04]  /*12e80*/  IADD3 R2, P3, PT, R11, R28, RZ ;  /* 0x0000001c0b027210 */ /* 0x008fc80007f7e0ff */
[----:B------:R-:W-:-:S05]  /*12e90*/  LEA.HI.X.SX32 R3, R12, R29, 0x1, P3 ;  /* 0x0000001d0c037211 */ /* 0x000fca00018f0eff */
[----:B------:R0:W-:Y:S04]  /*12ea0*/  STL.64 [R1+0xdc8], R2 ;  /* 0x000dc80201007387 */ /* 0x0001e80000100a00 */
[----:B0-----:R-:W3:Y:S01]  /*12eb0*/  LDL.LU.64 R2, [R1+0x1598] ;  /* 0x0015980001027983 */ /* 0x001ee20000300a00 */
[-C--:B------:R-:W-:Y:S02]  /*12ec0*/  IADD3 R8, P1, PT, R15, R28.reuse, RZ ;  /* 0x0000001c0f087210 */ /* 0x080fe40007f3e0ff */
[----:B------:R-:W-:Y:S02]  /*12ed0*/  IADD3 R6, P0, PT, R5, R28, RZ ;  /* 0x0000001c05067210 */ /* 0x000fe40007f1e0ff */
[-C--:B------:R-:W-:Y:S02]  /*12ee0*/  LEA.HI.X.SX32 R9, R11, R29.reuse, 0x1, P1 ;  /* 0x0000001d0b097211 */ /* 0x080fe400008f0eff */
[----:B------:R-:W-:-:S02]  /*12ef0*/  LEA.HI.X.SX32 R7, R15, R29, 0x1, P0 ;  /* 0x0000001d0f077211 */ /* 0x000fc400000f0eff */
[----:B------:R-:W-:Y:S01]  /*12f00*/  IADD3 R12, P3, PT, R13, R28, RZ ;  /* 0x0000001c0d0c7210 */ /* 0x000fe20007f7e0ff */
[----:B------:R0:W-:Y:S01]  /*12f10*/  STL.64 [R1+0xdb0], R8 ;  /* 0x000db00801007387 */ /* 0x0001e20000100a00 */
[----:B------:R-:W-:-:S03]  /*12f20*/  LEA.HI.X.SX32 R11, R5, R29, 0x1, P2 ;  /* 0x0000001d050b7211 */ /* 0x000fc600010f0eff */
[----:B------:R1:W-:Y:S01]  /*12f30*/  STL.64 [R1+0xda8], R6 ;  /* 0x000da80601007387 */ /* 0x0003e20000100a00 */
[-C--:B0-----:R-:W-:Y:S02]  /*12f40*/  IADD3 R8, P1, PT, R14, R28.reuse, RZ ;  /* 0x0000001c0e087210 */ /* 0x081fe40007f3e0ff */
[C---:B-1----:R-:W-:Y:S02]  /*12f50*/  IADD3 R6, P0, PT, R4.reuse, R28, RZ ;  /* 0x0000001c04067210 */ /* 0x042fe40007f1e0ff */
[-C--:B------:R-:W-:Y:S02]  /*12f60*/  LEA.HI.X.SX32 R9, R4, R29.reuse, 0x1, P1 ;  /* 0x0000001d04097211 */ /* 0x080fe400008f0eff */
[-C--:B------:R-:W-:Y:S01]  /*12f70*/  LEA.HI.X.SX32 R7, R19, R29.reuse, 0x1, P0 ;  /* 0x0000001d13077211 */ /* 0x080fe200000f0eff */
[----:B------:R0:W-:Y:S01]  /*12f80*/  STL.64 [R1+0xdb8], R10 ;  /* 0x000db80a01007387 */ /* 0x0001e20000100a00 */
[----:B------:R-:W-:Y:S01]  /*12f90*/  UMOV UR4, URZ ;  /* 0x000000ff00047c82 */ /* 0x000fe20008000000 */
[----:B------:R-:W-:Y:S01]  /*12fa0*/  UMOV UR5, URZ ;  /* 0x000000ff00057c82 */ /* 0x000fe20008000000 */
[----:B--2---:R-:W-:-:S02]  /*12fb0*/  LEA.HI.X.SX32 R13, R17, R29, 0x1, P3 ;  /* 0x0000001d110d7211 */ /* 0x004fc400018f0eff */
[----:B0-----:R-:W-:-:S03]  /*12fc0*/  IADD3 R10, P2, PT, R16, R28, RZ ;  /* 0x0000001c100a7210 */ /* 0x001fc60007f5e0ff */
[----:B------:R-:W-:Y:S04]  /*12fd0*/  STL.64 [R1+0xda0], R12 ;  /* 0x000da00c01007387 */ /* 0x000fe80000100a00 */
[----:B------:R0:W-:Y:S01]  /*12fe0*/  STL.64 [R1+0xd90], R6 ;  /* 0x000d900601007387 */ /* 0x0001e20000100a00 */
[----:B-----5:R-:W-:-:S03]  /*12ff0*/  LEA.HI.X.SX32 R11, R20, R29, 0x1, P2 ;  /* 0x0000001d140b7211 */ /* 0x020fc600010f0eff */
[----:B------:R3:W-:Y:S01]  /*13000*/  STL.64 [R1+0xd98], R8 ;  /* 0x000d980801007387 */ /* 0x0007e20000100a00 */
[----:B0-----:R-:W-:-:S04]  /*13010*/  IADD3 R6, P0, PT, R24, R28, RZ ;  /* 0x0000001c18067210 */ /* 0x001fc80007f1e0ff */
[----:B------:R-:W-:Y:S01]  /*13020*/  LEA.HI.X.SX32 R7, R22, R29, 0x1, P0 ;  /* 0x0000001d16077211 */ /* 0x000fe200000f0eff */
[----:B------:R0:W-:Y:S01]  /*13030*/  STL.64 [R1+0xd80], R10 ;  /* 0x000d800a01007387 */ /* 0x0001e20000100a00 */
[-C--:B------:R-:W-:Y:S02]  /*13040*/  IADD3 R12, P3, PT, R18, R28.reuse, RZ ;  /* 0x0000001c120c7210 */ /* 0x080fe40007f7e0ff */
[----:B---3--:R-:W-:-:S04]  /*13050*/  IADD3 R8, P1, PT, R2, R28, RZ ;  /* 0x0000001c02087210 */ /* 0x008fc80007f3e0ff */
[----:B------:R-:W-:Y:S01]  /*13060*/  LEA.HI.X.SX32 R9, R24, R29, 0x1, P1 ;  /* 0x0000001d18097211 */ /* 0x000fe200008f0eff */
[----:B------:R1:W-:Y:S01]  /*13070*/  STL.64 [R1+0xd88], R6 ;  /* 0x000d880601007387 */ /* 0x0003e20000100a00 */
[----:B0-----:R-:W-:-:S03]  /*13080*/  IADD3 R10, P2, PT, R21, R28, RZ ;  /* 0x0000001c150a7210 */ /* 0x001fc60007f5e0ff */
[----:B------:R0:W-:Y:S01]  /*13090*/  STL.64 [R1+0xd70], R8 ;  /* 0x000d700801007387 */ /* 0x0001e20000100a00 */
[-C--:B------:R-:W-:Y:S02]  /*130a0*/  LEA.HI.X.SX32 R13, R2, R29.reuse, 0x1, P3 ;  /* 0x0000001d020d7211 */ /* 0x080fe400018f0eff */
[-C--:B------:R-:W-:Y:S02]  /*130b0*/  IADD3 R4, P3, PT, R25, R28.reuse, RZ ;  /* 0x0000001c19047210 */ /* 0x080fe40007f7e0ff */
[-C--:B------:R-:W-:Y:S02]  /*130c0*/  LEA.HI.X.SX32 R11, R26, R29.reuse, 0x1, P2 ;  /* 0x0000001d1a0b7211 */ /* 0x080fe400010f0eff */
[-C--:B-1----:R-:W-:Y:S02]  /*130d0*/  IADD3 R6, P0, PT, R23, R28.reuse, RZ ;  /* 0x0000001c17067210 */ /* 0x082fe40007f1e0ff */
[C---:B0-----:R-:W-:Y:S01]  /*130e0*/  IADD3 R8, P1, PT, R0.reuse, R28, RZ ;  /* 0x0000001c00087210 */ /* 0x041fe20007f3e0ff */
[----:B------:R-:W-:Y:S01]  /*130f0*/  STL.64 [R1+0xd78], R12 ;  /* 0x000d780c01007387 */ /* 0x000fe20000100a00 */
[----:B------:R-:W-:-:S02]  /*13100*/  LEA.HI.X.SX32 R7, R0, R29, 0x1, P0 ;  /* 0x0000001d00077211 */ /* 0x000fc400000f0eff */
[-C--:B------:R-:W-:Y:S01]  /*13110*/  LEA.HI.X.SX32 R9, R27, R29.reuse, 0x1, P1 ;  /* 0x0000001d1b097211 */ /* 0x080fe200008f0eff */
[----:B------:R-:W-:Y:S01]  /*13120*/  STL.64 [R1+0xd68], R10 ;  /* 0x000d680a01007387 */ /* 0x000fe20000100a00 */
[----:B------:R-:W-:-:S03]  /*13130*/  LEA.HI.X.SX32 R5, R3, R29, 0x1, P3 ;  /* 0x0000001d03057211 */ /* 0x000fc600018f0eff */
[----:B------:R-:W-:Y:S04]  /*13140*/  STL.64 [R1+0xd58], R8 ;  /* 0x000d580801007387 */ /* 0x000fe80000100a00 */
[----:B------:R-:W-:Y:S04]  /*13150*/  STL [R1+0x740], RZ ;  /* 0x000740ff01007387 */ /* 0x000fe80000100800 */
[----:B------:R0:W-:Y:S04]  /*13160*/  STL.64 [R1+0xd60], R6 ;  /* 0x000d600601007387 */ /* 0x0001e80000100a00 */
[----:B------:R1:W-:Y:S04]  /*13170*/  STL.64 [R1+0xd50], R4 ;  /* 0x000d500401007387 */ /* 0x0003e80000100a00 */
[----:B------:R2:W-:Y:S04]  /*13180*/  STL [R1+0x744], RZ ;  /* 0x000744ff01007387 */ /* 0x0005e80000100800 */
[----:B------:R2:W-:Y:S04]  /*13190*/  STL [R1+0x748], RZ ;  /* 0x000748ff01007387 */ /* 0x0005e80000100800 */
[----:B------:R2:W-:Y:S04]  /*131a0*/  STL [R1+0x74c], RZ ;  /* 0x00074cff01007387 */ /* 0x0005e80000100800 */
[----:B------:R2:W-:Y:S04]  /*131b0*/  STL [R1+0x750], RZ ;  /* 0x000750ff01007387 */ /* 0x0005e80000100800 */
[----:B------:R2:W-:Y:S04]  /*131c0*/  STL [R1+0x754], RZ ;  /* 0x000754ff01007387 */ /* 0x0005e80000100800 */
[----:B------:R2:W-:Y:S04]  /*131d0*/  STL [R1+0x758], RZ ;  /* 0x000758ff01007387 */ /* 0x0005e80000100800 */
[----:B------:R2:W-:Y:S01]  /*131e0*/  STL [R1+0x75c], RZ ;  /* 0x00075cff01007387 */ /* 0x0005e20000100800 */
[----:B------:R-:W-:-:S03]  /*131f0*/  IMAD.MOV.U32 R2, RZ, RZ, 0x3f800000 ;  /* 0x3f800000ff027424 */ /* 0x000fc600078e00ff */
[----:B------:R2:W-:Y:S01]  /*13200*/  STL [R1+0x760], RZ ;  /* 0x000760ff01007387 */ /* 0x0005e20000100800 */
[----:B------:R-:W-:-:S03]  /*13210*/  MOV R3, 0x3f800000 ;  /* 0x3f80000000037802 */ /* 0x000fc60000000f00 */
[----:B------:R2:W-:Y:S01]  /*13220*/  STL [R1+0x764], RZ ;  /* 0x000764ff01007387 */ /* 0x0005e20000100800 */
[----:B0-----:R-:W-:-:S03]  /*13230*/  IMAD.MOV.U32 R6, RZ, RZ, 0x3f800000 ;  /* 0x3f800000ff067424 */ /* 0x001fc600078e00ff */
[----:B------:R2:W-:Y:S01]  /*13240*/  STL [R1+0x768], RZ ;  /* 0x000768ff01007387 */ /* 0x0005e20000100800 */
[----:B------:R-:W-:Y:S01]  /*13250*/  IMAD.MOV.U32 R7, RZ, RZ, 0x3f800000 ;  /* 0x3f800000ff077424 */ /* 0x000fe200078e00ff */
[----:B-1----:R-:W-:Y:S02]  /*13260*/  MOV R4, 0x3f800000 ;  /* 0x3f80000000047802 */ /* 0x002fe40000000f00 */
[----:B------:R2:W-:Y:S01]  /*13270*/  STL [R1+0x76c], RZ ;  /* 0x00076cff01007387 */ /* 0x0005e20000100800 */
[----:B------:R-:W-:-:S03]  /*13280*/  IMAD.MOV.U32 R5, RZ, RZ, 0x3f800000 ;  /* 0x3f800000ff057424 */ /* 0x000fc600078e00ff */
[----:B------:R2:W-:Y:S04]  /*13290*/  STL [R1+0xbd0], RZ ;  /* 0x000bd0ff01007387 */ /* 0x0005e80000100800 */
[----:B------:R2:W-:Y:S04]  /*132a0*/  STL [R1+0xbd4], RZ ;  /* 0x000bd4ff01007387 */ /* 0x0005e80000100800 */
[----:B------:R2:W-:Y:S04]  /*132b0*/  STL [R1+0xbd8], RZ ;  /* 0x000bd8ff01007387 */ /* 0x0005e80000100800 */
[----:B------:R2:W-:Y:S04]  /*132c0*/  STL [R1+0xbdc], RZ ;  /* 0x000bdcff01007387 */ /* 0x0005e80000100800 */
[----:B------:R2:W-:Y:S04]  /*132d0*/  STL.64 [R1+0xd10], R2 ;  /* 0x000d100201007387 */ /* 0x0005e80000100a00 */
        /* <DEDUP_REMOVED lines=14> */
[----:B------:R2:W-:Y:S02]  /*133c0*/  STL.64 [R1+0xbe0], R4 ;  /* 0x000be00401007387 */ /* 0x0005e40000100a00 */
.L_x_1:
[----:B------:R-:W3:Y:S04]  /*133d0*/  LDL R12, [R1+0xa34] ;  /* 0x000a3400010c7983 */ /* 0x000ee80000100800 */
[----:B------:R-:W3:Y:S04]  /*133e0*/  LDL.64 R14, [R1+0xa38] ;  /* 0x000a3800010e7983 */ /* 0x000ee80000100a00 */
[----:B0-2---:R-:W2:Y:S04]  /*133f0*/  LDL.64 R4, [R1+0x1108] ;  /* 0x0011080001047983 */ /* 0x005ea80000100a00 */
[----:B------:R-:W4:Y:S04]  /*13400*/  LDL.64 R2, [R1+0xf48] ;  /* 0x000f480001027983 */ /* 0x000f280000100a00 */
[----:B------:R-:W5:Y:S04]  /*13410*/  LDL.64 R10, [R1+0x1040] ;  /* 0x00104000010a7983 */ /* 0x000f680000100a00 */
[----:B------:R-:W4:Y:S04]  /*13420*/  LDL.64 R8, [R1+0xf30] ;  /* 0x000f300001087983 */ /* 0x000f280000100a00 */
[----:B------:R-:W5:Y:S04]  /*13430*/  LDL.64 R28, [R1+0x10b8] ;  /* 0x0010b800011c7983 */ /* 0x000f680000100a00 */
[----:B------:R-:W5:Y:S04]  /*13440*/  LDL.64 R26, [R1+0x1028] ;  /* 0x00102800011a7983 */ /* 0x000f680000100a00 */
[----:B------:R-:W5:Y:S04]  /*13450*/  LDL.64 R18, [R1+0xfc0] ;  /* 0x000fc00001127983 */ /* 0x000f680000100a00 */
[----:B------:R-:W5:Y:S04]  /*13460*/  LDL.64 R22, [R1+0xec0] ;  /* 0x000ec00001167983 */ /* 0x000f680000100a00 */
[----:B------:R-:W5:Y:S04]  /*13470*/  LDL.64 R24, [R1+0xf28] ;  /* 0x000f280001187983 */ /* 0x000f680000100a00 */
[----:B------:R-:W5:Y:S01]  /*13480*/  LDL.64 R20, [R1+0xe30] ;  /* 0x000e300001147983 */ /* 0x000f620000100a00 */
[----:B---3--:R-:W-:-:S05]  /*13490*/  IMAD.WIDE R6, R12, 0x2, R14 ;  /* 0x000000020c067825 */ /* 0x008fca00078e020e */
[----:B------:R-:W3:Y:S01]  /*134a0*/  LDG.E.U16 R17, desc[UR10][R6.64] ;  /* 0x0000000a06117981 */ /* 0x000ee2000c1e1500 */
[----:B--2---:R-:W-:-:S05]  /*134b0*/  IMAD.WIDE R4, R12, 0x2, R4 ;  /* 0x000000020c047825 */ /* 0x004fca00078e0204 */
[----:B------:R0:W2:Y:S04]  /*134c0*/  LDG.E.U16 R13, desc[UR10][R4.64] ;  /* 0x0000000a040d7981 */ /* 0x0000a8000c1e1500 */
[----:B------:R-:W2:Y:S01]  /*134d0*/  LDL.64 R6, [R1+0xe48] ;  /* 0x000e480001067983 */ /* 0x000ea20000100a00 */
[----:B----4-:R-:W-:-:S04]  /*134e0*/  IMAD.WIDE R2, R12, 0x2, R2 ;  /* 0x000000020c027825 */ /* 0x010fc800078e0202 */
[C---:B-----5:R-:W-:Y:S01]  /*134f0*/  IMAD.WIDE R10, R12.reuse, 0x2, R10 ;  /* 0x000000020c0a7825 */ /* 0x060fe200078e020a */
[----:B------:R1:W4:Y:S03]  /*13500*/  LDG.E.U16 R0, desc[UR10][R2.64] ;  /* 0x0000000a02007981 */ /* 0x000326000c1e1500 */
[----:B------:R-:W-:-:S04]  /*13510*/  IMAD.WIDE R8, R12, 0x2, R8 ;  /* 0x000000020c087825 */ /* 0x000fc800078e0208 */
[C---:B0-----:R-:W-:Y:S02]  /*13520*/  IMAD.WIDE R4, R12.reuse, 0x2, R28 ;  /* 0x000000020c047825 */ /* 0x041fe400078e021c */
[----:B------:R0:W5:Y:S02]  /*13530*/  LDG.E.U16 R29, desc[UR10][R10.64] ;  /* 0x0000000a0a1d7981 */ /* 0x000164000c1e1500 */
[C---:B-1----:R-:W-:Y:S02]  /*13540*/  IMAD.WIDE R2, R12.reuse, 0x2, R26 ;  /* 0x000000020c027825 */ /* 0x042fe400078e021a */
[----:B------:R-:W4:Y:S04]  /*13550*/  LDG.E.U16 R26, desc[UR10][R8.64] ;  /* 0x0000000a081a7981 */ /* 0x000f28000c1e1500 */
[----:B---3--:R1:W-:Y:S01]  /*13560*/  STL [R1+0x88], R17 ;  /* 0x0000881101007387 */ /* 0x0083e20000100800 */
[----:B--2---:R-:W-:-:S03]  /*13570*/  IMAD.WIDE R6, R12, 0x2, R6 ;  /* 0x000000020c067825 */ /* 0x004fc600078e0206 */
[----:B-1----:R-:W2:Y:S04]  /*13580*/  LDL.64 R16, [R1+0xdc8] ;  /* 0x000dc80001107983 */ /* 0x002ea80000100a00 */
[----:B------:R1:W3:Y:S04]  /*13590*/  LDG.E.U16 R27, desc[UR10][R6.64] ;  /* 0x0000000a061b7981 */ /* 0x0002e8000c1e1500 */
[----:B------:R0:W-:Y:S04]  /*135a0*/  STL [R1+0x12c], R13 ;  /* 0x00012c0d01007387 */ /* 0x0001e80000100800 */
[----:B0-----:R0:W2:Y:S01]  /*135b0*/  LDG.E.U16 R13, desc[UR10][R4.64] ;  /* 0x0000000a040d7981 */ /* 0x0010a2000c1e1500 */
[----:B------:R-:W-:-:S03]  /*135c0*/  IMAD.WIDE R10, R12, 0x2, R18 ;  /* 0x000000020c0a7825 */ /* 0x000fc600078e0212 */
[----:B----4-:R4:W-:Y:S01]  /*135d0*/  STL [R1+0x178], R0 ;  /* 0x0001780001007387 */ /* 0x0109e20000100800 */
[----:B-1----:R-:W-:-:S03]  /*135e0*/  IMAD.WIDE R6, R12, 0x2, R22 ;  /* 0x000000020c067825 */ /* 0x002fc600078e0216 */
[----:B------:R-:W2:Y:S01]  /*135f0*/  LDL.64 R18, [R1+0x1100] ;  /* 0x0011000001127983 */ /* 0x000ea20000100a00 */
[----:B------:R-:W-:-:S03]  /*13600*/  IMAD.WIDE R8, R12, 0x2, R24 ;  /* 0x000000020c087825 */ /* 0x000fc600078e0218 */
[----:B-----5:R1:W-:Y:S01]  /*13610*/  STL [R1+0x190], R29 ;  /* 0x0001901d01007387 */ /* 0x0203e20000100800 */
[----:B0-----:R-:W-:-:S03]  /*13620*/  IMAD.WIDE R4, R12, 0x2, R20 ;  /* 0x000000020c047825 */ /* 0x001fc600078e0214 */
[----:B----4-:R2:W4:Y:S04]  /*13630*/  LDG.E.U16 R0, desc[UR10][R2.64] ;  /* 0x0000000a02007981 */ /* 0x010528000c1e1500 */
[----:B------:R-:W5:Y:S04]  /*13640*/  LDG.E.U16 R11, desc[UR10][R10.64] ;  /* 0x0000000a0a0b7981 */ /* 0x000f68000c1e1500 */
[----:B-1----:R-:W4:Y:S04]  /*13650*/  LDL.64 R28, [R1+0x1020] ;  /* 0x00102000011c7983 */ /* 0x002f280000100a00 */
[----:B------:R-:W5:Y:S04]  /*13660*/  LDG.E.U16 R21, desc[UR10][R6.64] ;  /* 0x0000000a06157981 */ /* 0x000f68000c1e1500 */
[----:B------:R-:W5:Y:S04]  /*13670*/  LDG.E.U16 R20, desc[UR10][R8.64] ;  /* 0x0000000a08147981 */ /* 0x000f68000c1e1500 */
[----:B---3--:R-:W-:Y:S04]  /*13680*/  STL [R1+0x19c], R27 ;  /* 0x00019c1b01007387 */ /* 0x008fe80000100800 */
[----:B------:R0:W-:Y:S04]  /*13690*/  STL [R1+0x1a0], R26 ;  /* 0x0001a01a01007387 */ /* 0x0001e80000100800 */
[----:B------:R-:W3:Y:S01]  /*136a0*/  LDL.64 R6, [R1+0x1078] ;  /* 0x0010780001067983 */ /* 0x000ee20000100a00 */
[----:B--2---:R-:W-:-:S03]  /*136b0*/  IMAD.WIDE R2, R12, 0x2, R16 ;  /* 0x000000020c027825 */ /* 0x004fc600078e0210 */
[----:B------:R-:W2:Y:S04]  /*136c0*/  LDL.64 R8, [R1+0x10a0] ;  /* 0x0010a00001087983 */ /* 0x000ea80000100a00 */
[----:B0-----:R-:W2:Y:S04]  /*136d0*/  LDL.64 R26, [R1+0xff8] ;  /* 0x000ff800011a7983 */ /* 0x001ea80000100a00 */
[----:B------:R-:W2:Y:S04]  /*136e0*/  LDL.64 R16, [R1+0xfa8] ;  /* 0x000fa80001107983 */ /* 0x000ea80000100a00 */
[----:B------:R0:W-:Y:S04]  /*136f0*/  STL [R1+0x128], R13 ;  /* 0x0001280d01007387 */ /* 0x0001e80000100800 */
[----:B------:R-:W2:Y:S04]  /*13700*/  LDL.64 R24, [R1+0xf80] ;  /* 0x000f800001187983 */ /* 0x000ea80000100a00 */
[----:B------:R-:W2:Y:S04]  /*13710*/  LDL.64 R22, [R1+0xf20] ;  /* 0x000f200001167983 */ /* 0x000ea80000100a00 */
[----:B0-----:R0:W2:Y:S04]  /*13720*/  LDG.E.U16 R13, desc[UR10][R4.64] ;  /* 0x0000000a040d7981 */ /* 0x0010a8000c1e1500 */
[----:B----4-:R1:W-:Y:S04]  /*13730*/  STL [R1+0x168], R0 ;  /* 0x0001680001007387 */ /* 0x0103e80000100800 */
[----:B-----5:R4:W-:Y:S04]  /*13740*/  STL [R1+0x174], R11 ;  /* 0x0001740b01007387 */ /* 0x0209e80000100800 */
[----:B-1----:R1:W5:Y:S01]  /*13750*/  LDG.E.U16 R0, desc[UR10][R2.64] ;  /* 0x0000000a02007981 */ /* 0x002362000c1e1500 */
[----:B----4-:R-:W-:-:S03]  /*13760*/  IMAD.WIDE R10, R12, 0x2, R18 ;  /* 0x000000020c0a7825 */ /* 0x010fc600078e0212 */
[----:B------:R-:W-:Y:S01]  /*13770*/  STL [R1+0x18c], R21 ;  /* 0x00018c1501007387 */ /* 0x000fe20000100800 */
[----:B0-----:R-:W-:-:S03]  /*13780*/  IMAD.WIDE R4, R12, 0x2, R28 ;  /* 0x000000020c047825 */ /* 0x001fc600078e021c */
[----:B------:R-:W4:Y:S04]  /*13790*/  LDG.E.U16 R29, desc[UR10][R10.64] ;  /* 0x0000000a0a1d7981 */ /* 0x000f28000c1e1500 */
[----:B------:R0:W-:Y:S04]  /*137a0*/  STL [R1+0x184], R20 ;  /* 0x0001841401007387 */ /* 0x0001e80000100800 */
[----:B------:R-:W4:Y:S04]  /*137b0*/  LDL.64 R18, [R1+0xea8] ;  /* 0x000ea80001127983 */ /* 0x000f280000100a00 */
[----:B0-----:R-:W4:Y:S01]  /*137c0*/  LDL.64 R20, [R1+0xef8] ;  /* 0x000ef80001147983 */ /* 0x001f220000100a00 */
[----:B---3--:R-:W-:-:S04]  /*137d0*/  IMAD.WIDE R6, R12, 0x2, R6 ;  /* 0x000000020c067825 */ /* 0x008fc800078e0206 */
[----:B--2---:R-:W-:-:S04]  /*137e0*/  IMAD.WIDE R8, R12, 0x2, R8 ;  /* 0x000000020c087825 */ /* 0x004fc800078e0208 */
[C---:B-1----:R-:W-:Y:S02]  /*137f0*/  IMAD.WIDE R2, R12.reuse, 0x2, R26 ;  /* 0x000000020c027825 */ /* 0x042fe400078e021a */
[----:B------:R-:W2:Y:S04]  /*13800*/  LDG.E.U16 R27, desc[UR10][R6.64] ;  /* 0x0000000a061b7981 */ /* 0x000ea8000c1e1500 */
[----:B------:R0:W3:Y:S04]  /*13810*/  LDG.E.U16 R26, desc[UR10][R8.64] ;  /* 0x0000000a081a7981 */ /* 0x0000e8000c1e1500 */
[----:B------:R1:W-:Y:S04]  /*13820*/  STL [R1+0x198], R13 ;  /* 0x0001980d01007387 */ /* 0x0003e80000100800 */
[----:B-1----:R-:W3:Y:S04]  /*13830*/  LDG.E.U16 R13, desc[UR10][R4.64] ;  /* 0x0000000a040d7981 */ /* 0x002ee8000c1e1500 */
[----:B-----5:R1:W-:Y:S01]  /*13840*/  STL [R1+0x194], R0 ;  /* 0x0001940001007387 */ /* 0x0203e20000100800 */
[----:B0-----:R-:W-:-:S03]  /*13850*/  IMAD.WIDE R8, R12, 0x2, R16 ;  /* 0x000000020c087825 */ /* 0x001fc600078e0210 */
[----:B------:R-:W5:Y:S04]  /*13860*/  LDL.64 R16, [R1+0xe80] ;  /* 0x000e800001107983 */ /* 0x000f680000100a00 */
[----:B-1----:R0:W5:Y:S04]  /*13870*/  LDG.E.U16 R0, desc[UR10][R2.64] ;  /* 0x0000000a02007981 */ /* 0x002168000c1e1500 */
[----:B----4-:R1:W-:Y:S04]  /*13880*/  STL [R1+0xfc], R29 ;  /* 0x0000fc1d01007387 */ /* 0x0103e80000100800 */
[----:B-1----:R-:W4:Y:S04]  /*13890*/  LDL.64 R28, [R1+0xdb0] ;  /* 0x000db000011c7983 */ /* 0x002f280000100a00 */
[----:B--2---:R-:W-:Y:S04]  /*138a0*/  STL [R1+0x16c], R27 ;  /* 0x00016c1b01007387 */ /* 0x004fe80000100800 */
[----:B---3--:R1:W-:Y:S04]  /*138b0*/  STL [R1+0x164], R26 ;  /* 0x0001641a01007387 */ /* 0x0083e80000100800 */
[----:B-1----:R-:W2:Y:S04]  /*138c0*/  LDL.64 R26, [R1+0xd88] ;  /* 0x000d8800011a7983 */ /* 0x002ea80000100a00 */
[----:B------:R1:W-:Y:S04]  /*138d0*/  STL [R1+0x180], R13 ;  /* 0x0001800d01007387 */ /* 0x0003e80000100800 */
[----:B-1----:R-:W3:Y:S01]  /*138e0*/  LDG.E.U16 R13, desc[UR10][R8.64] ;  /* 0x0000000a080d7981 */ /* 0x002ee2000c1e1500 */
[----:B------:R-:W-:-:S04]  /*138f0*/  IMAD.WIDE R6, R12, 0x2, R22 ;  /* 0x000000020c067825 */ /* 0x000fc800078e0216 */
[C---:B------:R-:W-:Y:S02]  /*13900*/  IMAD.WIDE R4, R12.reuse, 0x2, R20 ;  /* 0x000000020c047825 */ /* 0x040fe400078e0214 */
[----:B------:R-:W2:Y:S02]  /*13910*/  LDG.E.U16 R21, desc[UR10][R6.64] ;  /* 0x0000000a06157981 */ /* 0x000ea4000c1e1500 */
[C---:B------:R-:W-:Y:S02]  /*13920*/  IMAD.WIDE R10, R12.reuse, 0x2, R24 ;  /* 0x000000020c0a7825 */ /* 0x040fe400078e0218 */
[----:B------:R-:W2:Y:S02]  /*13930*/  LDL.64 R8, [R1+0xe28] ;  /* 0x000e280001087983 */ /* 0x000ea40000100a00 */
[C---:B0-----:R-:W-:Y:S02]  /*13940*/  IMAD.WIDE R2, R12.reuse, 0x2, R18 ;  /* 0x000000020c027825 */ /* 0x041fe400078e0212 */
[----:B------:R0:W2:Y:S04]  /*13950*/  LDG.E.U16 R20, desc[UR10][R10.64] ;  /* 0x0000000a0a147981 */ /* 0x0000a8000c1e1500 */
[----:B------:R-:W4:Y:S04]  /*13960*/  LDL.64 R6, [R1+0xe00] ;  /* 0x000e000001067983 */ /* 0x000f280000100a00 */
[----:B------:R-:W4:Y:S04]  /*13970*/  LDL.64 R18, [R1+0x10f8] ;  /* 0x0010f80001127983 */ /* 0x000f280000100a00 */
[----:B-----5:R1:W-:Y:S04]  /*13980*/  STL [R1+0x188], R0 ;  /* 0x0001880001007387 */ /* 0x0203e80000100800 */
[----:B------:R-:W5:Y:S04]  /*13990*/  LDL.64 R24, [R1+0x10d8] ;  /* 0x0010d80001187983 */ /* 0x000f680000100a00 */
[----:B------:R-:W5:Y:S04]  /*139a0*/  LDL.64 R22, [R1+0x10c0] ;  /* 0x0010c00001167983 */ /* 0x000f680000100a00 */
[----:B-1----:R1:W5:Y:S04]  /*139b0*/  LDG.E.U16 R0, desc[UR10][R4.64] ;  /* 0x0000000a04007981 */ /* 0x002368000c1e1500 */
[----:B---3--:R3:W-:Y:S04]  /*139c0*/  STL [R1+0x17c], R13 ;  /* 0x00017c0d01007387 */ /* 0x0087e80000100800 */
[----:B---3--:R3:W5:Y:S01]  /*139d0*/  LDG.E.U16 R13, desc[UR10][R2.64] ;  /* 0x0000000a020d7981 */ /* 0x008762000c1e1500 */
[----:B0-----:R-:W-:-:S04]  /*139e0*/  IMAD.WIDE R10, R12, 0x2, R16 ;  /* 0x000000020c0a7825 */ /* 0x001fc800078e0210 */
[----:B--2---:R-:W-:-:S04]  /*139f0*/  IMAD.WIDE R8, R12, 0x2, R8 ;  /* 0x000000020c087825 */ /* 0x004fc800078e0208 */
[C---:B----4-:R-:W-:Y:S01]  /*13a00*/  IMAD.WIDE R6, R12.reuse, 0x2, R6 ;  /* 0x000000020c067825 */ /* 0x050fe200078e0206 */
[----:B------:R-:W-:Y:S03]  /*13a10*/  STL [R1+0x74], R21 ;  /* 0x0000741501007387 */ /* 0x000fe60000100800 */
[C---:B-1----:R-:W-:Y:S02]  /*13a20*/  IMAD.WIDE R4, R12.reuse, 0x2, R28 ;  /* 0x000000020c047825 */ /* 0x042fe400078e021c */
[----:B------:R0:W2:Y:S02]  /*13a30*/  LDG.E.U16 R29, desc[UR10][R10.64] ;  /* 0x0000000a0a1d7981 */ /* 0x0000a4000c1e1500 */
[C---:B---3--:R-:W-:Y:S02]  /*13a40*/  IMAD.WIDE R2, R12.reuse, 0x2, R26 ;  /* 0x000000020c027825 */ /* 0x048fe400078e021a */
[----:B------:R1:W-:Y:S04]  /*13a50*/  STL [R1+0x170], R20 ;  /* 0x0001701401007387 */ /* 0x0003e80000100800 */
[----:B------:R3:W4:Y:S04]  /*13a60*/  LDG.E.U16 R27, desc[UR10][R6.64] ;  /* 0x0000000a061b7981 */ /* 0x000728000c1e1500 */
[----:B------:R-:W4:Y:S04]  /*13a70*/  LDL.64 R16, [R1+0x1080] ;  /* 0x0010800001107983 */ /* 0x000f280000100a00 */
[----:B-1----:R-:W4:Y:S04]  /*13a80*/  LDL.64 R20, [R1+0x1098] ;  /* 0x0010980001147983 */ /* 0x002f280000100a00 */
[----:B------:R1:W4:Y:S04]  /*13a90*/  LDG.E.U16 R26, desc[UR10][R8.64] ;  /* 0x0000000a081a7981 */ /* 0x000328000c1e1500 */
[----:B-----5:R5:W-:Y:S04]  /*13aa0*/  STL [R1+0xf8], R0 ;  /* 0x0000f80001007387 */ /* 0x020be80000100800 */
[----:B-----5:R5:W4:Y:S04]  /*13ab0*/  LDG.E.U16 R0, desc[UR10][R4.64] ;  /* 0x0000000a04007981 */ /* 0x020b28000c1e1500 */
[----:B------:R0:W-:Y:S04]  /*13ac0*/  STL [R1+0x13c], R13 ;  /* 0x00013c0d01007387 */ /* 0x0001e80000100800 */
[----:B0-----:R0:W4:Y:S01]  /*13ad0*/  LDG.E.U16 R13, desc[UR10][R2.64] ;  /* 0x0000000a020d7981 */ /* 0x001122000c1e1500 */
[----:B------:R-:W-:-:S03]  /*13ae0*/  IMAD.WIDE R10, R12, 0x2, R18 ;  /* 0x000000020c0a7825 */ /* 0x000fc600078e0212 */
[----:B------:R-:W4:Y:S01]  /*13af0*/  LDL.64 R18, [R1+0x1060] ;  /* 0x0010600001127983 */ /* 0x000f220000100a00 */
[----:B---3--:R-:W-:-:S03]  /*13b00*/  IMAD.WIDE R6, R12, 0x2, R22 ;  /* 0x000000020c067825 */ /* 0x008fc600078e0216 */
[----:B--2---:R2:W-:Y:S01]  /*13b10*/  STL [R1+0x150], R29 ;  /* 0x0001501d01007387 */ /* 0x0045e20000100800 */
[----:B-1----:R-:W-:-:S03]  /*13b20*/  IMAD.WIDE R8, R12, 0x2, R24 ;  /* 0x000000020c087825 */ /* 0x002fc600078e0218 */
[----:B--2---:R-:W2:Y:S04]  /*13b30*/  LDL.64 R28, [R1+0x1000] ;  /* 0x00100000011c7983 */ /* 0x004ea80000100a00 */
[----:B----4-:R-:W-:Y:S01]  /*13b40*/  STL [R1+0x158], R27 ;  /* 0x0001581b01007387 */ /* 0x010fe20000100800 */
[----:B-----5:R-:W-:-:S03]  /*13b50*/  IMAD.WIDE R4, R12, 0x2, R20 ;  /* 0x000000020c047825 */ /* 0x020fc600078e0214 */
[----:B------:R1:W-:Y:S04]  /*13b60*/  STL [R1+0x154], R26 ;  /* 0x0001541a01007387 */ /* 0x0003e80000100800 */
[----:B------:R-:W3:Y:S04]  /*13b70*/  LDG.E.U16 R21, desc[UR10][R6.64] ;  /* 0x0000000a06157981 */ /* 0x000ee8000c1e1500 */
[----:B------:R4:W5:Y:S04]  /*13b80*/  LDG.E.U16 R20, desc[UR10][R8.64] ;  /* 0x0000000a08147981 */ /* 0x000968000c1e1500 */
[----:B-1----:R-:W3:Y:S04]  /*13b90*/  LDL.64 R26, [R1+0xfe0] ;  /* 0x000fe000011a7983 */ /* 0x002ee80000100a00 */
[----:B------:R1:W-:Y:S04]  /*13ba0*/  STL [R1+0x160], R0 ;  /* 0x0001600001007387 */ /* 0x0003e80000100800 */
[----:B------:R-:W3:Y:S04]  /*13bb0*/  LDL.64 R6, [R1+0x1018] ;  /* 0x0010180001067983 */ /* 0x000ee80000100a00 */
[----:B-1----:R-:W5:Y:S01]  /*13bc0*/  LDG.E.U16 R0, desc[UR10][R10.64] ;  /* 0x0000000a0a007981 */ /* 0x002f62000c1e1500 */
[----:B0-----:R-:W-:-:S03]  /*13bd0*/  IMAD.WIDE R2, R12, 0x2, R16 ;  /* 0x000000020c027825 */ /* 0x001fc600078e0210 */
[----:B------:R-:W5:Y:S04]  /*13be0*/  LDL.64 R16, [R1+0xfc8] ;  /* 0x000fc80001107983 */ /* 0x000f680000100a00 */
[----:B------:R-:W5:Y:S04]  /*13bf0*/  LDL.64 R10, [R1+0x1048] ;  /* 0x00104800010a7983 */ /* 0x000f680000100a00 */
[----:B------:R0:W-:Y:S01]  /*13c00*/  STL [R1+0x15c], R13 ;  /* 0x00015c0d01007387 */ /* 0x0001e20000100800 */
[----:B----4-:R-:W-:-:S03]  /*13c10*/  IMAD.WIDE R8, R12, 0x2, R18 ;  /* 0x000000020c087825 */ /* 0x010fc600078e0212 */
[----:B------:R-:W4:Y:S04]  /*13c20*/  LDL.64 R24, [R1+0xfa0] ;  /* 0x000fa00001187983 */ /* 0x000f280000100a00 */
[----:B------:R-:W4:Y:S04]  /*13c30*/  LDL.64 R22, [R1+0xf88] ;  /* 0x000f880001167983 */ /* 0x000f280000100a00 */
[----:B0-----:R2:W4:Y:S02]  /*13c40*/  LDG.E.U16 R13, desc[UR10][R4.64] ;  /* 0x0000000a040d7981 */ /* 0x001524000c1e1500 */
[----:B--2---:R-:W-:-:S02]  /*13c50*/  IMAD.WIDE R4, R12, 0x2, R28 ;  /* 0x000000020c047825 */ /* 0x004fc400078e021c */
[----:B------:R-:W2:Y:S02]  /*13c60*/  LDG.E.U16 R29, desc[UR10][R8.64] ;  /* 0x0000000a081d7981 */ /* 0x000ea4000c1e1500 */
[C---:B---3--:R-:W-:Y:S02]  /*13c70*/  IMAD.WIDE R6, R12.reuse, 0x2, R6 ;  /* 0x000000020c067825 */ /* 0x048fe400078e0206 */
[----:B-----5:R0:W-:Y:S04]  /*13c80*/  STL [R1+0xf0], R0 ;  /* 0x0000f00001007387 */ /* 0x0201e80000100800 */
[----:B------:R-:W-:Y:S04]  /*13c90*/  STL [R1+0x140], R21 ;  /* 0x0001401501007387 */ /* 0x000fe80000100800 */
[----:B0-----:R0:W3:Y:S01]  /*13ca0*/  LDG.E.U16 R0, desc[UR10][R2.64] ;  /* 0x0000000a02007981 */ /* 0x0010e2000c1e1500 */
[----:B------:R-:W-:-:S03]  /*13cb0*/  IMAD.WIDE R10, R12, 0x2, R10 ;  /* 0x000000020c0a7825 */ /* 0x000fc600078e020a */
[----:B------:R1:W-:Y:S04]  /*13cc0*/  STL [R1+0x138], R20 ;  /* 0x0001381401007387 */ /* 0x0003e80000100800 */
[----:B------:R-:W5:Y:S01]  /*13cd0*/  LDL.64 R18, [R1+0xf50] ;  /* 0x000f500001127983 */ /* 0x000f620000100a00 */
[----:B0-----:R-:W-:-:S03]  /*13ce0*/  IMAD.WIDE R2, R12, 0x2, R26 ;  /* 0x000000020c027825 */ /* 0x001fc600078e021a */
[----:B------:R-:W5:Y:S04]  /*13cf0*/  LDG.E.U16 R27, desc[UR10][R6.64] ;  /* 0x0000000a061b7981 */ /* 0x000f68000c1e1500 */
[----:B-1----:R-:W5:Y:S04]  /*13d00*/  LDL.64 R20, [R1+0xf68] ;  /* 0x000f680001147983 */ /* 0x002f680000100a00 */
[----:B------:R0:W5:Y:S04]  /*13d10*/  LDG.E.U16 R26, desc[UR10][R10.64] ;  /* 0x0000000a0a1a7981 */ /* 0x000168000c1e1500 */
[----:B----4-:R1:W-:Y:S04]  /*13d20*/  STL [R1+0x148], R13 ;  /* 0x0001480d01007387 */ /* 0x0103e80000100800 */
[----:B-1----:R5:W4:Y:S01]  /*13d30*/  LDG.E.U16 R13, desc[UR10][R4.64] ;  /* 0x0000000a040d7981 */ /* 0x002b22000c1e1500 */
[----:B0-----:R-:W-:-:S04]  /*13d40*/  IMAD.WIDE R10, R12, 0x2, R16 ;  /* 0x000000020c0a7825 */ /* 0x001fc800078e0210 */
[C---:B------:R-:W-:Y:S02]  /*13d50*/  IMAD.WIDE R6, R12.reuse, 0x2, R22 ;  /* 0x000000020c067825 */ /* 0x040fe400078e0216 */
[----:B------:R-:W4:Y:S02]  /*13d60*/  LDG.E.U16 R11, desc[UR10][R10.64] ;  /* 0x0000000a0a0b7981 */ /* 0x000f24000c1e1500 */
[C---:B------:R-:W-:Y:S02]  /*13d70*/  IMAD.WIDE R8, R12.reuse, 0x2, R24 ;  /* 0x000000020c087825 */ /* 0x040fe400078e0218 */
[----:B---3--:R0:W-:Y:S04]  /*13d80*/  STL [R1+0x14c], R0 ;  /* 0x00014c0001007387 */ /* 0x0081e80000100800 */
[----:B------:R-:W3:Y:S04]  /*13d90*/  LDL.64 R16, [R1+0xf18] ;  /* 0x000f180001107983 */ /* 0x000ee80000100a00 */
[----:B--2---:R1:W-:Y:S04]  /*13da0*/  STL [R1+0x144], R29 ;  /* 0x0001441d01007387 */ /* 0x0043e80000100800 */
[----:B0-----:R0:W2:Y:S01]  /*13db0*/  LDG.E.U16 R0, desc[UR10][R2.64] ;  /* 0x0000000a02007981 */ /* 0x0010a2000c1e1500 */
[----:B-----5:R-:W-:-:S03]  /*13dc0*/  IMAD.WIDE R4, R12, 0x2, R20 ;  /* 0x000000020c047825 */ /* 0x020fc600078e0214 */
[----:B-1----:R-:W5:Y:S04]  /*13dd0*/  LDL.64 R28, [R1+0xec8] ;  /* 0x000ec800011c7983 */ /* 0x002f680000100a00 */
[----:B------:R-:W-:Y:S04]  /*13de0*/  STL [R1+0x20], R27 ;  /* 0x0000201b01007387 */ /* 0x000fe80000100800 */
[----:B------:R1:W-:Y:S04]  /*13df0*/  STL [R1+0x134], R26 ;  /* 0x0001341a01007387 */ /* 0x0003e80000100800 */
[----:B------:R-:W3:Y:S04]  /*13e00*/  LDG.E.U16 R21, desc[UR10][R6.64] ;  /* 0x0000000a06157981 */ /* 0x000ee8000c1e1500 */
[----:B------:R-:W3:Y:S01]  /*13e10*/  LDG.E.U16 R20, desc[UR10][R8.64] ;  /* 0x0000000a08147981 */ /* 0x000ee2000c1e1500 */
[----:B0-----:R-:W-:-:S03]  /*13e20*/  IMAD.WIDE R2, R12, 0x2, R18 ;  /* 0x000000020c027825 */ /* 0x001fc600078e0212 */
[----:B-1----:R-:W3:Y:S04]  /*13e30*/  LDL.64 R26, [R1+0xea0] ;  /* 0x000ea000011a7983 */ /* 0x002ee80000100a00 */
[----:B------:R-:W3:Y:S04]  /*13e40*/  LDL.64 R6, [R1+0xee0] ;  /* 0x000ee00001067983 */ /* 0x000ee80000100a00 */
[----:B------:R-:W3:Y:S04]  /*13e50*/  LDL.64 R8, [R1+0xf00] ;  /* 0x000f000001087983 */ /* 0x000ee80000100a00 */
[----:B------:R-:W3:Y:S04]  /*13e60*/  LDL.64 R18, [R1+0xe88] ;  /* 0x000e880001127983 */ /* 0x000ee80000100a00 */
[----:B----4-:R0:W-:Y:S04]  /*13e70*/  STL [R1+0xec], R13 ;  /* 0x0000ec0d01007387 */ /* 0x0101e80000100800 */
[----:B------:R-:W4:Y:S04]  /*13e80*/  LDL.64 R24, [R1+0xe68] ;  /* 0x000e680001187983 */ /* 0x000f280000100a00 */
[----:B------:R-:W4:Y:S04]  /*13e90*/  LDL.64 R22, [R1+0xe50] ;  /* 0x000e500001167983 */ /* 0x000f280000100a00 */
[----:B0-----:R5:W4:Y:S04]  /*13ea0*/  LDG.E.U16 R13, desc[UR10][R4.64] ;  /* 0x0000000a040d7981 */ /* 0x001b28000c1e1500 */
[----:B--2---:R0:W-:Y:S04]  /*13eb0*/  STL [R1+0x130], R0 ;  /* 0x0001300001007387 */ /* 0x0041e80000100800 */
[----:B------:R3:W-:Y:S01]  /*13ec0*/  STL [R1+0x114], R11 ;  /* 0x0001140b01007387 */ /* 0x0007e20000100800 */
[----:B-----5:R-:W-:-:S03]  /*13ed0*/  IMAD.WIDE R4, R12, 0x2, R28 ;  /* 0x000000020c047825 */ /* 0x020fc600078e021c */
[----:B0-----:R0:W2:Y:S01]  /*13ee0*/  LDG.E.U16 R0, desc[UR10][R2.64] ;  /* 0x0000000a02007981 */ /* 0x0010a2000c1e1500 */
[----:B---3--:R-:W-:-:S03]  /*13ef0*/  IMAD.WIDE R10, R12, 0x2, R16 ;  /* 0x000000020c0a7825 */ /* 0x008fc600078e0210 */
[----:B------:R-:W-:Y:S04]  /*13f00*/  STL [R1+0x11c], R21 ;  /* 0x00011c1501007387 */ /* 0x000fe80000100800 */
[----:B------:R-:W3:Y:S01]  /*13f10*/  LDG.E.U16 R29, desc[UR10][R10.64] ;  /* 0x0000000a0a1d7981 */ /* 0x000ee2000c1e1500 */
[----:B0-----:R-:W-:-:S04]  /*13f20*/  IMAD.WIDE R2, R12, 0x2, R26 ;  /* 0x000000020c027825 */ /* 0x001fc800078e021a */
[----:B------:R-:W-:-:S04]  /*13f30*/  IMAD.WIDE R6, R12, 0x2, R6 ;  /* 0x000000020c067825 */ /* 0x000fc800078e0206 */
[C---:B------:R-:W-:Y:S01]  /*13f40*/  IMAD.WIDE R8, R12.reuse, 0x2, R8 ;  /* 0x000000020c087825 */ /* 0x040fe200078e0208 */
[----:B------:R0:W-:Y:S04]  /*13f50*/  STL [R1+0x118], R20 ;  /* 0x0001181401007387 */ /* 0x0001e80000100800 */
[----:B------:R1:W5:Y:S04]  /*13f60*/  LDG.E.U16 R27, desc[UR10][R6.64] ;  /* 0x0000000a061b7981 */ /* 0x000368000c1e1500 */
[----:B------:R-:W5:Y:S04]  /*13f70*/  LDL.64 R16, [R1+0xe08] ;  /* 0x000e080001107983 */ /* 0x000f680000100a00 */
[----:B0-----:R-:W5:Y:S04]  /*13f80*/  LDL.64 R20, [R1+0xe20] ;  /* 0x000e200001147983 */ /* 0x001f680000100a00 */
[----:B------:R-:W5:Y:S04]  /*13f90*/  LDG.E.U16 R26, desc[UR10][R8.64] ;  /* 0x0000000a081a7981 */ /* 0x000f68000c1e1500 */
[----:B----4-:R0:W-:Y:S04]  /*13fa0*/  STL [R1+0x124], R13 ;  /* 0x0001240d01007387 */ /* 0x0101e80000100800 */
[----:B0-----:R-:W4:Y:S01]  /*13fb0*/  LDG.E.U16 R13, desc[UR10][R4.64] ;  /* 0x0000000a040d7981 */ /* 0x001f22000c1e1500 */
[----:B-1----:R-:W-:-:S03]  /*13fc0*/  IMAD.WIDE R6, R12, 0x2, R18 ;  /* 0x000000020c067825 */ /* 0x002fc600078e0212 */
[----:B--2---:R0:W-:Y:S04]  /*13fd0*/  STL [R1+0x120], R0 ;  /* 0x0001200001007387 */ /* 0x0041e80000100800 */
[----:B------:R-:W2:Y:S04]  /*13fe0*/  LDL.64 R18, [R1+0xde8] ;  /* 0x000de80001127983 */ /* 0x000ea80000100a00 */
[----:B0-----:R0:W2:Y:S04]  /*13ff0*/  LDG.E.U16 R0, desc[UR10][R2.64] ;  /* 0x0000000a02007981 */ /* 0x0010a8000c1e1500 */
[----:B---3--:R1:W-:Y:S04]  /*14000*/  STL [R1+0x1c], R29 ;  /* 0x00001c1d01007387 */ /* 0x0083e80000100800 */
[----:B-1----:R-:W3:Y:S04]  /*14010*/  LDL.64 R28, [R1+0xd90] ;  /* 0x000d9000011c7983 */ /* 0x002ee80000100a00 */
[----:B-----5:R-:W-:Y:S04]  /*14020*/  STL [R1+0x104], R27 ;  /* 0x0001041b01007387 */ /* 0x020fe80000100800 */
[----:B------:R1:W-:Y:S04]  /*14030*/  STL [R1+0xb4], R26 ;  /* 0x0000b41a01007387 */ /* 0x0003e80000100800 */
[----:B-1----:R-:W5:Y:S04]  /*14040*/  LDL.64 R26, [R1+0xd70] ;  /* 0x000d7000011a7983 */ /* 0x002f680000100a00 */
[----:B----4-:R1:W-:Y:S04]  /*14050*/  STL [R1+0x10c], R13 ;  /* 0x00010c0d01007387 */ /* 0x0103e80000100800 */
[----:B-1----:R-:W4:Y:S01]  /*14060*/  LDG.E.U16 R13, desc[UR10][R6.64] ;  /* 0x0000000a060d7981 */ /* 0x002f22000c1e1500 */
[----:B------:R-:W-:-:S03]  /*14070*/  IMAD.WIDE R8, R12, 0x2, R24 ;  /* 0x000000020c087825 */ /* 0x000fc600078e0218 */
[----:B------:R-:W3:Y:S01]  /*14080*/  LDL.64 R24, [R1+0xd58] ;  /* 0x000d580001187983 */ /* 0x000ee20000100a00 */
[----:B------:R-:W-:-:S04]  /*14090*/  IMAD.WIDE R10, R12, 0x2, R22 ;  /* 0x000000020c0a7825 */ /* 0x000fc800078e0216 */
[C---:B------:R-:W-:Y:S01]  /*140a0*/  IMAD.WIDE R4, R12.reuse, 0x2, R20 ;  /* 0x000000020c047825 */ /* 0x040fe200078e0214 */
[----:B------:R-:W3:Y:S04]  /*140b0*/  LDL.64 R6, [R1+0xda8] ;  /* 0x000da80001067983 */ /* 0x000ee80000100a00 */
[----:B------:R-:W3:Y:S01]  /*140c0*/  LDG.E.U16 R20, desc[UR10][R8.64] ;  /* 0x0000000a08147981 */ /* 0x000ee2000c1e1500 */
[----:B0-----:R-:W-:-:S03]  /*140d0*/  IMAD.WIDE R2, R12, 0x2, R16 ;  /* 0x000000020c027825 */ /* 0x001fc600078e0210 */
[----:B------:R0:W5:Y:S04]  /*140e0*/  LDG.E.U16 R21, desc[UR10][R10.64] ;  /* 0x0000000a0a157981 */ /* 0x000168000c1e1500 */
[----:B------:R-:W5:Y:S04]  /*140f0*/  LDL.64 R16, [R1+0x10f0] ;  /* 0x0010f00001107983 */ /* 0x000f680000100a00 */
[----:B------:R-:W5:Y:S04]  /*14100*/  LDL.64 R8, [R1+0xdd0] ;  /* 0x000dd00001087983 */ /* 0x000f680000100a00 */
[----:B--2---:R1:W-:Y:S04]  /*14110*/  STL [R1+0x110], R0 ;  /* 0x0001100001007387 */ /* 0x0043e80000100800 */
[----:B------:R-:W2:Y:S04]  /*14120*/  LDL.64 R22, [R1+0x10e8] ;  /* 0x0010e80001167983 */ /* 0x000ea80000100a00 */
[----:B-1----:R1:W2:Y:S04]  /*14130*/  LDG.E.U16 R0, desc[UR10][R4.64] ;  /* 0x0000000a04007981 */ /* 0x0022a8000c1e1500 */
[----:B----4-:R4:W-:Y:S04]  /*14140*/  STL [R1+0x108], R13 ;  /* 0x0001080d01007387 */ /* 0x0109e80000100800 */
[----:B----4-:R4:W2:Y:S01]  /*14150*/  LDG.E.U16 R13, desc[UR10][R2.64] ;  /* 0x0000000a020d7981 */ /* 0x0108a2000c1e1500 */
[----:B0-----:R-:W-:-:S04]  /*14160*/  IMAD.WIDE R10, R12, 0x2, R18 ;  /* 0x000000020c0a7825 */ /* 0x001fc800078e0212 */
[----:B---3--:R-:W-:-:S04]  /*14170*/  IMAD.WIDE R6, R12, 0x2, R6 ;  /* 0x000000020c067825 */ /* 0x008fc800078e0206 */
[C---:B-1----:R-:W-:Y:S01]  /*14180*/  IMAD.WIDE R4, R12.reuse, 0x2, R28 ;  /* 0x000000020c047825 */ /* 0x042fe200078e021c */
[----:B-----5:R-:W-:Y:S03]  /*14190*/  STL [R1+0xf4], R21 ;  /* 0x0000f41501007387 */ /* 0x020fe60000100800 */
[C---:B----4-:R-:W-:Y:S01]  /*141a0*/  IMAD.WIDE R2, R12.reuse, 0x2, R26 ;  /* 0x000000020c027825 */ /* 0x050fe200078e021a */
[----:B------:R0:W3:Y:S03]  /*141b0*/  LDG.E.U16 R29, desc[UR10][R10.64] ;  /* 0x0000000a0a1d7981 */ /* 0x0000e6000c1e1500 */
[C---:B------:R-:W-:Y:S01]  /*141c0*/  IMAD.WIDE R8, R12.reuse, 0x2, R8 ;  /* 0x000000020c087825 */ /* 0x040fe200078e0208 */
[----:B------:R1:W-:Y:S04]  /*141d0*/  STL [R1+0x100], R20 ;  /* 0x0001001401007387 */ /* 0x0003e80000100800 */
[----:B------:R-:W4:Y:S04]  /*141e0*/  LDG.E.U16 R27, desc[UR10][R6.64] ;  /* 0x0000000a061b7981 */ /* 0x000f28000c1e1500 */
[----:B------:R-:W5:Y:S04]  /*141f0*/  LDL.64 R18, [R1+0x10d0] ;  /* 0x0010d00001127983 */ /* 0x000f680000100a00 */
[----:B-1----:R-:W4:Y:S04]  /*14200*/  LDL.64 R20, [R1+0x10e0] ;  /* 0x0010e00001147983 */ /* 0x002f280000100a00 */
[----:B------:R1:W5:Y:S04]  /*14210*/  LDG.E.U16 R26, desc[UR10][R8.64] ;  /* 0x0000000a081a7981 */ /* 0x000368000c1e1500 */
[----:B--2---:R2:W-:Y:S04]  /*14220*/  STL [R1+0x18], R0 ;  /* 0x0000180001007387 */ /* 0x0045e80000100800 */
[----:B--2---:R2:W2:Y:S04]  /*14230*/  LDG.E.U16 R0, desc[UR10][R4.64] ;  /* 0x0000000a04007981 */ /* 0x0044a8000c1e1500 */
[----:B------:R0:W-:Y:S04]  /*14240*/  STL [R1+0xb0], R13 ;  /* 0x0000b00d01007387 */ /* 0x0001e80000100800 */
[----:B0-----:R-:W2:Y:S01]  /*14250*/  LDG.E.U16 R13, desc[UR10][R2.64] ;  /* 0x0000000a020d7981 */ /* 0x001ea2000c1e1500 */
[----:B------:R-:W-:-:S03]  /*14260*/  IMAD.WIDE R10, R12, 0x2, R16 ;  /* 0x000000020c0a7825 */ /* 0x000fc600078e0210 */
[----:B------:R-:W2:Y:S01]  /*14270*/  LDL.64 R16, [R1+0x10c8] ;  /* 0x0010c80001107983 */ /* 0x000ea20000100a00 */
[----:B-1----:R-:W-:-:S03]  /*14280*/  IMAD.WIDE R8, R12, 0x2, R24 ;  /* 0x000000020c087825 */ /* 0x002fc600078e0218 */
[----:B---3--:R0:W-:Y:S01]  /*14290*/  STL [R1+0xd4], R29 ;  /* 0x0000d41d01007387 */ /* 0x0081e20000100800 */
[----:B------:R-:W-:-:S03]  /*142a0*/  IMAD.WIDE R6, R12, 0x2, R22 ;  /* 0x000000020c067825 */ /* 0x000fc600078e0216 */
[----:B0-----:R-:W3:Y:S04]  /*142b0*/  LDL.64 R28, [R1+0x1090] ;  /* 0x00109000011c7983 */ /* 0x001ee80000100a00 */
[----:B----4-:R-:W-:Y:S04]  /*142c0*/  STL [R1+0xe0], R27 ;  /* 0x0000e01b01007387 */ /* 0x010fe80000100800 */
[----:B-----5:R0:W-:Y:S01]  /*142d0*/  STL [R1+0xdc], R26 ;  /* 0x0000dc1a01007387 */ /* 0x0201e20000100800 */
[----:B--2---:R-:W-:-:S03]  /*142e0*/  IMAD.WIDE R4, R12, 0x2, R20 ;  /* 0x000000020c047825 */ /* 0x004fc600078e0214 */
[----:B0-----:R-:W2:Y:S04]  /*142f0*/  LDL.64 R26, [R1+0x1088] ;  /* 0x00108800011a7983 */ /* 0x001ea80000100a00 */
[----:B------:R0:W-:Y:S04]  /*14300*/  STL [R1+0xe8], R0 ;  /* 0x0000e80001007387 */ /* 0x0001e80000100800 */
[----:B0-----:R-:W4:Y:S04]  /*14310*/  LDG.E.U16 R0, desc[UR10][R8.64] ;  /* 0x0000000a08007981 */ /* 0x001f28000c1e1500 */
[----:B------:R-:W5:Y:S04]  /*14320*/  LDG.E.U16 R8, desc[UR10][R10.64] ;  /* 0x0000000a0a087981 */ /* 0x000f68000c1e1500 */
[----:B------:R-:W2:Y:S04]  /*14330*/  LDG.E.U16 R9, desc[UR10][R6.64] ;  /* 0x0000000a06097981 */ /* 0x000ea8000c1e1500 */
[----:B------:R-:W5:Y:S04]  /*14340*/  LDL.64 R10, [R1+0x10b0] ;  /* 0x0010b000010a7983 */ /* 0x000f680000100a00 */
[----:B------:R-:W5:Y:S04]  /*14350*/  LDL.64 R6, [R1+0x10a8] ;  /* 0x0010a80001067983 */ /* 0x000f680000100a00 */
[----:B------:R0:W-:Y:S01]  /*14360*/  STL [R1+0xe4], R13 ;  /* 0x0000e40d01007387 */ /* 0x0001e20000100800 */
[----:B------:R-:W-:-:S03]  /*14370*/  IMAD.WIDE R2, R12, 0x2, R18 ;  /* 0x000000020c027825 */ /* 0x000fc600078e0212 */
[----:B------:R-:W5:Y:S04]  /*14380*/  LDL.64 R24, [R1+0x1070] ;  /* 0x0010700001187983 */ /* 0x000f680000100a00 */
[----:B------:R-:W5:Y:S04]  /*14390*/  LDL.64 R22, [R1+0x1068] ;  /* 0x0010680001167983 */ /* 0x000f680000100a00 */
[----:B0-----:R3:W5:Y:S04]  /*143a0*/  LDG.E.U16 R13, desc[UR10][R4.64] ;  /* 0x0000000a040d7981 */ /* 0x001768000c1e1500 */
[----:B------:R-:W5:Y:S04]  /*143b0*/  LDL.64 R20, [R1+0x1058] ;  /* 0x0010580001147983 */ /* 0x000f680000100a00 */
[----:B------:R-:W5:Y:S01]  /*143c0*/  LDL.64 R18, [R1+0x1030] ;  /* 0x0010300001127983 */ /* 0x000f620000100a00 */
[----:B---3--:R-:W-:-:S03]  /*143d0*/  IMAD.WIDE R4, R12, 0x2, R28 ;  /* 0x000000020c047825 */ /* 0x008fc600078e021c */
[----:B----4-:R0:W-:Y:S04]  /*143e0*/  STL [R1+0xd8], R0 ;  /* 0x0000d80001007387 */ /* 0x0101e80000100800 */
[----:B0-----:R0:W3:Y:S04]  /*143f0*/  LDG.E.U16 R0, desc[UR10][R2.64] ;  /* 0x0000000a02007981 */ /* 0x0010e8000c1e1500 */
[----:B--2---:R-:W-:Y:S04]  /*14400*/  STL [R1+0xc8], R9 ;  /* 0x0000c80901007387 */ /* 0x004fe80000100800 */
[----:B-----5:R1:W-:Y:S01]  /*14410*/  STL [R1+0xc0], R8 ;  /* 0x0000c00801007387 */ /* 0x0203e20000100800 */
[----:B------:R-:W-:-:S04]  /*14420*/  IMAD.WIDE R10, R12, 0x2, R10 ;  /* 0x000000020c0a7825 */ /* 0x000fc800078e020a */
[C---:B------:R-:W-:Y:S01]  /*14430*/  IMAD.WIDE R6, R12.reuse, 0x2, R6 ;  /* 0x000000020c067825 */ /* 0x040fe200078e0206 */
[----:B------:R2:W4:Y:S03]  /*14440*/  LDG.E.U16 R29, desc[UR10][R10.64] ;  /* 0x0000000a0a1d7981 */ /* 0x000526000c1e1500 */
[C---:B-1----:R-:W-:Y:S02]  /*14450*/  IMAD.WIDE R8, R12.reuse, 0x2, R16 ;  /* 0x000000020c087825 */ /* 0x042fe400078e0210 */
[----:B------:R-:W5:Y:S02]  /*14460*/  LDL.64 R16, [R1+0x1010] ;  /* 0x0010100001107983 */ /* 0x000f640000100a00 */
[C---:B0-----:R-:W-:Y:S02]  /*14470*/  IMAD.WIDE R2, R12.reuse, 0x2, R26 ;  /* 0x000000020c027825 */ /* 0x041fe400078e021a */
[----:B------:R0:W5:Y:S04]  /*14480*/  LDG.E.U16 R28, desc[UR10][R8.64] ;  /* 0x0000000a081c7981 */ /* 0x000168000c1e1500 */
[----:B------:R-:W5:Y:S04]  /*14490*/  LDG.E.U16 R27, desc[UR10][R2.64] ;  /* 0x0000000a021b7981 */ /* 0x000f68000c1e1500 */
[----:B------:R-:W5:Y:S04]  /*144a0*/  LDG.E.U16 R26, desc[UR10][R4.64] ;  /* 0x0000000a041a7981 */ /* 0x000f68000c1e1500 */
[----:B------:R1:W-:Y:S04]  /*144b0*/  STL [R1+0xcc], R13 ;  /* 0x0000cc0d01007387 */ /* 0x0003e80000100800 */
[----:B-1----:R1:W5:Y:S01]  /*144c0*/  LDG.E.U16 R13, desc[UR10][R6.64] ;  /* 0x0000000a060d7981 */ /* 0x002362000c1e1500 */
[----:B--2---:R-:W-:-:S04]  /*144d0*/  IMAD.WIDE R10, R12, 0x2, R24 ;  /* 0x000000020c0a7825 */ /* 0x004fc800078e0218 */
[----:B0-----:R-:W-:-:S04]  /*144e0*/  IMAD.WIDE R8, R12, 0x2, R22 ;  /* 0x000000020c087825 */ /* 0x001fc800078e0216 */
[C---:B-1----:R-:W-:Y:S02]  /*144f0*/  IMAD.WIDE R6, R12.reuse, 0x2, R20 ;  /* 0x000000020c067825 */ /* 0x042fe400078e0214 */
[----:B------:R-:W2:Y:S02]  /*14500*/  LDG.E.U16 R9, desc[UR10][R8.64] ;  /* 0x0000000a08097981 */ /* 0x000ea4000c1e1500 */
[C---:B------:R-:W-:Y:S02]  /*14510*/  IMAD.WIDE R4, R12.reuse, 0x2, R18 ;  /* 0x000000020c047825 */ /* 0x040fe400078e0212 */
[----:B------:R-:W2:Y:S04]  /*14520*/  LDG.E.U16 R7, desc[UR10][R6.64] ;  /* 0x0000000a06077981 */ /* 0x000ea8000c1e1500 */
[----:B------:R-:W2:Y:S04]  /*14530*/  LDG.E.U16 R5, desc[UR10][R4.64] ;  /* 0x0000000a04057981 */ /* 0x000ea8000c1e1500 */
[----:B---3--:R0:W-:Y:S02]  /*14540*/  STL [R1+0xd0], R0 ;  /* 0x0000d00001007387 */ /* 0x0081e40000100800 */
[----:B0-----:R-:W0:Y:S02]  /*14550*/  LDC R0, c[0x0][0x3c4] ;  /* 0x0000f100ff007b82 */ /* 0x001e240000000800 */
[----:B----4-:R-:W-:Y:S04]  /*14560*/  STL [R1+0xbc], R29 ;  /* 0x0000bc1d01007387 */ /* 0x010fe80000100800 */
[----:B-----5:R1:W-:Y:S04]  /*14570*/  STL [R1+0xc4], R28 ;  /* 0x0000c41c01007387 */ /* 0x0203e80000100800 */
[----:B------:R-:W3:Y:S04]  /*14580*/  LDL.64 R24, [R1+0xfe8] ;  /* 0x000fe80001187983 */ /* 0x000ee80000100a00 */
[----:B------:R-:W4:Y:S04]  /*14590*/  LDL.64 R22, [R1+0xfb0] ;  /* 0x000fb00001167983 */ /* 0x000f280000100a00 */
[----:B-1----:R-:W5:Y:S04]  /*145a0*/  LDL.64 R28, [R1+0xff0] ;  /* 0x000ff000011c7983 */ /* 0x002f680000100a00 */
[----:B------:R1:W-:Y:S04]  /*145b0*/  STL [R1+0x10], R13 ;  /* 0x0000100d01007387 */ /* 0x0003e80000100800 */
[----:B-1----:R-:W2:Y:S04]  /*145c0*/  LDG.E.U16 R13, desc[UR10][R10.64] ;  /* 0x0000000a0a0d7981 */ /* 0x002ea8000c1e1500 */
[----:B------:R-:W2:Y:S04]  /*145d0*/  LDL.64 R10, [R1+0x1008] ;  /* 0x00100800010a7983 */ /* 0x000ea80000100a00 */
[----:B------:R-:W-:Y:S04]  /*145e0*/  STL [R1+0xb8], R27 ;  /* 0x0000b81b01007387 */ /* 0x000fe80000100800 */
[----:B------:R1:W-:Y:S04]  /*145f0*/  STL [R1+0xa0], R26 ;  /* 0x0000a01a01007387 */ /* 0x0003e80000100800 */
[----:B------:R-:W2:Y:S01]  /*14600*/  LDL.64 R20, [R1+0xd38] ;  /* 0x000d380001147983 */ /* 0x000ea20000100a00 */
[----:B------:R-:W-:-:S03]  /*14610*/  IMAD.WIDE R2, R12, 0x2, R16 ;  /* 0x000000020c027825 */ /* 0x000fc600078e0210 */
[----:B------:R-:W3:Y:S04]  /*14620*/  LDL.64 R18, [R1+0xd30] ;  /* 0x000d300001127983 */ /* 0x000ee80000100a00 */
[----:B------:R-:W3:Y:S04]  /*14630*/  LDL.64 R16, [R1+0xd28] ;  /* 0x000d280001107983 */ /* 0x000ee80000100a00 */
[----:B-1----:R-:W4:Y:S04]  /*14640*/  LDL.64 R26, [R1+0xf98] ;  /* 0x000f9800011a7983 */ /* 0x002f280000100a00 */
[----:B--2---:R-:W0:Y:S04]  /*14650*/  LDL.64 R20, [R1+0xd38] ;  /* 0x000d380001147983 */ /* 0x004e280000100a00 */
[----:B------:R1:W-:Y:S04]  /*14660*/  STL [R1+0xa4], R13 ;  /* 0x0000a40d01007387 */ /* 0x0003e80000100800 */
[----:B---3--:R-:W2:Y:S04]  /*14670*/  LDL.64 R18, [R1+0xd30] ;  /* 0x000d300001127983 */ /* 0x008ea80000100a00 */
[----:B------:R-:W3:Y:S04]  /*14680*/  LDL.64 R16, [R1+0xd28] ;  /* 0x000d280001107983 */ /* 0x000ee80000100a00 */
[----:B-1----:R4:W2:Y:S04]  /*14690*/  LDG.E.U16 R13, desc[UR10][R2.64] ;  /* 0x0000000a020d7981 */ /* 0x0028a8000c1e1500 */
[----:B------:R-:W-:Y:S04]  /*146a0*/  STL [R1+0xa8], R9 ;  /* 0x0000a80901007387 */ /* 0x000fe80000100800 */
[----:B------:R1:W-:Y:S01]  /*146b0*/  STL [R1+0xac], R7 ;  /* 0x0000ac0701007387 */ /* 0x0003e20000100800 */
[----:B------:R-:W-:-:S04]  /*146c0*/  IMAD.WIDE R10, R12, 0x2, R10 ;  /* 0x000000020c0a7825 */ /* 0x000fc800078e020a */
[C---:B-1----:R-:W-:Y:S02]  /*146d0*/  IMAD.WIDE R6, R12.reuse, 0x2, R24 ;  /* 0x000000020c067825 */ /* 0x042fe400078e0218 */
[----:B------:R-:W3:Y:S04]  /*146e0*/  LDL.64 R24, [R1+0xf90] ;  /* 0x000f900001187983 */ /* 0x000ee80000100a00 */
[----:B------:R1:W-:Y:S01]  /*146f0*/  STL [R1+0x8], R5 ;  /* 0x0000080501007387 */ /* 0x0003e20000100800 */
[----:B----4-:R-:W-:-:S03]  /*14700*/  IMAD.WIDE R2, R12, 0x2, R26 ;  /* 0x000000020c027825 */ /* 0x010fc600078e021a */
[----:B------:R4:W3:Y:S01]  /*14710*/  LDG.E.U16 R27, desc[UR10][R6.64] ;  /* 0x0000000a061b7981 */ /* 0x0008e2000c1e1500 */
[----:B-1----:R-:W-:-:S03]  /*14720*/  IMAD.WIDE R4, R12, 0x2, R22 ;  /* 0x000000020c047825 */ /* 0x002fc600078e0216 */
[----:B------:R-:W3:Y:S01]  /*14730*/  LDL.64 R22, [R1+0xf38] ;  /* 0x000f380001167983 */ /* 0x000ee20000100a00 */
[----:B-----5:R-:W-:-:S03]  /*14740*/  IMAD.WIDE R8, R12, 0x2, R28 ;  /* 0x000000020c087825 */ /* 0x020fc600078e021c */
[----:B------:R-:W5:Y:S04]  /*14750*/  LDG.E.U16 R26, desc[UR10][R4.64] ;  /* 0x0000000a041a7981 */ /* 0x000f68000c1e1500 */
[----:B------:R1:W5:Y:S04]  /*14760*/  LDG.E.U16 R29, desc[UR10][R10.64] ;  /* 0x0000000a0a1d7981 */ /* 0x000368000c1e1500 */
[----:B--2---:R2:W-:Y:S04]  /*14770*/  STL [R1+0x9c], R13 ;  /* 0x00009c0d01007387 */ /* 0x0045e80000100800 */
[----:B--2---:R2:W5:Y:S01]  /*14780*/  LDG.E.U16 R13, desc[UR10][R8.64] ;  /* 0x0000000a080d7981 */ /* 0x004562000c1e1500 */
[C-C-:B0-----:R-:W-:Y:S01]  /*14790*/  IMAD R20, R0.reuse, 0x10, R14.reuse ;  /* 0x0000001000147824 */ /* 0x141fe200078e020e */
[C---:B------:R-:W-:Y:S01]  /*147a0*/  LEA R18, R0.reuse, R14, 0x5 ;  /* 0x0000000e00127211 */ /* 0x040fe200078e28ff */
[----:B---3--:R-:W-:-:S02]  /*147b0*/  IMAD R16, R0, 0x40, R14 ;  /* 0x0000004000107824 */ /* 0x008fc400078e020e */
[----:B----4-:R-:W-:-:S04]  /*147c0*/  IMAD.WIDE R6, R12, 0x2, R20 ;  /* 0x000000020c067825 */ /* 0x010fc800078e0214 */
[----:B-1----:R-:W-:-:S04]  /*147d0*/  IMAD.WIDE R10, R12, 0x2, R24 ;  /* 0x000000020c0a7825 */ /* 0x002fc800078e0218 */
[----:B------:R-:W-:-:S04]  /*147e0*/  IMAD.WIDE R4, R12, 0x2, R18 ;  /* 0x000000020c047825 */ /* 0x000fc800078e0212 */
[C---:B--2---:R-:W-:Y:S01]  /*147f0*/  IMAD.WIDE R8, R12.reuse, 0x2, R22 ;  /* 0x000000020c087825 */ /* 0x044fe200078e0216 */
[----:B-----5:R0:W-:Y:S04]  /*14800*/  STL [R1+0x3c50], R26 ;  /* 0x003c501a01007387 */ /* 0x0201e80000100800 */
[----:B------:R-:W-:Y:S04]  /*14810*/  STL [R1+0xd38], R20 ;  /* 0x000d381401007387 */ /* 0x000fe80000100800 */
[----:B------:R-:W-:Y:S04]  /*14820*/  STL [R1+0xd30], R18 ;  /* 0x000d301201007387 */ /* 0x000fe80000100800 */
[----:B0-----:R0:W2:Y:S04]  /*14830*/  LDG.E.U16 R26, desc[UR10][R2.64] ;  /* 0x0000000a021a7981 */ /* 0x0010a8000c1e1500 */
[----:B------:R-:W-:Y:S04]  /*14840*/  STL [R1+0xd28], R16 ;  /* 0x000d281001007387 */ /* 0x000fe80000100800 */
[----:B------:R1:W-:Y:S01]  /*14850*/  STL [R1+0x90], R29 ;  /* 0x0000901d01007387 */ /* 0x0003e20000100800 */
[----:B0-----:R-:W-:-:S03]  /*14860*/  IMAD.WIDE R2, R12, 0x2, R16 ;  /* 0x000000020c027825 */ /* 0x001fc600078e0210 */
[----:B------:R-:W3:Y:S04]  /*14870*/  LDG.E.U16 R12, desc[UR10][R10.64] ;  /* 0x0000000a0a0c7981 */ /* 0x000ee8000c1e1500 */
[----:B------:R-:W4:Y:S04]  /*14880*/  LDL.64 R24, [R1+0xe38] ;  /* 0x000e380001187983 */ /* 0x000f280000100a00 */
[----:B-1----:R-:W5:Y:S04]  /*14890*/  LDL.64 R28, [R1+0xeb0] ;  /* 0x000eb000011c7983 */ /* 0x002f680000100a00 */
[----:B------:R-:W2:Y:S04]  /*148a0*/  LDL.64 R10, [R1+0xf10] ;  /* 0x000f1000010a7983 */ /* 0x000ea80000100a00 */
[----:B------:R0:W-:Y:S04]  /*148b0*/  STL [R1+0x94], R13 ;  /* 0x0000940d01007387 */ /* 0x0001e80000100800 */
[----:B------:R-:W2:Y:S04]  /*148c0*/  LDL.64 R16, [R1+0xdb8] ;  /* 0x000db80001107983 */ /* 0x000ea80000100a00 */
[----:B0-----:R0:W2:Y:S04]  /*148d0*/  LDG.E.U16 R13, desc[UR10][R8.64] ;  /* 0x0000000a080d7981 */ /* 0x0010a8000c1e1500 */
[----:B------:R-:W2:Y:S04]  /*148e0*/  LDL.64 R8, [R1+0xd20] ;  /* 0x000d200001087983 */ /* 0x000ea80000100a00 */
[----:B--2---:R-:W0:Y:S04]  /*148f0*/  LDL.64 R8, [R1+0xd20] ;  /* 0x000d200001087983 */ /* 0x004e280000100a00 */
[----:B------:R1:W-:Y:S04]  /*14900*/  STL [R1+0x98], R27 ;  /* 0x0000981b01007387 */ /* 0x0003e80000100800 */
[----:B------:R-:W2:Y:S04]  /*14910*/  LDL.64 R22, [R1+0xd18] ;  /* 0x000d180001167983 */ /* 0x000ea80000100a00 */
[----:B------:R3:W-:Y:S04]  /*14920*/  STL [R1+0x8c], R26 ;  /* 0x00008c1a01007387 */ /* 0x0007e80000100800 */
[----:B-1----:R5:W4:Y:S04]  /*14930*/  LDG.E.U16 R27, desc[UR10][R6.64] ;  /* 0x0000000a061b7981 */ /* 0x002b28000c1e1500 */
[----:B---3--:R-:W3:Y:S01]  /*14940*/  LDG.E.U16 R26, desc[UR10][R4.64] ;  /* 0x0000000a041a7981 */ /* 0x008ee2000c1e1500 */
[----:B0-----:R-:W-:-:S03]  /*14950*/  IMAD R8, R0, 0x80, R14 ;  /* 0x0000008000087824 */ /* 0x001fc600078e020e */
[----:B--2---:R0:W2:Y:S04]  /*14960*/  LDG.E.U16 R22, desc[UR10][R2.64] ;  /* 0x0000000a02167981 */ /* 0x0040a8000c1e1500 */
[----:B---3--:R1:W-:Y:S04]  /*14970*/  STL [R1+0x3c54], R26 ;  /* 0x003c541a01007387 */ /* 0x0083e80000100800 */
[----:B------:R-:W3:Y:S04]  /*14980*/  LDL.64 R20, [R1+0xd18] ;  /* 0x000d180001147983 */ /* 0x000ee80000100a00 */
[----:B------:R-:W2:Y:S04]  /*14990*/  LDL.64 R18, [R1+0xe98] ;  /* 0x000e980001127983 */ /* 0x000ea80000100a00 */
[----:B-1----:R-:W2:Y:S04]  /*149a0*/  LDL R26, [R1+0xa34] ;  /* 0x000a3400011a7983 */ /* 0x002ea80000100800 */
[----:B------:R-:W-:Y:S04]  /*149b0*/  STL [R1+0x80], R13 ;  /* 0x0000800d01007387 */ /* 0x000fe80000100800 */
[----:B------:R1:W-:Y:S04]  /*149c0*/  STL [R1+0x84], R12 ;  /* 0x0000840c01007387 */ /* 0x0003e80000100800 */
[----:B-1----:R-:W3:Y:S04]  /*149d0*/  LDL.64 R12, [R1+0xd48] ;  /* 0x000d4800010c7983 */ /* 0x002ee80000100a00 */
[----:B------:R1:W-:Y:S01]  /*149e0*/  STL [R1+0xd20], R8 ;  /* 0x000d200801007387 */ /* 0x0003e20000100800 */
[----:B--2---:R-:W-:-:S04]  /*149f0*/  IMAD.WIDE R10, R26, 0x2, R10 ;  /* 0x000000021a0a7825 */ /* 0x004fc800078e020a */
[----:B-1----:R-:W-:-:S04]  /*14a00*/  IMAD.WIDE R8, R26, 0x2, R8 ;  /* 0x000000021a087825 */ /* 0x002fc800078e0208 */
[C---:B-----5:R-:W-:Y:S02]  /*14a10*/  IMAD.WIDE R6, R26.reuse, 0x2, R28 ;  /* 0x000000021a067825 */ /* 0x060fe400078e021c */
[----:B------:R1:W2:Y:S02]  /*14a20*/  LDG.E.U16 R29, desc[UR10][R10.64] ;  /* 0x0000000a0a1d7981 */ /* 0x0002a4000c1e1500 */
[C---:B----4-:R-:W-:Y:S02]  /*14a30*/  IMAD.WIDE R4, R26.reuse, 0x2, R24 ;  /* 0x000000021a047825 */ /* 0x050fe400078e0218 */
[----:B------:R-:W4:Y:S04]  /*14a40*/  LDG.E.U16 R8, desc[UR10][R8.64] ;  /* 0x0000000a08087981 */ /* 0x000f28000c1e1500 */
[----:B---3--:R-:W3:Y:S04]  /*14a50*/  LDL.64 R12, [R1+0xd48] ;  /* 0x000d4800010c7983 */ /* 0x008ee80000100a00 */
[----:B------:R-:W5:Y:S04]  /*14a60*/  LDL.64 R24, [R1+0xe18] ;  /* 0x000e180001187983 */ /* 0x000f680000100a00 */
[----:B------:R5:W4:Y:S01]  /*14a70*/  LDG.E.U16 R9, desc[UR10][R6.64] ;  /* 0x0000000a06097981 */ /* 0x000b22000c1e1500 */
[----:B0-----:R-:W-:-:S03]  /*14a80*/  IMAD.WIDE R2, R26, 0x2, R16 ;  /* 0x000000021a027825 */ /* 0x001fc600078e0210 */
[----:B------:R-:W4:Y:S04]  /*14a90*/  LDG.E.U16 R5, desc[UR10][R4.64] ;  /* 0x0000000a04057981 */ /* 0x000f28000c1e1500 */
[----:B------:R-:W4:Y:S04]  /*14aa0*/  LDL.64 R16, [R1+0xda0] ;  /* 0x000da00001107983 */ /* 0x000f280000100a00 */
[----:B------:R0:W-:Y:S04]  /*14ab0*/  STL [R1+0x7c], R27 ;  /* 0x00007c1b01007387 */ /* 0x0001e80000100800 */
[----:B------:R0:W-:Y:S01]  /*14ac0*/  STL [R1+0x60], R22 ;  /* 0x0000601601007387 */ /* 0x0001e20000100800 */
[----:B------:R-:W-:Y:S01]  /*14ad0*/  MOV R23, R21 ;  /* 0x0000001500177202 */ /* 0x000fe20000000f00 */
[----:B-1----:R-:W-:-:S02]  /*14ae0*/  IMAD.WIDE R10, R26, 0x2, R18 ;  /* 0x000000021a0a7825 */ /* 0x002fc400078e0212 */
[----:B0-----:R0:W4:Y:S02]  /*14af0*/  LDG.E.U16 R27, desc[UR10][R2.64] ;  /* 0x0000000a021b7981 */ /* 0x001124000c1e1500 */
[C-C-:B------:R-:W-:Y:S02]  /*14b00*/  IMAD R22, R0.reuse, 0x82, R14.reuse ;  /* 0x0000008200167824 */ /* 0x140fe400078e020e */
[----:B------:R-:W4:Y:S04]  /*14b10*/  LDG.E.U16 R11, desc[UR10][R10.64] ;  /* 0x0000000a0a0b7981 */ /* 0x000f28000c1e1500 */
[----:B--2---:R1:W-:Y:S04]  /*14b20*/  STL [R1+0x70], R29 ;  /* 0x0000701d01007387 */ /* 0x0043e80000100800 */
[----:B------:R-:W2:Y:S01]  /*14b30*/  LDL.64 R20, [R1+0xf08] ;  /* 0x000f080001147983 */ /* 0x000ea20000100a00 */
[----:B---3--:R-:W-:-:S03]  /*14b40*/  IMAD R12, R0, 0x4, R14 ;  /* 0x00000004000c7824 */ /* 0x008fc600078e020e */
[----:B-1----:R-:W3:Y:S04]  /*14b50*/  LDL.64 R28, [R1+0xf78] ;  /* 0x000f7800011c7983 */ /* 0x002ee80000100a00 */
[----:B------:R-:W-:Y:S01]  /*14b60*/  STL [R1+0xd18], R22 ;  /* 0x000d181601007387 */ /* 0x000fe20000100800 */
[----:B-----5:R-:W-:-:S03]  /*14b70*/  IMAD.WIDE R6, R26, 0x2, R24 ;  /* 0x000000021a067825 */ /* 0x020fc600078e0218 */
[----:B------:R-:W5:Y:S04]  /*14b80*/  LDL.64 R18, [R1+0xe90] ;  /* 0x000e900001127983 */ /* 0x000f680000100a00 */
[----:B----4-:R-:W-:Y:S04]  /*14b90*/  STL [R1+0x6c], R9 ;  /* 0x00006c0901007387 */ /* 0x010fe80000100800 */
[----:B------:R1:W-:Y:S04]  /*14ba0*/  STL [R1+0x14], R8 ;  /* 0x0000140801007387 */ /* 0x0003e80000100800 */
[----:B------:R-:W4:Y:S04]  /*14bb0*/  LDL.64 R24, [R1+0xe10] ;  /* 0x000e100001187983 */ /* 0x000f280000100a00 */
[----:B------:R-:W-:Y:S01]  /*14bc0*/  STL [R1+0xd48], R12 ;  /* 0x000d480c01007387 */ /* 0x000fe20000100800 */
[----:B-1----:R-:W-:-:S03]  /*14bd0*/  IMAD.WIDE R8, R26, 0x2, R22 ;  /* 0x000000021a087825 */ /* 0x002fc600078e0216 */
[----:B------:R-:W2:Y:S04]  /*14be0*/  LDL.64 R22, [R1+0xd98] ;  /* 0x000d980001167983 */ /* 0x000ea80000100a00 */
[----:B------:R1:W-:Y:S04]  /*14bf0*/  STL [R1+0x68], R5 ;  /* 0x0000680501007387 */ /* 0x0003e80000100800 */
[----:B------:R-:W2:Y:S04]  /*14c00*/  LDG.E.U16 R9, desc[UR10][R8.64] ;  /* 0x0000000a08097981 */ /* 0x000ea8000c1e1500 */
[----:B------:R-:W2:Y:S01]  /*14c10*/  LDG.E.U16 R7, desc[UR10][R6.64] ;  /* 0x0000000a06077981 */ /* 0x000ea2000c1e1500 */
[----:B-1----:R-:W-:-:S03]  /*14c20*/  IMAD.WIDE R4, R26, 0x2, R16 ;  /* 0x000000021a047825 */ /* 0x002fc600078e0210 */
[----:B------:R-:W2:Y:S04]  /*14c30*/  LDL.64 R16, [R1+0xd40] ;  /* 0x000d400001107983 */ /* 0x000ea80000100a00 */
[----:B------:R-:W3:Y:S01]  /*14c40*/  LDG.E.U16 R5, desc[UR10][R4.64] ;  /* 0x0000000a04057981 */ /* 0x000ee2000c1e1500 */
[----:B0-----:R-:W-:-:S03]  /*14c50*/  IMAD.WIDE R2, R26, 0x2, R12 ;  /* 0x000000021a027825 */ /* 0x001fc600078e020c */
[----:B--2---:R-:W2:Y:S04]  /*14c60*/  LDL.64 R16, [R1+0xd40] ;  /* 0x000d400001107983 */ /* 0x004ea80000100a00 */
[----:B------:R0:W-:Y:S04]  /*14c70*/  STL [R1+0x64], R27 ;  /* 0x0000641b01007387 */ /* 0x0001e80000100800 */
[----:B------:R-:W2:Y:S04]  /*14c80*/  LDL.64 R12, [R1+0xef0] ;  /* 0x000ef000010c7983 */ /* 0x000ea80000100a00 */
[----:B------:R3:W-:Y:S04]  /*14c90*/  STL [R1+0x58], R11 ;  /* 0x0000580b01007387 */ /* 0x0007e80000100800 */
[----:B------:R1:W-:Y:S04]  /*14ca0*/  STL [R1+0x4c], R9 ;  /* 0x00004c0901007387 */ /* 0x0003e80000100800 */
[----:B0-----:R0:W2:Y:S01]  /*14cb0*/  LDG.E.U16 R27, desc[UR10][R2.64] ;  /* 0x0000000a021b7981 */ /* 0x0010a2000c1e1500 */
[----:B---3--:R-:W-:-:S04]  /*14cc0*/  IMAD.WIDE R10, R26, 0x2, R28 ;  /* 0x000000021a0a7825 */ /* 0x008fc800078e021c */
[C---:B-1----:R-:W-:Y:S01]  /*14cd0*/  IMAD.WIDE R8, R26.reuse, 0x2, R20 ;  /* 0x000000021a087825 */ /* 0x042fe200078e0214 */
[----:B------:R5:W-:Y:S03]  /*14ce0*/  STL [R1+0x54], R7 ;  /* 0x0000540701007387 */ /* 0x000be60000100800 */
[C---:B0-----:R-:W-:Y:S01]  /*14cf0*/  IMAD.WIDE R2, R26.reuse, 0x2, R22 ;  /* 0x000000021a027825 */ /* 0x041fe200078e0216 */
[----:B------:R-:W3:Y:S04]  /*14d00*/  LDL.64 R20, [R1+0xe78] ;  /* 0x000e780001147983 */ /* 0x000ee80000100a00 */
[----:B------:R0:W3:Y:S01]  /*14d10*/  LDG.E.U16 R23, desc[UR10][R10.64] ;  /* 0x0000000a0a177981 */ /* 0x0000e2000c1e1500 */
[----:B-----5:R-:W-:-:S03]  /*14d20*/  IMAD.WIDE R6, R26, 0x2, R18 ;  /* 0x000000021a067825 */ /* 0x020fc600078e0212 */
[----:B------:R-:W5:Y:S04]  /*14d30*/  LDL.64 R18, [R1+0xdf8] ;  /* 0x000df80001127983 */ /* 0x000f680000100a00 */
[----:B------:R4:W-:Y:S04]  /*14d40*/  STL [R1+0x50], R5 ;  /* 0x0000500501007387 */ /* 0x0009e80000100800 */
[----:B------:R-:W5:Y:S04]  /*14d50*/  LDG.E.U16 R9, desc[UR10][R8.64] ;  /* 0x0000000a08097981 */ /* 0x000f68000c1e1500 */
[----:B------:R5:W5:Y:S01]  /*14d60*/  LDG.E.U16 R29, desc[UR10][R6.64] ;  /* 0x0000000a061d7981 */ /* 0x000b62000c1e1500 */
[----:B----4-:R-:W-:-:S03]  /*14d70*/  IMAD.WIDE R4, R26, 0x2, R24 ;  /* 0x000000021a047825 */ /* 0x010fc600078e0218 */
[----:B------:R-:W4:Y:S04]  /*14d80*/  LDL.64 R24, [R1+0xd80] ;  /* 0x000d800001187983 */ /* 0x000f280000100a00 */
[----:B------:R-:W4:Y:S01]  /*14d90*/  LDG.E.U16 R28, desc[UR10][R2.64] ;  /* 0x0000000a021c7981 */ /* 0x000f22000c1e1500 */
[----:B--2---:R-:W-:Y:S02]  /*14da0*/  IMAD R16, R0, 0x8, R14 ;  /* 0x0000000800107824 */ /* 0x004fe400078e020e */
[C---:B0-----:R-:W-:Y:S01]  /*14db0*/  IMAD.WIDE R10, R26.reuse, 0x2, R12 ;  /* 0x000000021a0a7825 */ /* 0x041fe200078e020c */
[----:B------:R0:W-:Y:S04]  /*14dc0*/  STL [R1+0x5c], R27 ;  /* 0x00005c1b01007387 */ /* 0x0001e80000100800 */
[----:B------:R-:W2:Y:S04]  /*14dd0*/  LDL.64 R14, [R1+0xf70] ;  /* 0x000f7000010e7983 */ /* 0x000ea80000100a00 */
[----:B------:R-:W2:Y:S04]  /*14de0*/  LDL.64 R12, [R1+0xee8] ;  /* 0x000ee800010c7983 */ /* 0x000ea80000100a00 */
[----:B------:R-:W-:Y:S04]  /*14df0*/  STL [R1+0xd40], R16 ;  /* 0x000d401001007387 */ /* 0x000fe80000100800 */
[----:B---3--:R1:W-:Y:S01]  /*14e00*/  STL [R1+0x48], R23 ;  /* 0x0000481701007387 */ /* 0x0083e20000100800 */
[----:B-----5:R-:W-:-:S03]  /*14e10*/  IMAD.WIDE R6, R26, 0x2, R18 ;  /* 0x000000021a067825 */ /* 0x020fc600078e0212 */
[----:B0-----:R4:W3:Y:S04]  /*14e20*/  LDG.E.U16 R27, desc[UR10][R4.64] ;  /* 0x0000000a041b7981 */ /* 0x0018e8000c1e1500 */
[----:B-1----:R-:W5:Y:S04]  /*14e30*/  LDL.64 R22, [R1+0xe70] ;  /* 0x000e700001167983 */ /* 0x002f680000100a00 */
[----:B------:R0:W-:Y:S04]  /*14e40*/  STL [R1+0x44], R9 ;  /* 0x0000440901007387 */ /* 0x0001e80000100800 */
[----:B------:R-:W2:Y:S01]  /*14e50*/  LDL.64 R18, [R1+0xd78] ;  /* 0x000d780001127983 */ /* 0x000ea20000100a00 */
[----:B----4-:R-:W-:-:S04]  /*14e60*/  IMAD.WIDE R4, R26, 0x2, R24 ;  /* 0x000000021a047825 */ /* 0x010fc800078e0218 */
[C---:B0-----:R-:W-:Y:S02]  /*14e70*/  IMAD.WIDE R8, R26.reuse, 0x2, R20 ;  /* 0x000000021a087825 */ /* 0x041fe400078e0214 */
[----:B------:R-:W4:Y:S04]  /*14e80*/  LDL.64 R20, [R1+0xdf0] ;  /* 0x000df00001147983 */ /* 0x000f280000100a00 */
[----:B------:R0:W-:Y:S04]  /*14e90*/  STL [R1+0x40], R29 ;  /* 0x0000401d01007387 */ /* 0x0001e80000100800 */
[----:B------:R-:W2:Y:S04]  /*14ea0*/  LDG.E.U16 R0, desc[UR10][R8.64] ;  /* 0x0000000a08007981 */ /* 0x000ea8000c1e1500 */
[----:B0-----:R-:W2:Y:S04]  /*14eb0*/  LDG.E.U16 R29, desc[UR10][R10.64] ;  /* 0x0000000a0a1d7981 */ /* 0x001ea8000c1e1500 */
[----:B------:R-:W2:Y:S04]  /*14ec0*/  LDG.E.U16 R9, desc[UR10][R4.64] ;  /* 0x0000000a04097981 */ /* 0x000ea8000c1e1500 */
[----:B------:R5:W2:Y:S01]  /*14ed0*/  LDG.E.U16 R10, desc[UR10][R6.64] ;  /* 0x0000000a060a7981 */ /* 0x000aa2000c1e1500 */
[----:B------:R-:W-:-:S04]  /*14ee0*/  IMAD.WIDE R2, R26, 0x2, R16 ;  /* 0x000000021a027825 */ /* 0x000fc800078e0210 */
[----:B-----5:R-:W-:-:S05]  /*14ef0*/  IMAD.WIDE R6, R26, 0x2, R22 ;  /* 0x000000021a067825 */ /* 0x020fca00078e0216 */
[----:B------:R-:W5:Y:S01]  /*14f00*/  LDG.E.U16 R8, desc[UR10][R6.64] ;  /* 0x0000000a06087981 */ /* 0x000f62000c1e1500 */
[----:B----4-:R-:W-:-:S05]  /*14f10*/  IMAD.WIDE R4, R26, 0x2, R20 ;  /* 0x000000021a047825 */ /* 0x010fca00078e0214 */
[----:B------:R-:W4:Y:S04]  /*14f20*/  LDG.E.U16 R7, desc[UR10][R4.64] ;  /* 0x0000000a04077981 */ /* 0x000f28000c1e1500 */
[----:B--2---:R-:W-:Y:S04]  /*14f30*/  STL [R1+0x3c44], R10 ;  /* 0x003c440a01007387 */ /* 0x004fe80000100800 */
[----:B------:R-:W-:Y:S04]  /*14f40*/  STL [R1+0x3c48], R9 ;  /* 0x003c480901007387 */ /* 0x000fe80000100800 */
[----:B---3--:R0:W-:Y:S01]  /*14f50*/  STL [R1+0x3c], R27 ;  /* 0x00003c1b01007387 */ /* 0x0081e20000100800 */
[----:B------:R-:W-:-:S03]  /*14f60*/  IMAD.WIDE R14, R26, 0x2, R14 ;  /* 0x000000021a0e7825 */ /* 0x000fc600078e020e */
[----:B------:R-:W2:Y:S04]  /*14f70*/  LDL.64 R16, [R1+0x1050] ;  /* 0x0010500001107983 */ /* 0x000ea80000100a00 */
[----:B------:R-:W3:Y:S04]  /*14f80*/  LDL.64 R22, [R1+0xfd8] ;  /* 0x000fd80001167983 */ /* 0x000ee80000100a00 */
[----:B0-----:R0:W2:Y:S04]  /*14f90*/  LDG.E.U16 R27, desc[UR10][R2.64] ;  /* 0x0000000a021b7981 */ /* 0x0010a8000c1e1500 */
[----:B------:R-:W2:Y:S04]  /*14fa0*/  LDL.64 R10, [R1+0xf60] ;  /* 0x000f6000010a7983 */ /* 0x000ea80000100a00 */
[----:B------:R-:W2:Y:S01]  /*14fb0*/  LDL.64 R20, [R1+0xed8] ;  /* 0x000ed80001147983 */ /* 0x000ea20000100a00 */
[----:B0-----:R-:W-:-:S03]  /*14fc0*/  IMAD.WIDE R2, R26, 0x2, R18 ;  /* 0x000000021a027825 */ /* 0x001fc600078e0212 */
[----:B------:R3:W2:Y:S04]  /*14fd0*/  LDG.E.U16 R24, desc[UR10][R14.64] ;  /* 0x0000000a0e187981 */ /* 0x0006a8000c1e1500 */
[----:B------:R-:W2:Y:S04]  /*14fe0*/  LDG.E.U16 R6, desc[UR10][R2.64] ;  /* 0x0000000a02067981 */ /* 0x000ea8000c1e1500 */
[----:B------:R-:W-:Y:S04]  /*14ff0*/  STL [R1+0x38], R28 ;  /* 0x0000381c01007387 */ /* 0x000fe80000100800 */
[----:B------:R-:W3:Y:S04]  /*15000*/  LDL.64 R18, [R1+0xe60] ;  /* 0x000e600001127983 */ /* 0x000ee80000100a00 */
[----:B-----5:R0:W-:Y:S04]  /*15010*/  STL [R1+0x3c24], R8 ;  /* 0x003c240801007387 */ /* 0x0201e80000100800 */
[----:B----4-:R-:W-:Y:S04]  /*15020*/  STL [R1+0x3c28], R7 ;  /* 0x003c280701007387 */ /* 0x010fe80000100800 */
[----:B--2---:R1:W-:Y:S04]  /*15030*/  STL [R1+0x3c2c], R6 ;  /* 0x003c2c0601007387 */ /* 0x0043e80000100800 */
[----:B0-----:R-:W2:Y:S01]  /*15040*/  LDL.64 R8, [R1+0xde0] ;  /* 0x000de00001087983 */ /* 0x001ea20000100a00 */
[----:B------:R-:W-:-:S04]  /*15050*/  IMAD.WIDE R12, R26, 0x2, R12 ;  /* 0x000000021a0c7825 */ /* 0x000fc800078e020c */
[C---:B---3--:R-:W-:Y:S01]  /*15060*/  IMAD.WIDE R14, R26.reuse, 0x2, R22 ;  /* 0x000000021a0e7825 */ /* 0x048fe200078e0216 */
[----:B-1----:R-:W3:Y:S03]  /*15070*/  LDL.64 R6, [R1+0xd68] ;  /* 0x000d680001067983 */ /* 0x002ee60000100a00 */
[C---:B------:R-:W-:Y:S01]  /*15080*/  IMAD.WIDE R2, R26.reuse, 0x2, R20 ;  /* 0x000000021a027825 */ /* 0x040fe200078e0214 */
[----:B------:R0:W4:Y:S04]  /*15090*/  LDG.E.U16 R25, desc[UR10][R12.64] ;  /* 0x0000000a0c197981 */ /* 0x000128000c1e1500 */
[----:B------:R1:W-:Y:S01]  /*150a0*/  STL [R1+0x30], R29 ;  /* 0x0000301d01007387 */ /* 0x0003e20000100800 */
[----:B------:R-:W-:-:S03]  /*150b0*/  IMAD.WIDE R4, R26, 0x2, R18 ;  /* 0x000000021a047825 */ /* 0x000fc600078e0212 */
[----:B------:R-:W5:Y:S01]  /*150c0*/  LDL.64 R22, [R1+0xfd0] ;  /* 0x000fd00001167983 */ /* 0x000f620000100a00 */
[----:B0-----:R-:W-:-:S03]  /*150d0*/  IMAD.WIDE R12, R26, 0x2, R10 ;  /* 0x000000021a0c7825 */ /* 0x001fc600078e020a */
[----:B------:R-:W4:Y:S04]  /*150e0*/  LDG.E.U16 R2, desc[UR10][R2.64] ;  /* 0x0000000a02027981 */ /* 0x000f28000c1e1500 */
[----:B-1----:R-:W4:Y:S04]  /*150f0*/  LDL.64 R28, [R1+0x1038] ;  /* 0x00103800011c7983 */ /* 0x002f280000100a00 */
[----:B------:R-:W-:Y:S04]  /*15100*/  STL [R1+0x2c], R0 ;  /* 0x00002c0001007387 */ /* 0x000fe80000100800 */
[----:B------:R-:W4:Y:S04]  /*15110*/  LDL.64 R10, [R1+0xf58] ;  /* 0x000f5800010a7983 */ /* 0x000f280000100a00 */
[----:B------:R0:W-:Y:S04]  /*15120*/  STL [R1+0x34], R27 ;  /* 0x0000341b01007387 */ /* 0x0001e80000100800 */
[----:B------:R1:W-:Y:S04]  /*15130*/  STL [R1+0x28], R24 ;  /* 0x0000281801007387 */ /* 0x0003e80000100800 */
[----:B------:R-:W4:Y:S01]  /*15140*/  LDG.E.U16 R5, desc[UR10][R4.64] ;  /* 0x0000000a04057981 */ /* 0x000f22000c1e1500 */
[----:B------:R-:W-:-:S03]  /*15150*/  IMAD.WIDE R16, R26, 0x2, R16 ;  /* 0x000000021a107825 */ /* 0x000fc600078e0210 */
[----:B0-----:R5:W4:Y:S04]  /*15160*/  LDG.E.U16 R27, desc[UR10][R14.64] ;  /* 0x0000000a0e1b7981 */ /* 0x001b28000c1e1500 */
[----:B-1----:R-:W4:Y:S04]  /*15170*/  LDG.E.U16 R24, desc[UR10][R12.64] ;  /* 0x0000000a0c187981 */ /* 0x002f28000c1e1500 */
[----:B------:R4:W4:Y:S01]  /*15180*/  LDG.E.U16 R0, desc[UR10][R16.64] ;  /* 0x0000000a10007981 */ /* 0x000922000c1e1500 */
[----:B--2---:R-:W-:-:S05]  /*15190*/  IMAD.WIDE R20, R26, 0x2, R8 ;  /* 0x000000021a147825 */ /* 0x004fca00078e0208 */
[----:B------:R-:W2:Y:S01]  /*151a0*/  LDG.E.U16 R4, desc[UR10][R20.64] ;  /* 0x0000000a14047981 */ /* 0x000ea2000c1e1500 */
[----:B---3--:R-:W-:-:S05]  /*151b0*/  IMAD.WIDE R18, R26, 0x2, R6 ;  /* 0x000000021a127825 */ /* 0x008fca00078e0206 */
[----:B------:R-:W3:Y:S01]  /*151c0*/  LDG.E.U16 R3, desc[UR10][R18.64] ;  /* 0x0000000a12037981 */ /* 0x000ee2000c1e1500 */
[----:B-----5:R-:W-:-:S04]  /*151d0*/  IMAD.WIDE R14, R26, 0x2, R22 ;  /* 0x000000021a0e7825 */ /* 0x020fc800078e0216 */
[C---:B----4-:R-:W-:Y:S02]  /*151e0*/  IMAD.WIDE R16, R26.reuse, 0x2, R28 ;  /* 0x000000021a107825 */ /* 0x050fe400078e021c */
[----:B------:R-:W4:Y:S02]  /*151f0*/  LDG.E.U16 R28, desc[UR10][R14.64] ;  /* 0x0000000a0e1c7981 */ /* 0x000f24000c1e1500 */
[----:B------:R-:W-:-:S05]  /*15200*/  IMAD.WIDE R12, R26, 0x2, R10 ;  /* 0x000000021a0c7825 */ /* 0x000fca00078e020a */
[----:B------:R-:W5:Y:S04]  /*15210*/  LDG.E.U16 R22, desc[UR10][R12.64] ;  /* 0x0000000a0c167981 */ /* 0x000f68000c1e1500 */
[----:B------:R-:W-:Y:S04]  /*15220*/  STL [R1+0x3c30], R24 ;  /* 0x003c301801007387 */ /* 0x000fe80000100800 */
[----:B------:R-:W-:Y:S04]  /*15230*/  STL [R1+0x3c34], R2 ;  /* 0x003c340201007387 */ /* 0x000fe80000100800 */
[----:B------:R-:W-:Y:S04]  /*15240*/  STL [R1+0x3c38], R5 ;  /* 0x003c380501007387 */ /* 0x000fe80000100800 */
[----:B------:R-:W5:Y:S04]  /*15250*/  LDL.64 R8, [R1+0xed0] ;  /* 0x000ed00001087983 */ /* 0x000f680000100a00 */
[----:B------:R-:W5:Y:S04]  /*15260*/  LDL.64 R6, [R1+0xe58] ;  /* 0x000e580001067983 */ /* 0x000f680000100a00 */
[----:B------:R0:W-:Y:S04]  /*15270*/  STL [R1+0x24], R25 ;  /* 0x0000241901007387 */ /* 0x0001e80000100800 */
[----:B------:R-:W5:Y:S04]  /*15280*/  LDL.64 R10, [R1+0xfb8] ;  /* 0x000fb800010a7983 */ /* 0x000f680000100a00 */
[----:B0-----:R-:W5:Y:S04]  /*15290*/  LDL.64 R24, [R1+0xd60] ;  /* 0x000d600001187983 */ /* 0x001f680000100a00 */
[----:B--2---:R-:W-:Y:S04]  /*152a0*/  STL [R1+0x3c3c], R4 ;  /* 0x003c3c0401007387 */ /* 0x004fe80000100800 */
[----:B------:R-:W2:Y:S04]  /*152b0*/  LDL.64 R18, [R1+0xdd8] ;  /* 0x000dd80001127983 */ /* 0x000ea80000100a00 */
[----:B---3--:R-:W-:Y:S04]  /*152c0*/  STL [R1+0x3c40], R3 ;  /* 0x003c400301007387 */ /* 0x008fe80000100800 */
[----:B------:R0:W-:Y:S04]  /*152d0*/  STL [R1+0xc], R0 ;  /* 0x00000c0001007387 */ /* 0x0001e80000100800 */
[----:B0-----:R0:W3:Y:S04]  /*152e0*/  LDG.E.U16 R0, desc[UR10][R16.64] ;  /* 0x0000000a10007981 */ /* 0x0010e8000c1e1500 */
[----:B----4-:R-:W-:Y:S04]  /*152f0*/  STL [R1+0x3c10], R28 ;  /* 0x003c101c01007387 */ /* 0x010fe80000100800 */
[----:B-----5:R-:W-:Y:S04]  /*15300*/  STL [R1+0x3c14], R22 ;  /* 0x003c141601007387 */ /* 0x020fe80000100800 */
[----:B------:R-:W4:Y:S01]  /*15310*/  LDL.64 R4, [R1+0xdc0] ;  /* 0x000dc00001047983 */ /* 0x000f220000100a00 */
[----:B------:R-:W-:-:S03]  /*15320*/  IMAD.WIDE R20, R26, 0x2, R8 ;  /* 0x000000021a147825 */ /* 0x000fc600078e0208 */
[----:B------:R-:W5:Y:S01]  /*15330*/  LDL.64 R8, [R1+0xeb8] ;  /* 0x000eb80001087983 */ /* 0x000f620000100a00 */
[----:B------:R-:W-:-:S03]  /*15340*/  IMAD.WIDE R12, R26, 0x2, R6 ;  /* 0x000000021a0c7825 */ /* 0x000fc600078e0206 */
[----:B------:R-:W3:Y:S04]  /*15350*/  LDL.64 R6, [R1+0xe40] ;  /* 0x000e400001067983 */ /* 0x000ee80000100a00 */
[----:B------:R1:W-:Y:S04]  /*15360*/  STL [R1+0x4], R27 ;  /* 0x0000041b01007387 */ /* 0x0003e80000100800 */
[----:B------:R-:W3:Y:S01]  /*15370*/  LDG.E.U16 R23, desc[UR10][R12.64] ;  /* 0x0000000a0c177981 */ /* 0x000ee2000c1e1500 */
[----:B0-----:R-:W-:-:S03]  /*15380*/  IMAD.WIDE R16, R26, 0x2, R24 ;  /* 0x000000021a107825 */ /* 0x001fc600078e0218 */
[----:B------:R-:W3:Y:S04]  /*15390*/  LDL.64 R2, [R1+0xd50] ;  /* 0x000d500001027983 */ /* 0x000ee80000100a00 */
[----:B-1----:R-:W3:Y:S01]  /*153a0*/  LDG.E.U16 R27, desc[UR10][R16.64] ;  /* 0x0000000a101b7981 */ /* 0x002ee2000c1e1500 */
[----:B--2---:R-:W-:-:S04]  /*153b0*/  IMAD.WIDE R14, R26, 0x2, R18 ;  /* 0x000000021a0e7825 */ /* 0x004fc800078e0212 */
[C---:B------:R-:W-:Y:S01]  /*153c0*/  IMAD.WIDE R18, R26.reuse, 0x2, R10 ;  /* 0x000000021a127825 */ /* 0x040fe200078e020a */
[----:B------:R-:W2:Y:S04]  /*153d0*/  LDG.E.U16 R25, desc[UR10][R14.64] ;  /* 0x0000000a0e197981 */ /* 0x000ea8000c1e1500 */
[----:B------:R-:W2:Y:S04]  /*153e0*/  LDG.E.U16 R11, desc[UR10][R20.64] ;  /* 0x0000000a140b7981 */ /* 0x000ea8000c1e1500 */
[----:B------:R4:W2:Y:S04]  /*153f0*/  LDG.E.U16 R29, desc[UR10][R18.64] ;  /* 0x0000000a121d7981 */ /* 0x0008a8000c1e1500 */
[----:B------:R-:W2:Y:S01]  /*15400*/  LDL.64 R20, [R1+0xf40] ;  /* 0x000f400001147983 */ /* 0x000ea20000100a00 */
[----:B----4-:R-:W-:-:S04]  /*15410*/  IMAD.WIDE R18, R26, 0x2, R4 ;  /* 0x000000021a127825 */ /* 0x010fc800078e0204 */
[----:B-----5:R-:W-:-:S04]  /*15420*/  IMAD.WIDE R14, R26, 0x2, R8 ;  /* 0x000000021a0e7825 */ /* 0x020fc800078e0208 */
[C---:B---3--:R-:W-:Y:S02]  /*15430*/  IMAD.WIDE R16, R26.reuse, 0x2, R6 ;  /* 0x000000021a107825 */ /* 0x048fe400078e0206 */
[----:B------:R-:W3:Y:S04]  /*15440*/  LDG.E.U16 R14, desc[UR10][R14.64] ;  /* 0x0000000a0e0e7981 */ /* 0x000ee8000c1e1500 */
[----:B------:R0:W4:Y:S04]  /*15450*/  LDG.E.U16 R15, desc[UR10][R18.64] ;  /* 0x0000000a120f7981 */ /* 0x000128000c1e1500 */
[----:B--2---:R-:W-:Y:S04]  /*15460*/  STL [R1+0x3c18], R11 ;  /* 0x003c180b01007387 */ /* 0x004fe80000100800 */
[----:B------:R-:W-:Y:S04]  /*15470*/  STL [R1+0x3c1c], R23 ;  /* 0x003c1c1701007387 */ /* 0x000fe80000100800 */
[----:B------:R-:W-:Y:S01]  /*15480*/  STL [R1+0x3c20], R25 ;  /* 0x003c201901007387 */ /* 0x000fe20000100800 */
[----:B------:R-:W-:-:S03]  /*15490*/  IMAD.WIDE R12, R26, 0x2, R20 ;  /* 0x000000021a0c7825 */ /* 0x000fc600078e0214 */
[----:B------:R-:W-:Y:S01]  /*154a0*/  STL [R1+0x3c4c], R27 ;  /* 0x003c4c1b01007387 */ /* 0x000fe20000100800 */
[----:B------:R-:W-:-:S03]  /*154b0*/  IMAD.WIDE R20, R26, 0x2, R2 ;  /* 0x000000021a147825 */ /* 0x000fc600078e0202 */
[----:B------:R-:W2:Y:S04]  /*154c0*/  LDL.LU R26, [R1+0x3c54] ;  /* 0x003c5400011a7983 */ /* 0x000ea80000300800 */
[----:B------:R-:W5:Y:S04]  /*154d0*/  LDL.LU R8, [R1+0x88] ;  /* 0x0000880001087983 */ /* 0x000f680000300800 */
[----:B------:R1:W-:Y:S04]  /*154e0*/  STL [R1], R0 ;  /* 0x0000000001007387 */ /* 0x0003e80000100800 */
[----:B------:R-:W3:Y:S04]  /*154f0*/  LDL.LU R9, [R1+0x7c] ;  /* 0x00007c0001097983 */ /* 0x000ee80000300800 */
[----:B------:R-:W3:Y:S01]  /*15500*/  LDL.LU R10, [R1+0x74] ;  /* 0x00007400010a7983 */ /* 0x000ee20000300800 */
[----:B-1----:R-:W0:Y:S03]  /*15510*/  S2R R0, SR_TID.X ;  /* 0x0000000000007919 */ /* 0x002e260000002100 */
[----:B------:R-:W3:Y:S04]  /*15520*/  LDL.LU R28, [R1+0x1c] ;  /* 0x00001c00011c7983 */ /* 0x000ee80000300800 */
[----:B------:R-:W3:Y:S04]  /*15530*/  LDG.E.U16 R12, desc[UR10][R12.64] ;  /* 0x0000000a0c0c7981 */ /* 0x000ee8000c1e1500 */
[----:B------:R-:W3:Y:S04]  /*15540*/  LDL.LU R3, [R1+0x18] ;  /* 0x0000180001037983 */ /* 0x000ee80000300800 */
[----:B------:R-:W4:Y:S04]  /*15550*/  LDL.LU R4, [R1+0x14] ;  /* 0x0000140001047983 */ /* 0x000f280000300800 */
[----:B------:R1:W4:Y:S04]  /*15560*/  LDG.E.U16 R13, desc[UR10][R16.64] ;  /* 0x0000000a100d7981 */ /* 0x000328000c1e1500 */
[----:B------:R-:W4:Y:S04]  /*15570*/  LDL.LU R5, [R1+0x10] ;  /* 0x0000100001057983 */ /* 0x000f280000300800 */
[----:B------:R1:W4:Y:S01]  /*15580*/  LDG.E.U16 R16, desc[UR10][R20.64] ;  /* 0x0000000a14107981 */ /* 0x000322000c1e1500 */
[----:B0-----:R-:W-:-:S02]  /*15590*/  LOP3.LUT R19, R0, 0x7, RZ, 0xc0, !PT ;  /* 0x0000000700137812 */ /* 0x001fc400078ec0ff */
[C---:B------:R-:W-:Y:S02]  /*155a0*/  LOP3.LUT R2, R0.reuse, 0x1e0, RZ, 0xc0, !PT ;  /* 0x000001e000027812 */ /* 0x040fe400078ec0ff */
[----:B-1----:R-:W-:Y:S01]  /*155b0*/  SHF.L.U32 R17, R19, 0x4, RZ ;  /* 0x0000000413117819 */ /* 0x002fe200000006ff */
[----:B------:R-:W-:-:S04]  /*155c0*/  IMAD.SHL.U32 R7, R0, 0x2, RZ ;  /* 0x0000000200077824 */ /* 0x000fc800078e00ff */
[----:B------:R-:W-:Y:S01]  /*155d0*/  IMAD R17, R2, 0x100, R17 ;  /* 0x0000010002117824 */ /* 0x000fe200078e0211 */
[C---:B------:R-:W-:Y:S01]  /*155e0*/  LOP3.LUT R6, R0.reuse, 0x1ff, RZ, 0xc0, !PT ;  /* 0x000001ff00067812 */ /* 0x040fe200078ec0ff */
[----:B------:R-:W-:Y:S01]  /*155f0*/  IMAD R18, R19, 0x210, RZ ;  /* 0x0000021013127824 */ /* 0x000fe200078e02ff */
[----:B------:R-:W-:Y:S01]  /*15600*/  LOP3.LUT R20, R0, 0x10, RZ, 0xc0, !PT ;  /* 0x0000001000147812 */ /* 0x000fe200078ec0ff */
[----:B------:R-:W4:Y:S01]  /*15610*/  LDL.LU R2, [R1+0x8] ;  /* 0x0000080001027983 */ /* 0x000f220000300800 */
[--C-:B------:R-:W-:Y:S02]  /*15620*/  LOP3.LUT R17, R17, 0x30, R7.reuse, 0x78, !PT ;  /* 0x0000003011117812 */ /* 0x100fe400078e7807 */
[----:B------:R-:W-:Y:S01]  /*15630*/  LOP3.LUT R0, R18, 0x10, R7, 0x78, !PT ;  /* 0x0000001012007812 */ /* 0x000fe200078e7807 */
[----:B------:R-:W-:Y:S01]  /*15640*/  IMAD.SHL.U32 R18, R6, 0x2, RZ ;  /* 0x0000000206127824 */ /* 0x000fe200078e00ff */
[----:B------:R-:W-:Y:S01]  /*15650*/  SHF.L.U32 R20, R20, 0x8, RZ ;  /* 0x0000000814147819 */ /* 0x000fe200000006ff */
[----:B------:R-:W-:Y:S01]  /*15660*/  IMAD R6, R19, 0x400, R17 ;  /* 0x0000040013067824 */ /* 0x000fe200078e0211 */
[----:B------:R-:W4:Y:S02]  /*15670*/  LDL.LU R24, [R1+0x80] ;  /* 0x0000800001187983 */ /* 0x000f240000300800 */
[----:B------:R-:W-:-:S02]  /*15680*/  LOP3.LUT R0, R0, R20, RZ, 0xfc, !PT ;  /* 0x0000001400007212 */ /* 0x000fc400078efcff */
[----:B------:R-:W4:Y:S04]  /*15690*/  LDL.LU R19, [R1+0x60] ;  /* 0x0000600001137983 */ /* 0x000f280000300800 */
[----:B------:R-:W4:Y:S04]  /*156a0*/  LDL.LU R17, [R1+0x20] ;  /* 0x0000200001117983 */ /* 0x000f280000300800 */
[----:B------:R0:W-:Y:S04]  /*156b0*/  STL [R1+0x1d0], R6 ;  /* 0x0001d00601007387 */ /* 0x0001e80000100800 */
[----:B------:R-:W4:Y:S04]  /*156c0*/  LDL.LU R20, [R1+0x6c] ;  /* 0x00006c0001147983 */ /* 0x000f280000300800 */
[----:B------:R-:W4:Y:S04]  /*156d0*/  LDL.LU R21, [R1+0x68] ;  /* 0x0000680001157983 */ /* 0x000f280000300800 */
[----:B0-----:R-:W4:Y:S01]  /*156e0*/  LDL.LU R6, [R1+0x64] ;  /* 0x0000640001067983 */ /* 0x001f220000300800 */
[----:B------:R-:W0:Y:S01]  /*156f0*/  S2UR UR8, SR_CgaCtaId ;  /* 0x00000000000879c3 */ /* 0x000e220000008800 */
[----:B------:R-:W-:-:S02]  /*15700*/  UMOV UR7, 0x400 ;  /* 0x0000040000077882 */ /* 0x000fc40000000000 */
[----:B------:R-:W4:Y:S04]  /*15710*/  LDL.LU R27, [R1+0x12c] ;  /* 0x00012c00011b7983 */ /* 0x000f280000300800 */
[----:B------:R-:W4:Y:S04]  /*15720*/  LDL.LU R25, [R1+0x128] ;  /* 0x0001280001197983 */ /* 0x000f280000300800 */
[----:B------:R-:W4:Y:S01]  /*15730*/  LDL.LU R7, [R1+0xfc] ;  /* 0x0000fc0001077983 */ /* 0x000f220000300800 */
[----:B0-----:R-:W-:Y:S01]  /*15740*/  ULEA UR7, UR8, UR7, 0x18 ;  /* 0x0000000708077291 */ /* 0x001fe2000f8ec0ff */
[----:B------:R-:W-:Y:S08]  /*15750*/  BAR.SYNC.DEFER_BLOCKING 0x0 ;  /* 0x0000000000007b1d */ /* 0x000ff00000010000 */
[----:B--2---:R-:W-:Y:S04]  /*15760*/  STS.U16 [R18+UR7+0x44000], R26 ;  /* 0x0440001a12007988 */ /* 0x004fe80008000407 */
[----:B-----5:R0:W-:Y:S04]  /*15770*/  STS.U16 [R18+UR7+0x40000], R8 ;  /* 0x0400000812007988 */ /* 0x0201e80008000407 */
[----:B0-----:R-:W2:Y:S04]  /*15780*/  LDL.LU R8, [R1+0xf8] ;  /* 0x0000f80001087983 */ /* 0x001ea80000300800 */
[----:B------:R-:W5:Y:S04]  /*15790*/  LDL.LU R26, [R1+0x3c50] ;  /* 0x003c5000011a7983 */ /* 0x000f680000300800 */
[----:B------:R-:W2:Y:S04]  /*157a0*/  LDL.LU R23, [R1+0xf0] ;  /* 0x0000f00001177983 */ /* 0x000ea80000300800 */
[----:B------:R-:W2:Y:S04]  /*157b0*/  LDL.LU R11, [R1+0xec] ;  /* 0x0000ec00010b7983 */ /* 0x000ea80000300800 */
[----:B---3--:R0:W-:Y:S04]  /*157c0*/  STS.U16 [R18+UR7+0x42000], R9 ;  /* 0x0420000912007988 */ /* 0x0081e80008000407 */
[----:B------:R-:W3:Y:S04]  /*157d0*/  LDL.LU R22, [R1+0xb4] ;  /* 0x0000b40001167983 */ /* 0x000ee80000300800 */
[----:B------:R1:W-:Y:S04]  /*157e0*/  STS.U16 [R18+UR7+0x46000], R10 ;  /* 0x0460000a12007988 */ /* 0x0003e80008000407 */
[----:B0-----:R-:W3:Y:S04]  /*157f0*/  LDL.LU R9, [R1+0xb0] ;  /* 0x0000b00001097983 */ /* 0x001ee80000300800 */
[----:B-1----:R-:W3:Y:S04]  /*15800*/  LDL.LU R10, [R1+0x4c] ;  /* 0x00004c00010a7983 */ /* 0x002ee80000300800 */
[----:B------:R0:W-:Y:S04]  /*15810*/  STS.U16 [R18+UR7+0x4c000], R28 ;  /* 0x04c0001c12007988 */ /* 0x0001e80008000407 */
[----:B0-----:R-:W3:Y:S04]  /*15820*/  LDL.LU R28, [R1+0xa0] ;  /* 0x0000a000011c7983 */ /* 0x001ee80000300800 */
[----:B------:R0:W-:Y:S04]  /*15830*/  STS.U16 [R18+UR7+0x4e000], R3 ;  /* 0x04e0000312007988 */ /* 0x0001e80008000407 */
[----:B----4-:R1:W-:Y:S04]  /*15840*/  STS.U16 [R18+UR7+0x50000], R4 ;  /* 0x0500000412007988 */ /* 0x0103e80008000407 */
[----:B------:R4:W-:Y:S04]  /*15850*/  STS.U16 [R18+UR7+0x52000], R5 ;  /* 0x0520000512007988 */ /* 0x0009e80008000407 */
[----:B0-----:R-:W3:Y:S04]  /*15860*/  LDL.LU R3, [R1+0x9c] ;  /* 0x00009c0001037983 */ /* 0x001ee80000300800 */
[----:B-1----:R-:W3:Y:S04]  /*15870*/  LDL.LU R4, [R1+0x8c] ;  /* 0x00008c0001047983 */ /* 0x002ee80000300800 */
[----:B------:R0:W-:Y:S04]  /*15880*/  STS.U16 [R18+UR7+0x54000], R2 ;  /* 0x0540000212007988 */ /* 0x0001e80008000407 */
[----:B----4-:R-:W4:Y:S04]  /*15890*/  LDL.LU R5, [R1+0x70] ;  /* 0x0000700001057983 */ /* 0x010f280000300800 */
[----:B------:R1:W-:Y:S04]  /*158a0*/  STS.U16 [R18+UR7+0x58000], R24 ;  /* 0x0580001812007988 */ /* 0x0003e80008000407 */
[----:B0-----:R-:W4:Y:S04]  /*158b0*/  LDL.LU R2, [R1+0x58] ;  /* 0x0000580001027983 */ /* 0x001f280000300800 */
[----:B------:R0:W-:Y:S04]  /*158c0*/  STS.U16 [R18+UR7+0x5e000], R6 ;  /* 0x05e0000612007988 */ /* 0x0001e80008000407 */
[----:B-1----:R-:W4:Y:S04]  /*158d0*/  LDL.LU R24, [R1+0x54] ;  /* 0x0000540001187983 */ /* 0x002f280000300800 */
[----:B0-----:R-:W4:Y:S04]  /*158e0*/  LDL.LU R6, [R1+0x50] ;  /* 0x0000500001067983 */ /* 0x001f280000300800 */
[----:B------:R0:W-:Y:S04]  /*158f0*/  STS.U16 [R18+UR7+0x48000], R19 ;  /* 0x0480001312007988 */ /* 0x0001e80008000407 */
[----:B------:R1:W-:Y:S01]  /*15900*/  STS.U16 [R18+UR7+0x4a000], R17 ;  /* 0x04a0001112007988 */ /* 0x0003e20008000407 */
[----:B0-----:R-:W-:-:S03]  /*15910*/  LOP3.LUT R19, R18, 0x10, RZ, 0x3c, !PT ;  /* 0x0000001012137812 */ /* 0x001fc600078e3cff */
[----:B------:R-:W-:Y:S04]  /*15920*/  STS.U16 [R18+UR7+0x5a000], R20 ;  /* 0x05a0001412007988 */ /* 0x000fe80008000407 */
[----:B------:R-:W-:Y:S01]  /*15930*/  STS.U16 [R18+UR7+0x5c000], R21 ;  /* 0x05c0001512007988 */ /* 0x000fe20008000407 */
[----:B-1----:R-:W-:-:S03]  /*15940*/  LOP3.LUT R17, R18, 0x20, RZ, 0x3c, !PT ;  /* 0x0000002012117812 */ /* 0x002fc600078e3cff */
[----:B-----5:R-:W-:Y:S04]  /*15950*/  STS.U16 [R18+UR7+0x56000], R26 ;  /* 0x0560001a12007988 */ /* 0x020fe80008000407 */
[----:B------:R0:W-:Y:S04]  /*15960*/  STS.U16 [R19+UR7+0x44400], R7 ;  /* 0x0444000713007988 */ /* 0x0001e80008000407 */
[----:B--2---:R1:W-:Y:S04]  /*15970*/  STS.U16 [R19+UR7+0x46400], R8 ;  /* 0x0464000813007988 */ /* 0x0043e80008000407 */
[----:B------:R2:W-:Y:S04]  /*15980*/  STS.U16 [R19+UR7+0x40400], R27 ;  /* 0x0404001b13007988 */ /* 0x0005e80008000407 */
[----:B0-----:R-:W5:Y:S04]  /*15990*/  LDL.LU R7, [R1+0x5c] ;  /* 0x00005c0001077983 */ /* 0x001f680000300800 */
[----:B-1----:R-:W5:Y:S04]  /*159a0*/  LDL.LU R8, [R1+0x168] ;  /* 0x0001680001087983 */ /* 0x002f680000300800 */
[----:B---3--:R0:W-:Y:S04]  /*159b0*/  STS.U16 [R19+UR7+0x4e400], R9 ;  /* 0x04e4000913007988 */ /* 0x0081e80008000407 */
[----:B--2---:R-:W2:Y:S04]  /*159c0*/  LDL.LU R27, [R1+0x164] ;  /* 0x00016400011b7983 */ /* 0x004ea80000300800 */
        /* <DEDUP_REMOVED lines=16> */
[----:B------:R-:W-:Y:S04]  /*15ad0*/  STS.U16 [R19+UR7+0x54400], R3 ;  /* 0x0544000313007988 */ /* 0x000fe80008000407 */
[----:B------:R-:W-:Y:S04]  /*15ae0*/  STS.U16 [R19+UR7+0x56400], R4 ;  /* 0x0564000413007988 */ /* 0x000fe80008000407 */
[----:B----4-:R-:W-:Y:S04]  /*15af0*/  STS.U16 [R19+UR7+0x58400], R5 ;  /* 0x0584000513007988 */ /* 0x010fe80008000407 */
[----:B------:R-:W-:Y:S04]  /*15b00*/  STS.U16 [R19+UR7+0x5a400], R2 ;  /* 0x05a4000213007988 */ /* 0x000fe80008000407 */
[----:B------:R-:W-:Y:S04]  /*15b10*/  STS.U16 [R19+UR7+0x5c400], R24 ;  /* 0x05c4001813007988 */ /* 0x000fe80008000407 */
[----:B------:R-:W4:Y:S04]  /*15b20*/  LDL.LU R21, [R1+0x38] ;  /* 0x0000380001157983 */ /* 0x000f280000300800 */
[----:B------:R0:W-:Y:S04]  /*15b30*/  STS.U16 [R19+UR7+0x5e400], R6 ;  /* 0x05e4000613007988 */ /* 0x0001e80008000407 */
[----:B0-----:R-:W4:Y:S04]  /*15b40*/  LDL.LU R19, [R1+0x90] ;  /* 0x0000900001137983 */ /* 0x001f280000300800 */
[----:B------:R-:W4:Y:S04]  /*15b50*/  LDL.LU R3, [R1+0x178] ;  /* 0x0001780001037983 */ /* 0x000f280000300800 */
[----:B------:R-:W4:Y:S04]  /*15b60*/  LDL.LU R4, [R1+0x174] ;  /* 0x0001740001047983 */ /* 0x000f280000300800 */
[----:B------:R-:W4:Y:S04]  /*15b70*/  LDL.LU R5, [R1+0x16c] ;  /* 0x00016c0001057983 */ /* 0x000f280000300800 */
[----:B------:R-:W4:Y:S04]  /*15b80*/  LDL.LU R2, [R1+0x150] ;  /* 0x0001500001027983 */ /* 0x000f280000300800 */
[----:B------:R-:W4:Y:S04]  /*15b90*/  LDL.LU R24, [R1+0x140] ;  /* 0x0001400001187983 */ /* 0x000f280000300800 */
[----:B------:R-:W4:Y:S04]  /*15ba0*/  LDL.LU R6, [R1+0x114] ;  /* 0x0001140001067983 */ /* 0x000f280000300800 */
[----:B-----5:R0:W-:Y:S04]  /*15bb0*/  STS.U16 [R17+UR7+0x40800], R7 ;  /* 0x0408000711007988 */ /* 0x0201e80008000407 */
[----:B------:R1:W-:Y:S04]  /*15bc0*/  STS.U16 [R17+UR7+0x42800], R8 ;  /* 0x0428000811007988 */ /* 0x0003e80008000407 */
[----:B0-----:R-:W5:Y:S04]  /*15bd0*/  LDL.LU R7, [R1+0x10c] ;  /* 0x00010c0001077983 */ /* 0x001f680000300800 */
[----:B-1----:R-:W5:Y:S04]  /*15be0*/  LDL.LU R8, [R1+0xdc] ;  /* 0x0000dc0001087983 */ /* 0x002f680000300800 */
[----:B--2---:R0:W-:Y:S04]  /*15bf0*/  STS.U16 [R17+UR7+0x44800], R27 ;  /* 0x0448001b11007988 */ /* 0x0041e80008000407 */
[----:B---3--:R1:W-:Y:S04]  /*15c00*/  STS.U16 [R17+UR7+0x46800], R9 ;  /* 0x0468000911007988 */ /* 0x0083e80008000407 */
[----:B0-----:R-:W2:Y:S04]  /*15c10*/  LDL.LU R27, [R1+0x3c4c] ;  /* 0x003c4c00011b7983 */ /* 0x001ea80000300800 */
[----:B-1----:R-:W3:Y:S04]  /*15c20*/  LDL.LU R9, [R1+0x3c48] ;  /* 0x003c480001097983 */ /* 0x002ee80000300800 */
[----:B------:R0:W-:Y:S02]  /*15c30*/  STS.U16 [R17+UR7+0x4a800], R18 ;  /* 0x04a8001211007988 */ /* 0x0001e40008000407 */
[----:B0-----:R-:W0:Y:S02]  /*15c40*/  S2R R18, SR_TID.X ;  /* 0x0000000000127919 */ /* 0x001e240000002100 */
[----:B------:R1:W-:Y:S04]  /*15c50*/  STS.U16 [R17+UR7+0x48800], R10 ;  /* 0x0488000a11007988 */ /* 0x0003e80008000407 */
[----:B------:R1:W-:Y:S04]  /*15c60*/  STS.U16 [R17+UR7+0x4c800], R25 ;  /* 0x04c8001911007988 */ /* 0x0003e80008000407 */
[----:B------:R1:W-:Y:S04]  /*15c70*/  STS.U16 [R17+UR7+0x4e800], R23 ;  /* 0x04e8001711007988 */ /* 0x0003e80008000407 */
[----:B-1----:R-:W2:Y:S04]  /*15c80*/  LDL.LU R10, [R1+0x3c44] ;  /* 0x003c4400010a7983 */ /* 0x002ea80000300800 */
[----:B------:R-:W2:Y:S04]  /*15c90*/  LDL.LU R25, [R1+0xc8] ;  /* 0x0000c80001197983 */ /* 0x000ea80000300800 */
[----:B------:R1:W-:Y:S04]  /*15ca0*/  STS.U16 [R17+UR7+0x50800], R11 ;  /* 0x0508000b11007988 */ /* 0x0003e80008000407 */
[----:B------:R-:W2:Y:S01]  /*15cb0*/  LDL.LU R23, [R1+0xa4] ;  /* 0x0000a40001177983 */ /* 0x000ea20000300800 */
[----:B0-----:R-:W-:-:S03]  /*15cc0*/  LOP3.LUT R18, R18, 0x1ff, RZ, 0xc0, !PT ;  /* 0x000001ff12127812 */ /* 0x001fc600078ec0ff */
[----:B------:R0:W-:Y:S01]  /*15cd0*/  STS.U16 [R17+UR7+0x52800], R22 ;  /* 0x0528001611007988 */ /* 0x0001e20008000407 */
[----:B------:R-:W-:-:S03]  /*15ce0*/  SHF.L.U32 R18, R18, 0x1, RZ ;  /* 0x0000000112127819 */ /* 0x000fc600000006ff */
[----:B-1----:R-:W2:Y:S04]  /*15cf0*/  LDL.LU R11, [R1+0x94] ;  /* 0x00009400010b7983 */ /* 0x002ea80000300800 */
[----:B----4-:R1:W-:Y:S04]  /*15d00*/  STS.U16 [R17+UR7+0x54800], R19 ;  /* 0x0548001311007988 */ /* 0x0103e80008000407 */
[----:B0-----:R-:W4:Y:S04]  /*15d10*/  LDL.LU R22, [R1+0x48] ;  /* 0x0000480001167983 */ /* 0x001f280000300800 */
[----:B------:R0:W-:Y:S01]  /*15d20*/  STS.U16 [R17+UR7+0x56800], R28 ;  /* 0x0568001c11007988 */ /* 0x0001e20008000407 */
[----:B-1----:R-:W-:-:S03]  /*15d30*/  LOP3.LUT R19, R18, 0x30, RZ, 0x3c, !PT ;  /* 0x0000003012137812 */ /* 0x002fc600078e3cff */
[----:B0-----:R-:W2:Y:S04]  /*15d40*/  LDL.LU R28, [R1+0x30] ;  /* 0x00003000011c7983 */ /* 0x001ea80000300800 */
[----:B------:R-:W2:Y:S04]  /*15d50*/  LDL.LU R18, [R1+0x44] ;  /* 0x0000440001127983 */ /* 0x000ea80000300800 */
[----:B------:R0:W-:Y:S04]  /*15d60*/  STS.U16 [R17+UR7+0x5a800], R26 ;  /* 0x05a8001a11007988 */ /* 0x0001e80008000407 */
[----:B------:R1:W-:Y:S04]  /*15d70*/  STS.U16 [R17+UR7+0x5c800], R20 ;  /* 0x05c8001411007988 */ /* 0x0003e80008000407 */
[----:B0-----:R-:W3:Y:S04]  /*15d80*/  LDL.LU R26, [R1+0x2c] ;  /* 0x00002c00011a7983 */ /* 0x001ee80000300800 */
[----:B------:R0:W-:Y:S04]  /*15d90*/  STS.U16 [R17+UR7+0x5e800], R21 ;  /* 0x05e8001511007988 */ /* 0x0001e80008000407 */
[----:B-1----:R-:W3:Y:S04]  /*15da0*/  LDL.LU R20, [R1+0x34] ;  /* 0x0000340001147983 */ /* 0x002ee80000300800 */
[----:B0-----:R-:W3:Y:S04]  /*15db0*/  LDL.LU R21, [R1+0x184] ;  /* 0x0001840001157983 */ /* 0x001ee80000300800 */
[----:B--2---:R0:W-:Y:S02]  /*15dc0*/  STS.U16 [R17+UR7+0x58800], R18 ;  /* 0x0588001211007988 */ /* 0x0041e40008000407 */
[----:B0-----:R-:W0:Y:S02]  /*15dd0*/  S2R R18, SR_TID.X ;  /* 0x0000000000127919 */ /* 0x001e240000002100 */
[----:B------:R1:W-:Y:S04]  /*15de0*/  STS.U16 [R19+UR7+0x40c00], R3 ;  /* 0x040c000313007988 */ /* 0x0003e80008000407 */
[----:B------:R2:W-:Y:S04]  /*15df0*/  STS.U16 [R19+UR7+0x42c00], R4 ;  /* 0x042c000413007988 */ /* 0x0005e80008000407 */
[----:B------:R3:W-:Y:S04]  /*15e00*/  STS.U16 [R19+UR7+0x44c00], R5 ;  /* 0x044c000513007988 */ /* 0x0007e80008000407 */
[----:B-1----:R-:W4:Y:S04]  /*15e10*/  LDL.LU R3, [R1+0x180] ;  /* 0x0001800001037983 */ /* 0x002f280000300800 */
[----:B--2---:R-:W2:Y:S04]  /*15e20*/  LDL.LU R4, [R1+0x154] ;  /* 0x0001540001047983 */ /* 0x004ea80000300800 */
[----:B------:R1:W-:Y:S04]  /*15e30*/  STS.U16 [R19+UR7+0x46c00], R2 ;  /* 0x046c000213007988 */ /* 0x0003e80008000407 */
[----:B---3--:R-:W3:Y:S01]  /*15e40*/  LDL.LU R5, [R1+0x148] ;  /* 0x0001480001057983 */ /* 0x008ee20000300800 */
[----:B0-----:R-:W-:-:S03]  /*15e50*/  LOP3.LUT R18, R18, 0x1ff, RZ, 0xc0, !PT ;  /* 0x000001ff12127812 */ /* 0x001fc600078ec0ff */
[----:B------:R0:W-:Y:S04]  /*15e60*/  STS.U16 [R19+UR7+0x48c00], R24 ;  /* 0x048c001813007988 */ /* 0x0001e80008000407 */
[----:B-1----:R-:W3:Y:S01]  /*15e70*/  LDL.LU R2, [R1+0x118] ;  /* 0x0001180001027983 */ /* 0x002ee20000300800 */
[----:B------:R-:W-:-:S03]  /*15e80*/  IMAD.SHL.U32 R18, R18, 0x2, RZ ;  /* 0x0000000212127824 */ /* 0x000fc600078e00ff */
[----:B------:R1:W-:Y:S04]  /*15e90*/  STS.U16 [R19+UR7+0x4ac00], R6 ;  /* 0x04ac000613007988 */ /* 0x0003e80008000407 */
[----:B0-----:R-:W3:Y:S04]  /*15ea0*/  LDL.LU R24, [R1+0x110] ;  /* 0x0001100001187983 */ /* 0x001ee80000300800 */
[----:B-----5:R0:W-:Y:S04]  /*15eb0*/  STS.U16 [R19+UR7+0x4cc00], R7 ;  /* 0x04cc000713007988 */ /* 0x0201e80008000407 */
[----:B-1----:R-:W5:Y:S04]  /*15ec0*/  LDL.LU R6, [R1+0xe0] ;  /* 0x0000e00001067983 */ /* 0x002f680000300800 */
[----:B------:R1:W-:Y:S04]  /*15ed0*/  STS.U16 [R19+UR7+0x4ec00], R8 ;  /* 0x04ec000813007988 */ /* 0x0003e80008000407 */
[----:B0-----:R-:W5:Y:S01]  /*15ee0*/  LDL.LU R7, [R1+0xcc] ;  /* 0x0000cc0001077983 */ /* 0x001f620000300800 */
[----:B------:R-:W-:-:S03]  /*15ef0*/  LOP3.LUT R17, R18, 0x40, RZ, 0x3c, !PT ;  /* 0x0000004012117812 */ /* 0x000fc600078e3cff */
[----:B-1----:R-:W5:Y:S04]  /*15f00*/  LDL.LU R8, [R1+0xa8] ;  /* 0x0000a80001087983 */ /* 0x002f680000300800 */
[----:B------:R-:W5:Y:S04]  /*15f10*/  LDL.LU R18, [R1+0x98] ;  /* 0x0000980001127983 */ /* 0x000f680000300800 */
[----:B------:R0:W-:Y:S04]  /*15f20*/  STS.U16 [R19+UR7+0x50c00], R25 ;  /* 0x050c001913007988 */ /* 0x0001e80008000407 */
[----:B------:R1:W-:Y:S04]  /*15f30*/  STS.U16 [R19+UR7+0x52c00], R23 ;  /* 0x052c001713007988 */ /* 0x0003e80008000407 */
[----:B------:R4:W-:Y:S04]  /*15f40*/  STS.U16 [R19+UR7+0x54c00], R11 ;  /* 0x054c000b13007988 */ /* 0x0009e80008000407 */
[----:B0-----:R-:W5:Y:S04]  /*15f50*/  LDL.LU R25, [R1+0x18c] ;  /* 0x00018c0001197983 */ /* 0x001f680000300800 */
[----:B-1----:R-:W5:Y:S04]  /*15f60*/  LDL.LU R23, [R1+0x188] ;  /* 0x0001880001177983 */ /* 0x002f680000300800 */
[----:B----4-:R0:W-:Y:S04]  /*15f70*/  STS.U16 [R19+UR7+0x56c00], R22 ;  /* 0x056c001613007988 */ /* 0x0101e80008000407 */
[----:B------:R-:W4:Y:S04]  /*15f80*/  LDL.LU R11, [R1+0x158] ;  /* 0x00015800010b7983 */ /* 0x000f280000300800 */
[----:B------:R1:W-:Y:S04]  /*15f90*/  STS.U16 [R19+UR7+0x58c00], R28 ;  /* 0x058c001c13007988 */ /* 0x0003e80008000407 */
[----:B0-----:R-:W4:Y:S04]  /*15fa0*/  LDL.LU R22, [R1+0x14c] ;  /* 0x00014c0001167983 */ /* 0x001f280000300800 */
[----:B------:R0:W-:Y:S04]  /*15fb0*/  STS.U16 [R19+UR7+0x5ec00], R9 ;  /* 0x05ec000913007988 */ /* 0x0001e80008000407 */
[----:B-1----:R-:W4:Y:S04]  /*15fc0*/  LDL.LU R28, [R1+0x11c] ;  /* 0x00011c00011c7983 */ /* 0x002f280000300800 */
[----:B0-----:R-:W4:Y:S04]  /*15fd0*/  LDL.LU R9, [R1+0x28] ;  /* 0x0000280001097983 */ /* 0x001f280000300800 */
[----:B------:R-:W-:Y:S04]  /*15fe0*/  STS.U16 [R19+UR7+0x5ac00], R26 ;  /* 0x05ac001a13007988 */ /* 0x000fe80008000407 */
[----:B------:R0:W-:Y:S04]  /*15ff0*/  STS.U16 [R19+UR7+0x5cc00], R10 ;  /* 0x05cc000a13007988 */ /* 0x0001e80008000407 */
[----:B------:R1:W-:Y:S04]  /*16000*/  STS.U16 [R17+UR7+0x41000], R20 ;  /* 0x0410001411007988 */ /* 0x0003e80008000407 */
[----:B0-----:R-:W4:Y:S04]  /*16010*/  LDL.LU R19, [R1+0x108] ;  /* 0x0001080001137983 */ /* 0x001f280000300800 */
[----:B------:R-:W4:Y:S04]  /*16020*/  LDL.LU R10, [R1+0xe8] ;  /* 0x0000e800010a7983 */ /* 0x000f280000300800 */
[----:B------:R-:W4:Y:S04]  /*16030*/  LDL.LU R26, [R1+0xd0] ;  /* 0x0000d000011a7983 */ /* 0x000f280000300800 */
[----:B------:R0:W-:Y:S04]  /*16040*/  STS.U16 [R17+UR7+0x43000], R21 ;  /* 0x0430001511007988 */ /* 0x0001e80008000407 */
[----:B-1----:R-:W4:Y:S04]  /*16050*/  LDL.LU R20, [R1+0xac] ;  /* 0x0000ac0001147983 */ /* 0x002f280000300800 */
[----:B0-----:R-:W4:Y:S04]  /*16060*/  LDL.LU R21, [R1+0x4] ;  /* 0x0000040001157983 */ /* 0x001f280000300800 */
[----:B------:R0:W-:Y:S04]  /*16070*/  STS.U16 [R17+UR7+0x45000], R3 ;  /* 0x0450000311007988 */ /* 0x0001e80008000407 */
[----:B--2---:R1:W-:Y:S04]  /*16080*/  STS.U16 [R17+UR7+0x47000], R4 ;  /* 0x0470000411007988 */ /* 0x0043e80008000407 */
[----:B0-----:R-:W2:Y:S04]  /*16090*/  LDL.LU R3, [R1+0x3c40] ;  /* 0x003c400001037983 */ /* 0x001ea80000300800 */
[----:B-1----:R-:W2:Y:S04]  /*160a0*/  LDL.LU R4, [R1+0x3c3c] ;  /* 0x003c3c0001047983 */ /* 0x002ea80000300800 */
[----:B---3--:R0:W-:Y:S04]  /*160b0*/  STS.U16 [R17+UR7+0x49000], R5 ;  /* 0x0490000511007988 */ /* 0x0081e80008000407 */
[----:B------:R1:W-:Y:S04]  /*160c0*/  STS.U16 [R17+UR7+0x4b000], R2 ;  /* 0x04b0000211007988 */ /* 0x0003e80008000407 */
[----:B0-----:R-:W3:Y:S04]  /*160d0*/  LDL.LU R5, [R1+0x3c38] ;  /* 0x003c380001057983 */ /* 0x001ee80000300800 */
[----:B-1----:R-:W2:Y:S04]  /*160e0*/  LDL.LU R2, [R1+0x3c34] ;  /* 0x003c340001027983 */ /* 0x002ea80000300800 */
[----:B------:R0:W-:Y:S04]  /*160f0*/  STS.U16 [R17+UR7+0x4d000], R24 ;  /* 0x04d0001811007988 */ /* 0x0001e80008000407 */
[----:B-----5:R1:W-:Y:S04]  /*16100*/  STS.U16 [R17+UR7+0x4f000], R6 ;  /* 0x04f0000611007988 */ /* 0x0203e80008000407 */
[----:B------:R5:W-:Y:S04]  /*16110*/  STS.U16 [R17+UR7+0x51000], R7 ;  /* 0x0510000711007988 */ /* 0x000be80008000407 */
[----:B0-----:R-:W2:Y:S04]  /*16120*/  LDL.LU R24, [R1+0x3c30] ;  /* 0x003c300001187983 */ /* 0x001ea80000300800 */
[----:B-1----:R-:W2:Y:S04]  /*16130*/  LDL.LU R6, [R1+0x3c2c] ;  /* 0x003c2c0001067983 */ /* 0x002ea80000300800 */
[----:B-----5:R-:W5:Y:S04]  /*16140*/  LDL.LU R7, [R1+0x3c28] ;  /* 0x003c280001077983 */ /* 0x020f680000300800 */
[----:B------:R0:W-:Y:S04]  /*16150*/  STS.U16 [R17+UR7+0x53000], R8 ;  /* 0x0530000811007988 */ /* 0x0001e80008000407 */
[----:B------:R1:W-:Y:S04]  /*16160*/  STS.U16 [R17+UR7+0x55000], R18 ;  /* 0x0550001211007988 */ /* 0x0003e80008000407 */
[----:B0-----:R-:W2:Y:S01]  /*16170*/  LDL.LU R8, [R1+0x3c24] ;  /* 0x003c240001087983 */ /* 0x001ea20000300800 */
[----:B-1----:R-:W0:Y:S02]  /*16180*/  S2R R18, SR_TID.X ;  /* 0x0000000000127919 */ /* 0x002e240000002100 */
[----:B0-----:R-:W-:Y:S01]  /*16190*/  LOP3.LUT R18, R18, 0x1ff, RZ, 0xc0, !PT ;  /* 0x000001ff12127812 */ /* 0x001fe200078ec0ff */
[----:B----4-:R0:W-:Y:S04]  /*161a0*/  STS.U16 [R17+UR7+0x57000], R9 ;  /* 0x0570000911007988 */ /* 0x0101e80008000407 */
[----:B------:R-:W-:-:S05]  /*161b0*/  IMAD.SHL.U32 R18, R18, 0x2, RZ ;  /* 0x0000000212127824 */ /* 0x000fca00078e00ff */
[----:B0-----:R-:W-:Y:S02]  /*161c0*/  LOP3.LUT R9, R18, 0x50, RZ, 0x3c, !PT ;  /* 0x0000005012097812 */ /* 0x001fe400078e3cff */
[----:B------:R-:W4:Y:S04]  /*161d0*/  LDL.LU R18, [R1+0x24] ;  /* 0x0000240001127983 */ /* 0x000f280000300800 */
[----:B--2---:R0:W-:Y:S04]  /*161e0*/  STS.U16 [R17+UR7+0x5b000], R8 ;  /* 0x05b0000811007988 */ /* 0x0041e80008000407 */
[----:B0-----:R-:W2:Y:S04]  /*161f0*/  LDL.LU R8, [R1+0x190] ;  /* 0x0001900001087983 */ /* 0x001ea80000300800 */
[----:B-----5:R-:W-:Y:S04]  /*16200*/  STS.U16 [R17+UR7+0x5d000], R7 ;  /* 0x05d0000711007988 */ /* 0x020fe80008000407 */
[----:B------:R-:W-:Y:S04]  /*16210*/  STS.U16 [R17+UR7+0x5f000], R6 ;  /* 0x05f0000611007988 */ /* 0x000fe80008000407 */
[----:B----4-:R-:W-:Y:S04]  /*16220*/  STS.U16 [R17+UR7+0x59000], R18 ;  /* 0x0590001211007988 */ /* 0x010fe80008000407 */
[----:B------:R0:W-:Y:S04]  /*16230*/  STS.U16 [R9+UR7+0x43400], R25 ;  /* 0x0434001909007988 */ /* 0x0001e80008000407 */
[----:B------:R1:W-:Y:S04]  /*16240*/  STS.U16 [R9+UR7+0x45400], R23 ;  /* 0x0454001709007988 */ /* 0x0003e80008000407 */
[----:B------:R4:W-:Y:S04]  /*16250*/  STS.U16 [R9+UR7+0x47400], R11 ;  /* 0x0474000b09007988 */ /* 0x0009e80008000407 */
[----:B0-----:R-:W5:Y:S04]  /*16260*/  LDL.LU R25, [R1+0x1a0] ;  /* 0x0001a00001197983 */ /* 0x001f680000300800 */
[----:B-1----:R-:W5:Y:S04]  /*16270*/  LDL.LU R23, [R1+0x198] ;  /* 0x0001980001177983 */ /* 0x002f680000300800 */
[----:B------:R0:W-:Y:S04]  /*16280*/  STS.U16 [R9+UR7+0x49400], R22 ;  /* 0x0494001609007988 */ /* 0x0001e80008000407 */
[----:B----4-:R-:W4:Y:S04]  /*16290*/  LDL.LU R11, [R1+0x17c] ;  /* 0x00017c00010b7983 */ /* 0x010f280000300800 */
[----:B------:R1:W-:Y:S04]  /*162a0*/  STS.U16 [R9+UR7+0x4b400], R28 ;  /* 0x04b4001c09007988 */ /* 0x0003e80008000407 */
[----:B0-----:R-:W4:Y:S04]  /*162b0*/  LDL.LU R22, [R1+0x160] ;  /* 0x0001600001167983 */ /* 0x001f280000300800 */
[----:B-1----:R-:W4:Y:S01]  /*162c0*/  LDL.LU R28, [R1+0x144] ;  /* 0x00014400011c7983 */ /* 0x002f220000300800 */
[----:B------:R-:W0:Y:S03]  /*162d0*/  S2R R18, SR_TID.X ;  /* 0x0000000000127919 */ /* 0x000e260000002100 */
[----:B------:R-:W4:Y:S04]  /*162e0*/  LDL.LU R17, [R1+0x170] ;  /* 0x0001700001117983 */ /* 0x000f280000300800 */
[----:B------:R-:W4:Y:S04]  /*162f0*/  LDL.LU R7, [R1+0x15c] ;  /* 0x00015c0001077983 */ /* 0x000f280000300800 */
[----:B------:R-:W-:Y:S04]  /*16300*/  STS.U16 [R9+UR7+0x4d400], R19 ;  /* 0x04d4001309007988 */ /* 0x000fe80008000407 */
[----:B------:R-:W-:Y:S04]  /*16310*/  STS.U16 [R9+UR7+0x4f400], R10 ;  /* 0x04f4000a09007988 */ /* 0x000fe80008000407 */
[----:B------:R-:W-:Y:S04]  /*16320*/  STS.U16 [R9+UR7+0x51400], R26 ;  /* 0x0514001a09007988 */ /* 0x000fe80008000407 */
[----:B------:R-:W-:Y:S01]  /*16330*/  STS.U16 [R9+UR7+0x53400], R20 ;  /* 0x0534001409007988 */ /* 0x000fe20008000407 */
[----:B0-----:R-:W-:-:S03]  /*16340*/  LOP3.LUT R18, R18, 0x1ff, RZ, 0xc0, !PT ;  /* 0x000001ff12127812 */ /* 0x001fc600078ec0ff */
[----:B------:R-:W-:Y:S01]  /*16350*/  STS.U16 [R9+UR7+0x55400], R21 ;  /* 0x0554001509007988 */ /* 0x000fe20008000407 */
[----:B------:R-:W-:-:S03]  /*16360*/  SHF.L.U32 R18, R18, 0x1, RZ ;  /* 0x0000000112127819 */ /* 0x000fc600000006ff */
[----:B------:R-:W-:Y:S01]  /*16370*/  STS.U16 [R9+UR7+0x57400], R24 ;  /* 0x0574001809007988 */ /* 0x000fe20008000407 */
[----:B------:R-:W-:-:S03]  /*16380*/  LOP3.LUT R6, R18, 0x60, RZ, 0x3c, !PT ;  /* 0x0000006012067812 */ /* 0x000fc600078e3cff */
[----:B------:R-:W-:Y:S04]  /*16390*/  STS.U16 [R9+UR7+0x59400], R2 ;  /* 0x0594000209007988 */ /* 0x000fe80008000407 */
[----:B---3--:R-:W-:Y:S04]  /*163a0*/  STS.U16 [R9+UR7+0x5b400], R5 ;  /* 0x05b4000509007988 */ /* 0x008fe80008000407 */
[----:B------:R-:W-:Y:S04]  /*163b0*/  STS.U16 [R9+UR7+0x5d400], R4 ;  /* 0x05d4000409007988 */ /* 0x000fe80008000407 */
[----:B------:R-:W-:Y:S04]  /*163c0*/  STS.U16 [R9+UR7+0x5f400], R3 ;  /* 0x05f4000309007988 */ /* 0x000fe80008000407 */
[----:B--2---:R0:W-:Y:S04]  /*163d0*/  STS.U16 [R9+UR7+0x41400], R8 ;  /* 0x0414000809007988 */ /* 0x0041e80008000407 */
[----:B0-----:R-:W2:Y:S04]  /*163e0*/  LDL.LU R8, [R1+0x134] ;  /* 0x0001340001087983 */ /* 0x001ea80000300800 */
[----:B------:R-:W3:Y:S04]  /*163f0*/  LDL.LU R19, [R1+0x120] ;  /* 0x0001200001137983 */ /* 0x000ee80000300800 */
[----:B------:R-:W2:Y:S04]  /*16400*/  LDL.LU R10, [R1+0xf4] ;  /* 0x0000f400010a7983 */ /* 0x000ea80000300800 */
[----:B------:R-:W2:Y:S04]  /*16410*/  LDL.LU R26, [R1+0xd8] ;  /* 0x0000d800011a7983 */ /* 0x000ea80000300800 */
[----:B------:R-:W2:Y:S04]  /*16420*/  LDL.LU R20, [R1+0xbc] ;  /* 0x0000bc0001147983 */ /* 0x000ea80000300800 */
[----:B------:R-:W2:Y:S04]  /*16430*/  LDL.LU R21, [R1] ;  /* 0x0000000001157983 */ /* 0x000ea80000300800 */
[----:B------:R-:W2:Y:S04]  /*16440*/  LDL.LU R24, [R1+0x194] ;  /* 0x0001940001187983 */ /* 0x000ea80000300800 */
[----:B------:R-:W2:Y:S04]  /*16450*/  LDL.LU R18, [R1+0x124] ;  /* 0x0001240001127983 */ /* 0x000ea80000300800 */
[----:B------:R-:W3:Y:S04]  /*16460*/  LDL.LU R2, [R1+0xc] ;  /* 0x00000c0001027983 */ /* 0x000ee80000300800 */
[----:B------:R-:W3:Y:S04]  /*16470*/  LDL.LU R5, [R1+0x19c] ;  /* 0x00019c0001057983 */ /* 0x000ee80000300800 */
[----:B------:R-:W3:Y:S04]  /*16480*/  LDL.LU R4, [R1+0xc4] ;  /* 0x0000c40001047983 */ /* 0x000ee80000300800 */
[----:B------:R-:W3:Y:S04]  /*16490*/  LDL.LU R3, [R1+0x100] ;  /* 0x0001000001037983 */ /* 0x000ee80000300800 */
[----:B------:R-:W3:Y:S04]  /*164a0*/  LDL.LU R9, [R1+0xe4] ;  /* 0x0000e40001097983 */ /* 0x000ee80000300800 */
[----:B-----5:R0:W-:Y:S04]  /*164b0*/  STS.U16 [R6+UR7+0x41800], R25 ;  /* 0x0418001906007988 */ /* 0x0201e80008000407 */
[----:B------:R1:W-:Y:S04]  /*164c0*/  STS.U16 [R6+UR7+0x43800], R23 ;  /* 0x0438001706007988 */ /* 0x0003e80008000407 */
[----:B----4-:R4:W-:Y:S04]  /*164d0*/  STS.U16 [R6+UR7+0x45800], R11 ;  /* 0x0458000b06007988 */ /* 0x0109e80008000407 */
[----:B0-----:R-:W5:Y:S04]  /*164e0*/  LDL.LU R25, [R1+0x3c20] ;  /* 0x003c200001197983 */ /* 0x001f680000300800 */
[----:B-1----:R-:W5:Y:S04]  /*164f0*/  LDL.LU R23, [R1+0x3c1c] ;  /* 0x003c1c0001177983 */ /* 0x002f680000300800 */
[----:B----4-:R-:W4:Y:S04]  /*16500*/  LDL.LU R11, [R1+0x3c18] ;  /* 0x003c1800010b7983 */ /* 0x010f280000300800 */
[----:B------:R0:W-:Y:S04]  /*16510*/  STS.U16 [R6+UR7+0x47800], R22 ;  /* 0x0478001606007988 */ /* 0x0001e80008000407 */
[----:B------:R1:W-:Y:S04]  /*16520*/  STS.U16 [R6+UR7+0x49800], R28 ;  /* 0x0498001c06007988 */ /* 0x0003e80008000407 */
[----:B0-----:R-:W5:Y:S04]  /*16530*/  LDL.LU R22, [R1+0x3c14] ;  /* 0x003c140001167983 */ /* 0x001f680000300800 */
[----:B-1----:R-:W5:Y:S04]  /*16540*/  LDL.LU R28, [R1+0x3c10] ;  /* 0x003c1000011c7983 */ /* 0x002f680000300800 */
[----:B------:R-:W-:Y:S04]  /*16550*/  STS.U16 [R6+UR7+0x5f800], R27 ;  /* 0x05f8001b06007988 */ /* 0x000fe80008000407 */
[----:B--2---:R0:W-:Y:S02]  /*16560*/  STS.U16 [R6+UR7+0x4b800], R18 ;  /* 0x04b8001206007988 */ /* 0x0041e40008000407 */
[----:B0-----:R-:W0:Y:S02]  /*16570*/  S2R R18, SR_TID.X ;  /* 0x0000000000127919 */ /* 0x001e240000002100 */
[----:B---3--:R1:W-:Y:S04]  /*16580*/  STS.U16 [R6+UR7+0x53800], R2 ;  /* 0x0538000206007988 */ /* 0x0083e80008000407 */
[----:B------:R-:W-:Y:S04]  /*16590*/  STS.U16 [R6+UR7+0x4d800], R3 ;  /* 0x04d8000306007988 */ /* 0x000fe80008000407 */
[----:B------:R-:W-:Y:S04]  /*165a0*/  STS.U16 [R6+UR7+0x4f800], R9 ;  /* 0x04f8000906007988 */ /* 0x000fe80008000407 */
[----:B------:R-:W-:Y:S01]  /*165b0*/  STS.U16 [R6+UR7+0x51800], R4 ;  /* 0x0518000406007988 */ /* 0x000fe20008000407 */
[----:B0-----:R-:W-:-:S05]  /*165c0*/  LOP3.LUT R18, R18, 0x1ff, RZ, 0xc0, !PT ;  /* 0x000001ff12127812 */ /* 0x001fca00078ec0ff */
[----:B------:R-:W-:Y:S01]  /*165d0*/  IMAD.SHL.U32 R18, R18, 0x2, RZ ;  /* 0x0000000212127824 */ /* 0x000fe200078e00ff */
[----:B----4-:R-:W-:Y:S04]  /*165e0*/  STS.U16 [R6+UR7+0x59800], R11 ;  /* 0x0598000b06007988 */ /* 0x010fe80008000407 */
[----:B-1----:R-:W-:Y:S01]  /*165f0*/  LOP3.LUT R2, R18, 0x70, RZ, 0x3c, !PT ;  /* 0x0000007012027812 */ /* 0x002fe200078e3cff */
        /* <DEDUP_REMOVED lines=19> */
[----:B------:R0:W-:Y:S01]  /*16730*/  STS.U16 [R2+UR7+0x5fc00], R16 ;  /* 0x05fc001002007988 */ /* 0x0001e20008000407 */
[----:B------:R-:W-:Y:S06]  /*16740*/  BAR.SYNC.DEFER_BLOCKING 0x0 ;  /* 0x0000000000007b1d */ /* 0x000fec0000010000 */
[----:B0-----:R-:W2:Y:S04]  /*16750*/  LDL R2, [R1+0x1d0] ;  /* 0x0001d00001027983 */ /* 0x001ea80000100800 */
[----:B------:R-:W0:Y:S01]  /*16760*/  LDSM.16.MT88.4 R8, [R0+UR7] ;  /* 0x000000070008783b */ /* 0x000e220008004200 */
[----:B------:R-:W-:-:S03]  /*16770*/  LOP3.LUT R29, R0, 0x20, RZ, 0x3c, !PT ;  /* 0x00000020001d7812 */ /* 0x000fc600078e3cff */
[----:B------:R-:W-:Y:S04]  /*16780*/  LDSM.16.MT88.4 R24, [R0+UR7+0x80] ;  /* 0x000080070018783b */ /* 0x000fe80008004200 */
[----:B------:R-:W-:Y:S04]  /*16790*/  LDSM.16.MT88.4 R4, [R0+UR7+0x100] ;  /* 0x000100070004783b */ /* 0x000fe80008004200 */
[----:B------:R-:W-:Y:S04]  /*167a0*/  LDSM.16.MT88.4 R20, [R0+UR7+0x180] ;  /* 0x000180070014783b */ /* 0x000fe80008004200 */
[----:B------:R-:W-:Y:S04]  /*167b0*/  LDSM.16.MT88.4 R16, [R29+UR7] ;  /* 0x000000071d10783b */ /* 0x000fe80008004200 */
[----:B0-----:R-:W-:Y:S04]  /*167c0*/  STL.64 [R1+0x3c08], R10 ;  /* 0x003c080a01007387 */ /* 0x001fe80000100a00 */
[----:B------:R-:W-:Y:S04]  /*167d0*/  STL.64 [R1+0x3c00], R8 ;  /* 0x003c000801007387 */ /* 0x000fe80000100a00 */
[----:B------:R-:W0:Y:S02]  /*167e0*/  LDSM.16.MT88.4 R8, [R29+UR7+0x80] ;  /* 0x000080071d08783b */ /* 0x000e240008004200 */
[----:B0-----:R-:W-:Y:S01]  /*167f0*/  IMAD.MOV.U32 R28, RZ, RZ, R10 ;  /* 0x000000ffff1c7224 */ /* 0x001fe200078e000a */
[----:B------:R-:W-:Y:S01]  /*16800*/  MOV R3, R11 ;  /* 0x0000000b00037202 */ /* 0x000fe20000000f00 */
[----:B--2---:R-:W0:Y:S04]  /*16810*/  LDSM.16.M88.4 R12, [R2+UR7+0x40000] ;  /* 0x04000007020c783b */ /* 0x004e280008000200 */
[----:B0-----:R-:W-:Y:S04]  /*16820*/  STL [R1+0x3bcc], R14 ;  /* 0x003bcc0e01007387 */ /* 0x001fe80000100800 */
[----:B------:R-:W-:Y:S04]  /*16830*/  STL [R1+0x3bc8], R15 ;  /* 0x003bc80f01007387 */ /* 0x000fe80000100800 */
[----:B------:R-:W-:Y:S04]  /*16840*/  STL [R1+0x3b30], R2 ;  /* 0x003b300201007387 */ /* 0x000fe80000100800 */
[----:B------:R-:W-:Y:S04]  /*16850*/  STL [R1+0x1f4], R29 ;  /* 0x0001f41d01007387 */ /* 0x000fe80000100800 */
[----:B------:R0:W-:Y:S04]  /*16860*/  STL.64 [R1+0x10], R8 ;  /* 0x0000100801007387 */ /* 0x0001e80000100a00 */
[----:B------:R-:W2:Y:S04]  /*16870*/  LDL.LU.64 R10, [R1+0x3c08] ;  /* 0x003c0800010a7983 */ /* 0x000ea80000300a00 */
[----:B0-----:R-:W2:Y:S01]  /*16880*/  LDL.LU.64 R8, [R1+0x3c00] ;  /* 0x003c000001087983 */ /* 0x001ea20000300a00 */
[----:B------:R-:W-:-:S15]  /*16890*/  HMMA.16816.F32 R4, R4, R12, RZ ;  /* 0x0000000c0404723c */ /* 0x000fde00000018ff */
[----:B------:R-:W-:-:S04]  /*168a0*/  NOP ;  /* 0x0000000000007918 */ /* 0x000fc80000000000 */
[----:B------:R-:W-:Y:S01]  /*168b0*/  IMAD.MOV.U32 R14, RZ, RZ, R6 ;  /* 0x000000ffff0e7224 */ /* 0x000fe200078e0006 */
[----:B--2---:R-:W-:-:S15]  /*168c0*/  HMMA.16816.F32 R8, R8, R12, RZ ;  /* 0x0000000c0808723c */ /* 0x004fde00000018ff */
[----:B------:R-:W-:-:S04]  /*168d0*/  NOP ;  /* 0x0000000000007918 */ /* 0x000fc80000000000 */
[----:B------:R-:W-:Y:S01]  /*168e0*/  STL.64 [R1+0x90], R8 ;  /* 0x0000900801007387 */ /* 0x000fe20000100a00 */
[----:B------:R-:W-:-:S03]  /*168f0*/  IMAD.MOV.U32 R2, RZ, RZ, R11 ;  /* 0x000000ffff027224 */ /* 0x000fc600078e000b */
[----:B------:R-:W-:Y:S04]  /*16900*/  STL [R1+0x98], R10 ;  /* 0x0000980a01007387 */ /* 0x000fe80000100800 */
[----:B------:R-:W0:Y:S04]  /*16910*/  LDSM.16.MT88.4 R8, [R29+UR7+0x100] ;  /* 0x000100071d08783b */ /* 0x000e280008004200 */
[----:B------:R-:W-:Y:S04]  /*16920*/  STL [R1+0x3be0], R2 ;  /* 0x003be00201007387 */ /* 0x000fe80000100800 */
[----:B0-----:R-:W-:Y:S04]  /*16930*/  STL.64 [R1+0x3bf8], R10 ;  /* 0x003bf80a01007387 */ /* 0x001fe80000100a00 */
[----:B------:R0:W-:Y:S02]  /*16940*/  STL.64 [R1+0x3bf0], R8 ;  /* 0x003bf00801007387 */ /* 0x0001e40000100a00 */
[----:B0-----:R-:W-:Y:S02]  /*16950*/  HMMA.16816.F32 R8, R24, R12, RZ ;  /* 0x0000000c1808723c */ /* 0x001fe400000018ff */
[----:B------:R0:W1:Y:S02]  /*16960*/  LDSM.16.MT88.4 R24, [R29+UR7+0x180] ;  /* 0x000180071d18783b */ /* 0x0000640008004200 */
[----:B0-----:R-:W-:-:S02]  /*16970*/  LOP3.LUT R29, R0, 0x40, RZ, 0x3c, !PT ;  /* 0x00000040001d7812 */ /* 0x001fc400078e3cff */
[----:B-1----:R-:W-:-:S13]  /*16980*/  STL [R1+0x3be8], R27 ;  /* 0x003be81b01007387 */ /* 0x002fda0000100800 */
[----:B------:R-:W-:Y:S04]  /*16990*/  STL.64 [R1+0x60], R8 ;  /* 0x0000600801007387 */ /* 0x000fe80000100a00 */
[----:B------:R0:W-:Y:S02]  /*169a0*/  STL.64 [R1+0x68], R10 ;  /* 0x0000680a01007387 */ /* 0x0001e40000100a00 */
[----:B0-----:R-:W-:Y:S02]  /*169b0*/  HMMA.16816.F32 R8, R20, R12, RZ ;  /* 0x0000000c1408723c */ /* 0x001fe400000018ff */
[----:B------:R-:W-:Y:S04]  /*169c0*/  STL.64 [R1+0x40], R4 ;  /* 0x0000400401007387 */ /* 0x000fe80000100a00 */
[----:B------:R-:W-:Y:S04]  /*169d0*/  STL [R1+0x3be4], R14 ;  /* 0x003be40e01007387 */ /* 0x000fe80000100800 */
[----:B------:R-:W-:Y:S01]  /*169e0*/  STL [R1+0x1f8], R29 ;  /* 0x0001f81d01007387 */ /* 0x000fe20000100800 */
[----:B------:R-:W-:-:S03]  /*169f0*/  MOV R15, R7 ;  /* 0x00000007000f7202 */ /* 0x000fc60000000f00 */
[----:B------:R-:W-:Y:S04]  /*16a00*/  LDSM.16.MT88.4 R4, [R29+UR7] ;  /* 0x000000071d04783b */ /* 0x000fe80008004200 */
[----:B------:R-:W-:Y:S04]  /*16a10*/  LDSM.16.MT88.4 R20, [R29+UR7+0x80] ;  /* 0x000080071d14783b */ /* 0x000fe80008004200 */
[----:B------:R-:W-:Y:S04]  /*16a20*/  STL.64 [R1+0x20], R8 ;  /* 0x0000200801007387 */ /* 0x000fe80000100a00 */
[----:B------:R0:W-:Y:S02]  /*16a30*/  STL.64 [R1+0x28], R10 ;  /* 0x0000280a01007387 */ /* 0x0001e40000100a00 */
[----:B0-----:R-:W-:Y:S02]  /*16a40*/  HMMA.16816.F32 R8, R16, R12, RZ ;  /* 0x0000000c1008723c */ /* 0x001fe400000018ff */
[----:B------:R-:W2:-:S15]  /*16a50*/  LDL.LU R16, [R1+0x10] ;  /* 0x0000100001107983 */ /* 0x000e9e0000300800 */
[----:B------:R-:W-:Y:S02]  /*16a60*/  NOP ;  /* 0x0000000000007918 */ /* 0x000fe40000000000 */
[----:B------:R-:W-:Y:S04]  /*16a70*/  STL.64 [R1+0x80], R8 ;  /* 0x0000800801007387 */ /* 0x000fe80000100a00 */
[----:B------:R-:W-:Y:S04]  /*16a80*/  STL.64 [R1+0x88], R10 ;  /* 0x0000880a01007387 */ /* 0x000fe80000100a00 */
[----:B------:R-:W2:Y:S04]  /*16a90*/  LDL.LU R17, [R1+0x14] ;  /* 0x0000140001117983 */ /* 0x000ea80000300800 */
[----:B------:R-:W0:Y:S01]  /*16aa0*/  LDSM.16.MT88.4 R8, [R29+UR7+0x100] ;  /* 0x000100071d08783b */ /* 0x000e220008004200 */
[----:B------:R-:W-:-:S02]  /*16ab0*/  IMAD.MOV.U32 R18, RZ, RZ, R28 ;  /* 0x000000ffff127224 */ /* 0x000fc400078e001c */
[----:B------:R-:W-:Y:S02]  /*16ac0*/  IMAD.MOV.U32 R19, RZ, RZ, R3 ;  /* 0x000000ffff137224 */ /* 0x000fe400078e0003 */
[----:B0-----:R-:W-:Y:S01]  /*16ad0*/  IMAD.MOV.U32 R2, RZ, RZ, R10 ;  /* 0x000000ffff027224 */ /* 0x001fe200078e000a */
[----:B------:R-:W-:Y:S01]  /*16ae0*/  MOV R3, R11 ;  /* 0x0000000b00037202 */ /* 0x000fe20000000f00 */
[----:B------:R-:W-:Y:S01]  /*16af0*/  IMAD.MOV.U32 R14, RZ, RZ, R9 ;  /* 0x000000ffff0e7224 */ /* 0x000fe200078e0009 */
[----:B------:R-:W-:Y:S01]  /*16b00*/  MOV R27, R8 ;  /* 0x00000008001b7202 */ /* 0x000fe20000000f00 */
[----:B------:R-:W3:Y:S04]  /*16b10*/  LDL.LU.64 R10, [R1+0x3bf8] ;  /* 0x003bf800010a7983 */ /* 0x000ee80000300a00 */
[----:B------:R-:W3:Y:S01]  /*16b20*/  LDL.LU.64 R8, [R1+0x3bf0] ;  /* 0x003bf00001087983 */ /* 0x000ee20000300a00 */
[----:B--2---:R-:W-:-:S15]  /*16b30*/  HMMA.16816.F32 R16, R16, R12, RZ ;  /* 0x0000000c1010723c */ /* 0x004fde00000018ff */
[----:B------:R-:W-:-:S04]  /*16b40*/  NOP ;  /* 0x0000000000007918 */ /* 0x000fc80000000000 */
[----:B------:R-:W-:Y:S01]  /*16b50*/  STL.64 [R1+0x50], R16 ;  /* 0x0000501001007387 */ /* 0x000fe20000100a00 */
[----:B------:R-:W-:-:S03]  /*16b60*/  IMAD.MOV.U32 R28, RZ, RZ, R19 ;  /* 0x000000ffff1c7224 */ /* 0x000fc600078e0013 */
[----:B------:R-:W-:Y:S04]  /*16b70*/  STL [R1+0x58], R18 ;  /* 0x0000581201007387 */ /* 0x000fe80000100800 */
[----:B------:R-:W0:Y:S04]  /*16b80*/  LDSM.16.MT88.4 R16, [R29+UR7+0x180] ;  /* 0x000180071d10783b */ /* 0x000e280008004200 */
[----:B0-----:R-:W-:Y:S04]  /*16b90*/  STL.64 [R1+0x3bd8], R18 ;  /* 0x003bd81201007387 */ /* 0x001fe80000100a00 */
[----:B------:R0:W-:Y:S02]  /*16ba0*/  STL.64 [R1+0x3bd0], R16 ;  /* 0x003bd01001007387 */ /* 0x0001e40000100a00 */
[----:B0-----:R-:W-:-:S02]  /*16bb0*/  IMAD.MOV.U32 R16, RZ, RZ, R27 ;  /* 0x000000ffff107224 */ /* 0x001fc400078e001b */
[----:B------:R-:W2:Y:S01]  /*16bc0*/  LDL.LU R27, [R1+0x3be8] ;  /* 0x003be800011b7983 */ /* 0x000ea20000300800 */
[----:B---3--:R-:W-:Y:S01]  /*16bd0*/  HMMA.16816.F32 R8, R8, R12, RZ ;  /* 0x0000000c0808723c */ /* 0x008fe200000018ff */
[----:B------:R-:W-:Y:S01]  /*16be0*/  MOV R17, R14 ;  /* 0x0000000e00117202 */ /* 0x000fe20000000f00 */
[----:B------:R-:W-:Y:S01]  /*16bf0*/  IMAD.MOV.U32 R18, RZ, RZ, R2 ;  /* 0x000000ffff127224 */ /* 0x000fe200078e0002 */
[----:B------:R-:W3:Y:S01]  /*16c00*/  LDL.LU R14, [R1+0x3be4] ;  /* 0x003be400010e7983 */ /* 0x000ee20000300800 */
[----:B------:R-:W-:-:S04]  /*16c10*/  IMAD.MOV.U32 R19, RZ, RZ, R3 ;  /* 0x000000ffff137224 */ /* 0x000fc800078e0003 */
[-C--:B------:R-:W-:Y:S01]  /*16c20*/  HMMA.16816.F32 R4, R4, R12.reuse, RZ ;  /* 0x0000000c0404723c */ /* 0x080fe200000018ff */
[----:B------:R-:W-:Y:S01]  /*16c30*/  LOP3.LUT R3, R0, 0x60, RZ, 0x3c, !PT ;  /* 0x0000006000037812 */ /* 0x000fe200078e3cff */
[----:B------:R-:W4:Y:S06]  /*16c40*/  LDL.LU R2, [R1+0x3be0] ;  /* 0x003be00001027983 */ /* 0x000f2c0000300800 */
[-C--:B------:R-:W-:Y:S08]  /*16c50*/  HMMA.16816.F32 R20, R20, R12.reuse, RZ ;  /* 0x0000000c1414723c */ /* 0x080ff000000018ff */
[-C--:B------:R-:W-:Y:S01]  /*16c60*/  HMMA.16816.F32 R16, R16, R12.reuse, RZ ;  /* 0x0000000c1010723c */ /* 0x080fe200000018ff */
[----:B------:R-:W-:Y:S04]  /*16c70*/  STL [R1+0x1f0], R3 ;  /* 0x0001f00301007387 */ /* 0x000fe80000100800 */
[----:B------:R-:W-:Y:S04]  /*16c80*/  STL.64 [R1+0x30], R8 ;  /* 0x0000300801007387 */ /* 0x000fe80000100a00 */
[----:B------:R-:W-:Y:S04]  /*16c90*/  STL.64 [R1+0x38], R10 ;  /* 0x0000380a01007387 */ /* 0x000fe80000100a00 */
[----:B------:R-:W0:Y:S01]  /*16ca0*/  LDSM.16.MT88.4 R8, [R3+UR7] ;  /* 0x000000070308783b */ /* 0x000e220008004200 */
[----:B--2---:R-:W-:-:S15]  /*16cb0*/  HMMA.16816.F32 R24, R24, R12, RZ ;  /* 0x0000000c1818723c */ /* 0x004fde00000018ff */
[----:B------:R-:W-:-:S04]  /*16cc0*/  NOP ;  /* 0x0000000000007918 */ /* 0x000fc80000000000 */
[----:B------:R-:W-:Y:S04]  /*16cd0*/  STL.64 [R1+0x10], R24 ;  /* 0x0000101801007387 */ /* 0x000fe80000100a00 */
[----:B------:R-:W-:Y:S04]  /*16ce0*/  STL.64 [R1+0x18], R26 ;  /* 0x0000181a01007387 */ /* 0x000fe80000100a00 */
[----:B------:R-:W-:Y:S04]  /*16cf0*/  STL.64 [R1+0x70], R4 ;  /* 0x0000700401007387 */ /* 0x000fe80000100a00 */
[----:B------:R-:W-:Y:S04]  /*16d00*/  STL.64 [R1+0x78], R6 ;  /* 0x0000780601007387 */ /* 0x000fe80000100a00 */
[----:B------:R-:W-:Y:S04]  /*16d10*/  STL.64 [R1+0xa0], R20 ;  /* 0x0000a01401007387 */ /* 0x000fe80000100a00 */
[----:B------:R-:W-:Y:S04]  /*16d20*/  STL.64 [R1+0xa8], R22 ;  /* 0x0000a81601007387 */ /* 0x000fe80000100a00 */
[----:B------:R-:W-:Y:S04]  /*16d30*/  STL.64 [R1], R16 ;  /* 0x0000001001007387 */ /* 0x000fe80000100a00 */
[----:B------:R1:W-:Y:S01]  /*16d40*/  STL.64 [R1+0x8], R18 ;  /* 0x0000081201007387 */ /* 0x0003e20000100a00 */
[-C--:B0-----:R-:W-:Y:S03]  /*16d50*/  HMMA.16816.F32 R8, R8, R12.reuse, RZ ;  /* 0x0000000c0808723c */ /* 0x081fe600000018ff */
[----:B------:R-:W0:Y:S04]  /*16d60*/  LDSM.16.MT88.4 R24, [R3+UR7+0x80] ;  /* 0x000080070318783b */ /* 0x000e280008004200 */
[----:B------:R-:W2:Y:S04]  /*16d70*/  LDSM.16.MT88.4 R4, [R3+UR7+0x100] ;  /* 0x000100070304783b */ /* 0x000ea80008004200 */
[----:B-1----:R-:W5:Y:S04]  /*16d80*/  LDL.LU.64 R18, [R1+0x3bd8] ;  /* 0x003bd80001127983 */ /* 0x002f680000300a00 */
[----:B------:R-:W5:Y:S04]  /*16d90*/  LDL.LU.64 R16, [R1+0x3bd0] ;  /* 0x003bd00001107983 */ /* 0x000f680000300a00 */
[----:B------:R-:W1:Y:S01]  /*16da0*/  LDSM.16.MT88.4 R20, [R3+UR7+0x180] ;  /* 0x000180070314783b */ /* 0x000e620008004200 */
[-C--:B0-----:R-:W-:Y:S08]  /*16db0*/  HMMA.16816.F32 R24, R24, R12.reuse, RZ ;  /* 0x0000000c1818723c */ /* 0x081ff000000018ff */
[-C--:B--2---:R-:W-:Y:S08]  /*16dc0*/  HMMA.16816.F32 R4, R4, R12.reuse, RZ ;  /* 0x0000000c0404723c */ /* 0x084ff000000018ff */
[----:B-----5:R-:W-:-:S15]  /*16dd0*/  HMMA.16816.F32 R16, R16, R12, RZ ;  /* 0x0000000c1010723c */ /* 0x020fde00000018ff */
[----:B------:R-:W-:-:S04]  /*16de0*/  NOP ;  /* 0x0000000000007918 */ /* 0x000fc80000000000 */
[----:B------:R-:W-:Y:S04]  /*16df0*/  STL.64 [R1+0xb0], R16 ;  /* 0x0000b01001007387 */ /* 0x000fe80000100a00 */
[----:B------:R-:W-:Y:S04]  /*16e00*/  STL.64 [R1+0xb8], R18 ;  /* 0x0000b81201007387 */ /* 0x000fe80000100a00 */
[----:B------:R-:W-:Y:S04]  /*16e10*/  STL.64 [R1+0xd0], R8 ;  /* 0x0000d00801007387 */ /* 0x000fe80000100a00 */
[----:B------:R-:W-:Y:S04]  /*16e20*/  STL.64 [R1+0xd8], R10 ;  /* 0x0000d80a01007387 */ /* 0x000fe80000100a00 */
[----:B------:R-:W0:Y:S01]  /*16e30*/  LDSM.16.MT88.4 R8, [R0+UR7+0x2080] ;  /* 0x002080070008783b */ /* 0x000e220008004200 */
[----:B-1----:R-:W-:Y:S03]  /*16e40*/  HMMA.16816.F32 R20, R20, R12, RZ ;  /* 0x0000000c1414723c */ /* 0x002fe600000018ff */
[----:B------:R-:W-:Y:S04]  /*16e50*/  LDSM.16.MT88.4 R16, [R0+UR7+0x2000] ;  /* 0x002000070010783b */ /* 0x000fe80008004200 */
[----:B0-----:R4:W-:Y:S04]  /*16e60*/  STL.64 [R1+0x3bc0], R10 ;  /* 0x003bc00a01007387 */ /* 0x0019e80000100a00 */
[----:B------:R0:W-:Y:S01]  /*16e70*/  STL.64 [R1+0x3bb8], R8 ;  /* 0x003bb80801007387 */ /* 0x0001e20000100a00 */
[----:B----4-:R-:W-:-:S03]  /*16e80*/  MOV R11, R2 ;  /* 0x00000002000b7202 */ /* 0x010fc60000000f00 */
[----:B0-----:R-:W2:Y:S01]  /*16e90*/  LDL.LU R8, [R1+0x90] ;  /* 0x0000900001087983 */ /* 0x001ea20000300800 */
[----:B------:R-:W-:-:S03]  /*16ea0*/  IMAD.MOV.U32 R2, RZ, RZ, R27 ;  /* 0x000000ffff027224 */ /* 0x000fc600078e001b */
[----:B------:R-:W2:Y:S04]  /*16eb0*/  LDL.LU R9, [R1+0x94] ;  /* 0x0000940001097983 */ /* 0x000ea80000300800 */
[----:B------:R-:W2:Y:S04]  /*16ec0*/  LDL.LU R10, [R1+0x98] ;  /* 0x00009800010a7983 */ /* 0x000ea80000300800 */
[----:B------:R-:W-:Y:S04]  /*16ed0*/  STL.64 [R1+0xf0], R24 ;  /* 0x0000f01801007387 */ /* 0x000fe80000100a00 */
[----:B------:R-:W-:Y:S04]  /*16ee0*/  STL [R1+0xf8], R26 ;  /* 0x0000f81a01007387 */ /* 0x000fe80000100800 */
[----:B------:R-:W0:Y:S04]  /*16ef0*/  LDSM.16.MT88.4 R24, [R0+UR7+0x2100] ;  /* 0x002100070018783b */ /* 0x000e280008004200 */
[----:B0-----:R-:W-:Y:S04]  /*16f00*/  STL.64 [R1+0x3bb0], R26 ;  /* 0x003bb01a01007387 */ /* 0x001fe80000100a00 */
[----:B------:R0:W-:Y:S04]  /*16f10*/  STL.64 [R1+0x3ba8], R24 ;  /* 0x003ba81801007387 */ /* 0x0001e80000100a00 */
[----:B0-----:R-:W4:Y:S04]  /*16f20*/  LDL.LU R24, [R1+0x60] ;  /* 0x0000600001187983 */ /* 0x001f280000300800 */
[----:B------:R-:W4:Y:S04]  /*16f30*/  LDL.LU R25, [R1+0x64] ;  /* 0x0000640001197983 */ /* 0x000f280000300800 */
[----:B------:R-:W4:Y:S04]  /*16f40*/  LDL.LU R26, [R1+0x68] ;  /* 0x00006800011a7983 */ /* 0x000f280000300800 */
[----:B------:R-:W4:Y:S04]  /*16f50*/  LDL.LU R27, [R1+0x6c] ;  /* 0x00006c00011b7983 */ /* 0x000f280000300800 */
[----:B------:R-:W-:Y:S04]  /*16f60*/  STL.64 [R1+0x100], R4 ;  /* 0x0001000401007387 */ /* 0x000fe80000100a00 */
[----:B------:R-:W-:Y:S04]  /*16f70*/  STL.64 [R1+0x108], R6 ;  /* 0x0001080601007387 */ /* 0x000fe80000100a00 */
[----:B------:R-:W0:Y:S04]  /*16f80*/  LDSM.16.MT88.4 R4, [R0+UR7+0x2180] ;  /* 0x002180070004783b */ /* 0x000e280008004200 */
[----:B0-----:R3:W-:Y:S04]  /*16f90*/  STL.64 [R1+0x3ba0], R6 ;  /* 0x003ba00601007387 */ /* 0x0017e80000100a00 */
[----:B------:R0:W-:Y:S01]  /*16fa0*/  STL.64 [R1+0x3b98], R4 ;  /* 0x003b980401007387 */ /* 0x0001e20000100a00 */
[----:B---3--:R-:W-:Y:S01]  /*16fb0*/  IMAD.MOV.U32 R6, RZ, RZ, R14 ;  /* 0x000000ffff067224 */ /* 0x008fe200078e000e */
[----:B------:R-:W-:-:S02]  /*16fc0*/  MOV R7, R15 ;  /* 0x0000000f00077202 */ /* 0x000fc40000000f00 */
[----:B0-----:R-:W3:Y:S04]  /*16fd0*/  LDL.LU R4, [R1+0x40] ;  /* 0x0000400001047983 */ /* 0x001ee80000300800 */
[----:B------:R-:W3:Y:S04]  /*16fe0*/  LDL.LU R5, [R1+0x44] ;  /* 0x0000440001057983 */ /* 0x000ee80000300800 */
[----:B------:R-:W2:Y:S04]  /*16ff0*/  LDL.LU R14, [R1+0x3bcc] ;  /* 0x003bcc00010e7983 */ /* 0x000ea80000300800 */
[----:B------:R-:W2:Y:S01]  /*17000*/  LDL.LU R15, [R1+0x3bc8] ;  /* 0x003bc800010f7983 */ /* 0x000ea20000300800 */
[----:B------:R-:W-:-:S03]  /*17010*/  LOP3.LUT R13, R0, 0x20, RZ, 0x3c, !PT ;  /* 0x00000020000d7812 */ /* 0x000fc600078e3cff */
[----:B------:R-:W-:Y:S04]  /*17020*/  STL.64 [R1+0x160], R20 ;  /* 0x0001601401007387 */ /* 0x000fe80000100a00 */
[----:B------:R-:W-:Y:S04]  /*17030*/  STL.64 [R1+0x168], R22 ;  /* 0x0001681601007387 */ /* 0x000fe80000100a00 */
[----:B------:R-:W0:Y:S04]  /*17040*/  LDSM.16.MT88.4 R20, [R13+UR7+0x2000] ;  /* 0x002000070d14783b */ /* 0x000e280008004200 */
[----:B0-----:R-:W-:Y:S04]  /*17050*/  STL.64 [R1+0x3b90], R22 ;  /* 0x003b901601007387 */ /* 0x001fe80000100a00 */
[----:B------:R0:W-:Y:S04]  /*17060*/  STL.64 [R1+0x3b88], R20 ;  /* 0x003b881401007387 */ /* 0x0001e80000100a00 */
[----:B0-----:R-:W5:Y:S04]  /*17070*/  LDL.LU R20, [R1+0x20] ;  /* 0x0000200001147983 */ /* 0x001f680000300800 */
[----:B------:R-:W5:Y:S04]  /*17080*/  LDL.LU R21, [R1+0x24] ;  /* 0x0000240001157983 */ /* 0x000f680000300800 */
[----:B------:R-:W5:Y:S04]  /*17090*/  LDL.LU R22, [R1+0x28] ;  /* 0x0000280001167983 */ /* 0x000f680000300800 */
[----:B------:R-:W5:Y:S01]  /*170a0*/  LDL.LU R23, [R1+0x2c] ;  /* 0x00002c0001177983 */ /* 0x000f620000300800 */
[----:B--2---:R-:W-:Y:S03]  /*170b0*/  HMMA.16816.F32 R16, R16, R14, R8 ;  /* 0x0000000e1010723c */ /* 0x004fe60000001808 */
[----:B------:R-:W4:Y:S04]  /*170c0*/  LDL.LU.64 R10, [R1+0x3bc0] ;  /* 0x003bc000010a7983 */ /* 0x000f280000300a00 */
[----:B------:R-:W4:-:S12]  /*170d0*/  LDL.LU.64 R8, [R1+0x3bb8] ;  /* 0x003bb80001087983 */ /* 0x000f180000300a00 */
[----:B------:R-:W-:Y:S04]  /*170e0*/  STL.64 [R1+0x150], R16 ;  /* 0x0001501001007387 */ /* 0x000fe80000100a00 */
[----:B------:R-:W-:Y:S04]  /*170f0*/  STL.64 [R1+0x158], R18 ;  /* 0x0001581201007387 */ /* 0x000fe80000100a00 */
[----:B------:R-:W0:Y:S04]  /*17100*/  LDSM.16.MT88.4 R16, [R13+UR7+0x2080] ;  /* 0x002080070d10783b */ /* 0x000e280008004200 */
[----:B0-----:R-:W-:Y:S04]  /*17110*/  STL.64 [R1+0x3b80], R18 ;  /* 0x003b801201007387 */ /* 0x001fe80000100a00 */
[----:B------:R0:W-:Y:S04]  /*17120*/  STL.64 [R1+0x3b78], R16 ;  /* 0x003b781001007387 */ /* 0x0001e80000100a00 */
[----:B0-----:R-:W2:Y:S04]  /*17130*/  LDL.LU R16, [R1+0x80] ;  /* 0x0000800001107983 */ /* 0x001ea80000300800 */
[----:B------:R-:W2:Y:S04]  /*17140*/  LDL.LU R17, [R1+0x84] ;  /* 0x0000840001117983 */ /* 0x000ea80000300800 */
[----:B------:R-:W2:Y:S04]  /*17150*/  LDL.LU R18, [R1+0x88] ;  /* 0x0000880001127983 */ /* 0x000ea80000300800 */
[----:B------:R-:W2:Y:S01]  /*17160*/  LDL.LU R19, [R1+0x8c] ;  /* 0x00008c0001137983 */ /* 0x000ea20000300800 */
[----:B----4-:R-:W-:Y:S03]  /*17170*/  HMMA.16816.F32 R8, R8, R14, R24 ;  /* 0x0000000e0808723c */ /* 0x010fe60000001818 */
[----:B------:R-:W3:Y:S04]  /*17180*/  LDL.LU.64 R26, [R1+0x3bb0] ;  /* 0x003bb000011a7983 */ /* 0x000ee80000300a00 */
[----:B------:R-:W3:-:S12]  /*17190*/  LDL.LU.64 R24, [R1+0x3ba8] ;  /* 0x003ba80001187983 */ /* 0x000ed80000300a00 */
[----:B------:R-:W-:Y:S04]  /*171a0*/  STL.64 [R1+0x130], R8 ;  /* 0x0001300801007387 */ /* 0x000fe80000100a00 */
[----:B------:R-:W-:Y:S04]  /*171b0*/  STL.64 [R1+0x138], R10 ;  /* 0x0001380a01007387 */ /* 0x000fe80000100a00 */
[----:B------:R-:W0:Y:S04]  /*171c0*/  LDSM.16.MT88.4 R8, [R13+UR7+0x2100] ;  /* 0x002100070d08783b */ /* 0x000e280008004200 */
[----:B0-----:R-:W-:Y:S04]  /*171d0*/  STL.64 [R1+0x3b70], R10 ;  /* 0x003b700a01007387 */ /* 0x001fe80000100a00 */
[----:B------:R0:W-:Y:S04]  /*171e0*/  STL.64 [R1+0x3b68], R8 ;  /* 0x003b680801007387 */ /* 0x0001e80000100a00 */
[----:B0-----:R-:W4:Y:S04]  /*171f0*/  LDL.LU R8, [R1+0x50] ;  /* 0x0000500001087983 */ /* 0x001f280000300800 */
[----:B------:R-:W4:Y:S04]  /*17200*/  LDL.LU R9, [R1+0x54] ;  /* 0x0000540001097983 */ /* 0x000f280000300800 */
[----:B------:R-:W4:Y:S01]  /*17210*/  LDL.LU R10, [R1+0x58] ;  /* 0x00005800010a7983 */ /* 0x000f220000300800 */
[----:B---3--:R-:W-:Y:S03]  /*17220*/  HMMA.16816.F32 R24, R24, R14, R4 ;  /* 0x0000000e1818723c */ /* 0x008fe60000001804 */
[----:B------:R-:W5:Y:S04]  /*17230*/  LDL.LU.64 R6, [R1+0x3ba0] ;  /* 0x003ba00001067983 */ /* 0x000f680000300a00 */
[----:B------:R-:W5:Y:S01]  /*17240*/  LDL.LU.64 R4, [R1+0x3b98] ;  /* 0x003b980001047983 */ /* 0x000f620000300a00 */
[----:B------:R-:W-:-:S11]  /*17250*/  IMAD.MOV.U32 R11, RZ, RZ, R28 ;  /* 0x000000ffff0b7224 */ /* 0x000fd600078e001c */
[----:B------:R-:W-:Y:S01]  /*17260*/  STL.64 [R1+0x120], R24 ;  /* 0x0001201801007387 */ /* 0x000fe20000100a00 */
[----:B------:R-:W-:-:S03]  /*17270*/  IMAD.MOV.U32 R28, RZ, RZ, R27 ;  /* 0x000000ffff1c7224 */ /* 0x000fc600078e001b */
[----:B------:R-:W-:Y:S04]  /*17280*/  STL [R1+0x128], R26 ;  /* 0x0001281a01007387 */ /* 0x000fe80000100800 */
[----:B------:R-:W0:Y:S04]  /*17290*/  LDSM.16.MT88.4 R24, [R13+UR7+0x2180] ;  /* 0x002180070d18783b */ /* 0x000e280008004200 */
[----:B0-----:R-:W-:Y:S04]  /*172a0*/  STL.64 [R1+0x3b60], R26 ;  /* 0x003b601a01007387 */ /* 0x001fe80000100a00 */
[----:B------:R0:W-:Y:S04]  /*172b0*/  STL.64 [R1+0x3b58], R24 ;  /* 0x003b581801007387 */ /* 0x0001e80000100a00 */
[----:B0-----:R-:W3:Y:S04]  /*172c0*/  LDL.LU R24, [R1+0x30] ;  /* 0x0000300001187983 */ /* 0x001ee80000300800 */
[----:B------:R-:W3:Y:S04]  /*172d0*/  LDL.LU R25, [R1+0x34] ;  /* 0x0000340001197983 */ /* 0x000ee80000300800 */
[----:B------:R-:W3:Y:S04]  /*172e0*/  LDL.LU R26, [R1+0x38] ;  /* 0x00003800011a7983 */ /* 0x000ee80000300800 */
[----:B------:R-:W3:Y:S01]  /*172f0*/  LDL.LU R27, [R1+0x3c] ;  /* 0x00003c00011b7983 */ /* 0x000ee20000300800 */
[----:B-----5:R-:W-:Y:S03]  /*17300*/  HMMA.16816.F32 R4, R4, R14, R20 ;  /* 0x0000000e0404723c */ /* 0x020fe60000001814 */
[----:B------:R-:W2:Y:S04]  /*17310*/  LDL.LU.64 R22, [R1+0x3b90] ;  /* 0x003b900001167983 */ /* 0x000ea80000300a00 */
[----:B------:R-:W2:-:S12]  /*17320*/  LDL.LU.64 R20, [R1+0x3b88] ;  /* 0x003b880001147983 */ /* 0x000e980000300a00 */
        /* <DEDUP_REMOVED lines=26> */
[----:B------:R-:W-:Y:S01]  /*174d0*/  LDSM.16.MT88.4 R16, [R29+UR7+0x2100] ;  /* 0x002100071d10783b */ /* 0x000fe20008004200 */
[----:B---3--:R-:W-:Y:S03]  /*174e0*/  HMMA.16816.F32 R8, R8, R14, R24 ;  /* 0x0000000e0808723c */ /* 0x008fe60000001818 */
[----:B------:R-:W5:Y:S04]  /*174f0*/  LDL.LU.64 R26, [R1+0x3b60] ;  /* 0x003b6000011a7983 */ /* 0x000f680000300a00 */
[----:B------:R-:W5:-:S12]  /*17500*/  LDL.LU.64 R24, [R1+0x3b58] ;  /* 0x003b580001187983 */ /* 0x000f580000300a00 */
[----:B------:R-:W-:Y:S04]  /*17510*/  STL.64 [R1+0xc0], R8 ;  /* 0x0000c00801007387 */ /* 0x000fe80000100a00 */
[----:B------:R-:W-:Y:S04]  /*17520*/  STL.64 [R1+0xc8], R10 ;  /* 0x0000c80a01007387 */ /* 0x000fe80000100a00 */
[----:B------:R-:W-:Y:S04]  /*17530*/  STL [R1+0x3af0], R29 ;  /* 0x003af01d01007387 */ /* 0x000fe80000100800 */
[----:B------:R-:W-:Y:S01]  /*17540*/  LDSM.16.MT88.4 R8, [R29+UR7+0x2180] ;  /* 0x002180071d08783b */ /* 0x000fe20008004200 */
[----:B-----5:R-:W-:Y:S03]  /*17550*/  HMMA.16816.F32 R24, R24, R14, R4 ;  /* 0x0000000e1818723c */ /* 0x020fe60000001804 */
[----:B------:R-:W2:Y:S04]  /*17560*/  LDL.LU.64 R6, [R1+0x3b50] ;  /* 0x003b500001067983 */ /* 0x000ea80000300a00 */
[----:B------:R-:W2:-:S12]  /*17570*/  LDL.LU.64 R4, [R1+0x3b48] ;  /* 0x003b480001047983 */ /* 0x000e980000300a00 */
[----:B------:R-:W-:Y:S04]  /*17580*/  STL.64 [R1+0x90], R24 ;  /* 0x0000901801007387 */ /* 0x000fe80000100a00 */
[----:B------:R-:W-:Y:S04]  /*17590*/  STL.64 [R1+0x98], R26 ;  /* 0x0000981a01007387 */ /* 0x000fe80000100a00 */
[----:B------:R-:W-:Y:S01]  /*175a0*/  LDSM.16.MT88.4 R24, [R3+UR7+0x2000] ;  /* 0x002000070318783b */ /* 0x000fe20008004200 */
[----:B--2---:R-:W-:Y:S03]  /*175b0*/  HMMA.16816.F32 R4, R4, R14, R20 ;  /* 0x0000000e0404723c */ /* 0x004fe60000001814 */
[----:B------:R-:W2:Y:S04]  /*175c0*/  LDL.LU.64 R22, [R1+0x3b40] ;  /* 0x003b400001167983 */ /* 0x000ea80000300a00 */
[----:B------:R-:W2:-:S12]  /*175d0*/  LDL.LU.64 R20, [R1+0x3b38] ;  /* 0x003b380001147983 */ /* 0x000e980000300a00 */
        /* <DEDUP_REMOVED lines=8> */
[----:B------:R-:W2:Y:S02]  /*17660*/  LDL.LU R7, [R1+0xac] ;  /* 0x0000ac0001077983 */ /* 0x000ea40000300800 */
[----:B--2---:R-:W-:Y:S02]  /*17670*/  HMMA.16816.F32 R20, R20, R14, R4 ;  /* 0x0000000e1414723c */ /* 0x004fe40000001804 */
[----:B------:R-:W2:-:S15]  /*17680*/  LDL.LU R4, [R1+0xd0] ;  /* 0x0000d00001047983 */ /* 0x000e9e0000300800 */
[----:B------:R-:W-:Y:S02]  /*17690*/  NOP ;  /* 0x0000000000007918 */ /* 0x000fe40000000000 */
[----:B------:R-:W-:Y:S04]  /*176a0*/  STL.64 [R1+0x60], R20 ;  /* 0x0000601401007387 */ /* 0x000fe80000100a00 */
[----:B------:R-:W-:Y:S04]  /*176b0*/  STL.64 [R1+0x68], R22 ;  /* 0x0000681601007387 */ /* 0x000fe80000100a00 */
[----:B------:R-:W0:Y:S04]  /*176c0*/  LDSM.16.MT88.4 R20, [R3+UR7+0x2100] ;  /* 0x002100070314783b */ /* 0x000e280008004200 */
[----:B------:R-:W2:Y:S04]  /*176d0*/  LDL.LU R5, [R1+0xd4] ;  /* 0x0000d40001057983 */ /* 0x000ea80000300800 */
[----:B------:R-:W2:Y:S04]  /*176e0*/  LDL.LU R6, [R1+0xd8] ;  /* 0x0000d80001067983 */ /* 0x000ea80000300800 */
[----:B------:R-:W2:Y:S04]  /*176f0*/  LDL.LU R7, [R1+0xdc] ;  /* 0x0000dc0001077983 */ /* 0x000ea80000300800 */
[----:B0-----:R-:W-:Y:S04]  /*17700*/  STL.64 [R1+0x3b18], R22 ;  /* 0x003b181601007387 */ /* 0x001fe80000100a00 */
[----:B------:R0:W-:Y:S04]  /*17710*/  STL.64 [R1+0x3b10], R20 ;  /* 0x003b101401007387 */ /* 0x0001e80000100a00 */
[----:B0-----:R-:W3:Y:S04]  /*17720*/  LDL.LU R20, [R1] ;  /* 0x0000000001147983 */ /* 0x001ee80000300800 */
[----:B------:R-:W3:Y:S04]  /*17730*/  LDL.LU R21, [R1+0x4] ;  /* 0x0000040001157983 */ /* 0x000ee80000300800 */
[----:B------:R-:W3:Y:S04]  /*17740*/  LDL.LU R22, [R1+0x8] ;  /* 0x0000080001167983 */ /* 0x000ee80000300800 */
[----:B------:R-:W3:Y:S02]  /*17750*/  LDL.LU R23, [R1+0xc] ;  /* 0x00000c0001177983 */ /* 0x000ee40000300800 */
[----:B---3--:R-:W-:Y:S02]  /*17760*/  HMMA.16816.F32 R16, R16, R14, R20 ;  /* 0x0000000e1010723c */ /* 0x008fe40000001814 */
[----:B------:R-:W3:-:S15]  /*17770*/  LDL.LU R20, [R1+0xf0] ;  /* 0x0000f00001147983 */ /* 0x000ede0000300800 */
[----:B------:R-:W-:Y:S02]  /*17780*/  NOP ;  /* 0x0000000000007918 */ /* 0x000fe40000000000 */
[----:B------:R-:W-:Y:S04]  /*17790*/  STL.64 [R1+0x40], R16 ;  /* 0x0000401001007387 */ /* 0x000fe80000100a00 */
[----:B------:R-:W-:Y:S04]  /*177a0*/  STL.64 [R1+0x48], R18 ;  /* 0x0000481201007387 */ /* 0x000fe80000100a00 */
[----:B------:R-:W0:Y:S01]  /*177b0*/  LDSM.16.MT88.4 R16, [R3+UR7+0x2180] ;  /* 0x002180070310783b */ /* 0x000e220008004200 */
[----:B------:R-:W-:-:S03]  /*177c0*/  MOV R23, R2 ;  /* 0x0000000200177202 */ /* 0x000fc60000000f00 */
[----:B------:R-:W3:Y:S04]  /*177d0*/  LDL.LU R21, [R1+0xf4] ;  /* 0x0000f40001157983 */ /* 0x000ee80000300800 */
[----:B------:R-:W3:Y:S04]  /*177e0*/  LDL.LU R22, [R1+0xf8] ;  /* 0x0000f80001167983 */ /* 0x000ee80000300800 */
[----:B------:R-:W4:Y:S04]  /*177f0*/  LDL.LU R2, [R1+0x3b30] ;  /* 0x003b300001027983 */ /* 0x000f280000300800 */
[----:B0-----:R-:W-:Y:S04]  /*17800*/  STL.64 [R1+0x3b08], R18 ;  /* 0x003b081201007387 */ /* 0x001fe80000100a00 */
[----:B------:R0:W-:Y:S04]  /*17810*/  STL.64 [R1+0x3b00], R16 ;  /* 0x003b001001007387 */ /* 0x0001e80000100a00 */
[----:B0-----:R-:W5:Y:S04]  /*17820*/  LDL.LU R16, [R1+0xb0] ;  /* 0x0000b00001107983 */ /* 0x001f680000300800 */
[----:B------:R-:W5:Y:S04]  /*17830*/  LDL.LU R17, [R1+0xb4] ;  /* 0x0000b40001117983 */ /* 0x000f680000300800 */
[----:B------:R-:W5:Y:S04]  /*17840*/  LDL.LU R18, [R1+0xb8] ;  /* 0x0000b80001127983 */ /* 0x000f680000300800 */
[----:B------:R-:W5:Y:S04]  /*17850*/  LDL.LU R19, [R1+0xbc] ;  /* 0x0000bc0001137983 */ /* 0x000f680000300800 */
[----:B------:R-:W-:Y:S01]  /*17860*/  STL [R1+0x3af4], R3 ;  /* 0x003af40301007387 */ /* 0x000fe20000100800 */
[-C--:B--2---:R-:W-:Y:S08]  /*17870*/  HMMA.16816.F32 R24, R24, R14.reuse, R4 ;  /* 0x0000000e1818723c */ /* 0x084ff00000001804 */
[----:B-----5:R-:W-:Y:S01]  /*17880*/  HMMA.16816.F32 R8, R8, R14, R16 ;  /* 0x0000000e0808723c */ /* 0x020fe20000001810 */
[----:B------:R-:W2:-:S15]  /*17890*/  LDL.LU R16, [R1+0x100] ;  /* 0x0001000001107983 */ /* 0x000e9e0000300800 */
[----:B------:R-:W-:-:S03]  /*178a0*/  NOP ;  /* 0x0000000000007918 */ /* 0x000fc60000000000 */
[----:B------:R-:W-:Y:S04]  /*178b0*/  STL.64 [R1+0x20], R8 ;  /* 0x0000200801007387 */ /* 0x000fe80000100a00 */
[----:B------:R-:W-:Y:S04]  /*178c0*/  STL.64 [R1+0x28], R10 ;  /* 0x0000280a01007387 */ /* 0x000fe80000100a00 */
[----:B------:R-:W0:Y:S01]  /*178d0*/  LDSM.16.MT88.4 R8, [R0+UR7+0x4000] ;  /* 0x004000070008783b */ /* 0x000e220008004200 */
[----:B----4-:R-:W-:-:S03]  /*178e0*/  LOP3.LUT R2, R2, 0x40, RZ, 0x3c, !PT ;  /* 0x0000004002027812 */ /* 0x010fc600078e3cff */
[----:B------:R-:W2:Y:S04]  /*178f0*/  LDL.LU R17, [R1+0x104] ;  /* 0x0001040001117983 */ /* 0x000ea80000300800 */
[----:B------:R-:W2:Y:S04]  /*17900*/  LDL.LU R18, [R1+0x108] ;  /* 0x0001080001127983 */ /* 0x000ea80000300800 */
[----:B------:R-:W2:Y:S01]  /*17910*/  LDL.LU R19, [R1+0x10c] ;  /* 0x00010c0001137983 */ /* 0x000ea20000300800 */
[----:B0-----:R-:W-:Y:S01]  /*17920*/  IMAD.MOV.U32 R3, RZ, RZ, R8 ;  /* 0x000000ffff037224 */ /* 0x001fe200078e0008 */
[----:B------:R-:W-:Y:S01]  /*17930*/  MOV R13, R10 ;  /* 0x0000000a000d7202 */ /* 0x000fe20000000f00 */
[----:B------:R-:W-:-:S02]  /*17940*/  IMAD.MOV.U32 R29, RZ, RZ, R9 ;  /* 0x000000ffff1d7224 */ /* 0x000fc400078e0009 */
[----:B------:R-:W-:Y:S02]  /*17950*/  IMAD.MOV.U32 R12, RZ, RZ, R11 ;  /* 0x000000ffff0c7224 */ /* 0x000fe400078e000b */
[----:B------:R-:W0:Y:S04]  /*17960*/  LDSM.16.M88.4 R8, [R2+UR7+0x40000] ;  /* 0x040000070208783b */ /* 0x000e280008000200 */
[----:B0-----:R-:W-:Y:S04]  /*17970*/  STL [R1+0x39fc], R10 ;  /* 0x0039fc0a01007387 */ /* 0x001fe80000100800 */
[----:B------:R-:W-:Y:S04]  /*17980*/  STL [R1+0x39f8], R11 ;  /* 0x0039f80b01007387 */ /* 0x000fe80000100800 */
[----:B------:R0:W-:Y:S04]  /*17990*/  STL.64 [R1+0x3af8], R8 ;  /* 0x003af80801007387 */ /* 0x0001e80000100a00 */
[----:B0-----:R-:W4:Y:S04]  /*179a0*/  LDL.LU R8, [R1+0x160] ;  /* 0x0001600001087983 */ /* 0x001f280000300800 */
[----:B------:R-:W4:Y:S04]  /*179b0*/  LDL.LU R9, [R1+0x164] ;  /* 0x0001640001097983 */ /* 0x000f280000300800 */
[----:B------:R-:W4:Y:S04]  /*179c0*/  LDL.LU R10, [R1+0x168] ;  /* 0x00016800010a7983 */ /* 0x000f280000300800 */
[----:B------:R-:W4:Y:S04]  /*179d0*/  LDL.LU R11, [R1+0x16c] ;  /* 0x00016c00010b7983 */ /* 0x000f280000300800 */
[----:B------:R-:W-:Y:S04]  /*179e0*/  STL [R1+0x3750], R2 ;  /* 0x0037500201007387 */ /* 0x000fe80000100800 */
[----:B------:R-:W3:Y:S04]  /*179f0*/  LDL.LU.64 R6, [R1+0x3b28] ;  /* 0x003b280001067983 */ /* 0x000ee80000300a00 */
[----:B------:R-:W3:Y:S04]  /*17a00*/  LDL.LU.64 R4, [R1+0x3b20] ;  /* 0x003b200001047983 */ /* 0x000ee80000300a00 */
        /* <DEDUP_REMOVED lines=9> */
[----:B---3--:R-:W-:Y:S03]  /*17aa0*/  HMMA.16816.F32 R4, R4, R14, R20 ;  /* 0x0000000e0404723c */ /* 0x008fe60000001814 */
[----:B------:R-:W2:Y:S04]  /*17ab0*/  LDL.LU.64 R22, [R1+0x3b18] ;  /* 0x003b180001167983 */ /* 0x000ea80000300a00 */
[----:B------:R-:W2:-:S12]  /*17ac0*/  LDL.LU.64 R20, [R1+0x3b10] ;  /* 0x003b100001147983 */ /* 0x000e980000300a00 */
[----:B------:R-:W-:Y:S04]  /*17ad0*/  STL.64 [R1+0x50], R4 ;  /* 0x0000500401007387 */ /* 0x000fe80000100a00 */
[----:B------:R-:W-:Y:S04]  /*17ae0*/  STL.64 [R1+0x58], R6 ;  /* 0x0000580601007387 */ /* 0x000fe80000100a00 */
[----:B------:R-:W0:Y:S04]  /*17af0*/  LDSM.16.MT88.4 R4, [R0+UR7+0x4100] ;  /* 0x004100070004783b */ /* 0x000e280008004200 */
[----:B0-----:R-:W-:Y:S04]  /*17b00*/  STL.64 [R1+0x3ad8], R6 ;  /* 0x003ad80601007387 */ /* 0x001fe80000100a00 */
[----:B------:R0:W-:Y:S04]  /*17b10*/  STL.64 [R1+0x3ad0], R4 ;  /* 0x003ad00401007387 */ /* 0x0001e80000100a00 */
[----:B0-----:R-:W3:Y:S04]  /*17b20*/  LDL.LU R4, [R1+0x130] ;  /* 0x0001300001047983 */ /* 0x001ee80000300800 */
[----:B------:R-:W3:Y:S04]  /*17b30*/  LDL.LU R5, [R1+0x134] ;  /* 0x0001340001057983 */ /* 0x000ee80000300800 */
[----:B------:R-:W3:Y:S04]  /*17b40*/  LDL.LU R6, [R1+0x138] ;  /* 0x0001380001067983 */ /* 0x000ee80000300800 */
[----:B------:R-:W3:Y:S01]  /*17b50*/  LDL.LU R7, [R1+0x13c] ;  /* 0x00013c0001077983 */ /* 0x000ee20000300800 */
        /* <DEDUP_REMOVED lines=10> */
[----:B------:R-:W2:Y:S01]  /*17c00*/  LDL.LU R22, [R1+0x128] ;  /* 0x0001280001167983 */ /* 0x000ea20000300800 */
[----:B----4-:R-:W-:Y:S03]  /*17c10*/  HMMA.16816.F32 R16, R16, R14, R8 ;  /* 0x0000000e1010723c */ /* 0x010fe60000001808 */
[----:B------:R-:W5:Y:S01]  /*17c20*/  LDL.LU.64 R8, [R1+0x3af8] ;  /* 0x003af80001087983 */ /* 0x000f620000300a00 */
[----:B------:R-:W-:Y:S01]  /*17c30*/  LOP3.LUT R2, R0, 0x20, RZ, 0x3c, !PT ;  /* 0x0000002000027812 */ /* 0x000fe200078e3cff */
[----:B------:R-:W-:-:S14]  /*17c40*/  IMAD.MOV.U32 R23, RZ, RZ, R28 ;  /* 0x000000ffff177224 */ /* 0x000fdc00078e001c */
[----:B------:R-:W-:Y:S01]  /*17c50*/  STL.64 [R1+0x10], R16 ;  /* 0x0000101001007387 */ /* 0x000fe20000100a00 */
[----:B------:R-:W-:Y:S01]  /*17c60*/  MOV R28, R19 ;  /* 0x00000013001c7202 */ /* 0x000fe20000000f00 */
[----:B------:R-:W-:Y:S02]  /*17c70*/  IMAD.MOV.U32 R19, RZ, RZ, R12 ;  /* 0x000000ffff137224 */ /* 0x000fe400078e000c */
[----:B------:R0:W-:Y:S02]  /*17c80*/  STL [R1+0x18], R18 ;  /* 0x0000181201007387 */ /* 0x0001e40000100800 */
[----:B0-----:R-:W-:Y:S02]  /*17c90*/  MOV R18, R13 ;  /* 0x0000000d00127202 */ /* 0x001fe40000000f00 */
[----:B------:R-:W0:Y:S01]  /*17ca0*/  LDSM.16.MT88.4 R12, [R2+UR7+0x4000] ;  /* 0x00400007020c783b */ /* 0x000e220008004200 */
[----:B------:R-:W-:Y:S02]  /*17cb0*/  IMAD.MOV.U32 R16, RZ, RZ, R3 ;  /* 0x000000ffff107224 */ /* 0x000fe400078e0003 */
[----:B------:R-:W-:Y:S01]  /*17cc0*/  IMAD.MOV.U32 R17, RZ, RZ, R29 ;  /* 0x000000ffff117224 */ /* 0x000fe200078e001d */
[----:B------:R-:W4:Y:S04]  /*17cd0*/  LDL.LU R3, [R1+0x3af4] ;  /* 0x003af40001037983 */ /* 0x000f280000300800 */
[----:B------:R-:W2:Y:S04]  /*17ce0*/  LDL.LU R29, [R1+0x3af0] ;  /* 0x003af000011d7983 */ /* 0x000ea80000300800 */
[----:B0-----:R-:W-:Y:S04]  /*17cf0*/  STL.64 [R1+0x3ab8], R14 ;  /* 0x003ab80e01007387 */ /* 0x001fe80000100a00 */
[----:B------:R0:W-:Y:S04]  /*17d00*/  STL.64 [R1+0x3ab0], R12 ;  /* 0x003ab00c01007387 */ /* 0x0001e80000100a00 */
[----:B0-----:R-:W2:Y:S04]  /*17d10*/  LDL.LU R12, [R1+0x110] ;  /* 0x00011000010c7983 */ /* 0x001ea80000300800 */
[----:B------:R-:W2:Y:S04]  /*17d20*/  LDL.LU R13, [R1+0x114] ;  /* 0x00011400010d7983 */ /* 0x000ea80000300800 */
[----:B------:R-:W2:Y:S04]  /*17d30*/  LDL.LU R14, [R1+0x118] ;  /* 0x00011800010e7983 */ /* 0x000ea80000300800 */
[----:B------:R-:W2:Y:S01]  /*17d40*/  LDL.LU R15, [R1+0x11c] ;  /* 0x00011c00010f7983 */ /* 0x000ea20000300800 */
[----:B-----5:R-:W-:Y:S03]  /*17d50*/  HMMA.16816.F32 R16, R16, R8, R24 ;  /* 0x000000081010723c */ /* 0x020fe60000001818 */
[----:B------:R-:W3:Y:S04]  /*17d60*/  LDL.LU.64 R26, [R1+0x3ae8] ;  /* 0x003ae800011a7983 */ /* 0x000ee80000300a00 */
[----:B------:R-:W3:-:S12]  /*17d70*/  LDL.LU.64 R24, [R1+0x3ae0] ;  /* 0x003ae00001187983 */ /* 0x000ed80000300a00 */
[----:B------:R-:W-:Y:S04]  /*17d80*/  STL.64 [R1], R16 ;  /* 0x0000001001007387 */ /* 0x000fe80000100a00 */
        /* <DEDUP_REMOVED lines=21> */
[----:B------:R-:W2:Y:S04]  /*17ee0*/  LDL.LU.64 R22, [R1+0x3ac8] ;  /* 0x003ac80001167983 */ /* 0x000ea80000300a00 */
[----:B------:R-:W2:-:S12]  /*17ef0*/  LDL.LU.64 R20, [R1+0x3ac0] ;  /* 0x003ac00001147983 */ /* 0x000e980000300a00 */
[----:B------:R-:W-:Y:S01]  /*17f00*/  IMAD.MOV.U32 R10, RZ, RZ, R6 ;  /* 0x000000ffff0a7224 */ /* 0x000fe200078e0006 */
[----:B------:R-:W-:Y:S01]  /*17f10*/  STL.64 [R1+0xd0], R4 ;  /* 0x0000d00401007387 */ /* 0x000fe20000100a00 */
[----:B------:R-:W-:-:S03]  /*17f20*/  MOV R11, R7 ;  /* 0x00000007000b7202 */ /* 0x000fc60000000f00 */
        /* <DEDUP_REMOVED lines=8> */
[----:B------:R-:W5:Y:S04]  /*17fb0*/  LDL.LU.64 R14, [R1+0x3ab8] ;  /* 0x003ab800010e7983 */ /* 0x000f680000300a00 */
[----:B------:R-:W5:-:S12]  /*17fc0*/  LDL.LU.64 R12, [R1+0x3ab0] ;  /* 0x003ab000010c7983 */ /* 0x000f580000300a00 */
        /* <DEDUP_REMOVED lines=12> */
[----:B------:R-:W-:Y:S01]  /*18090*/  STL.64 [R1+0x140], R12 ;  /* 0x0001400c01007387 */ /* 0x000fe20000100a00 */
[----:B------:R-:W-:-:S03]  /*180a0*/  IMAD.MOV.U32 R2, RZ, RZ, R15 ;  /* 0x000000ffff027224 */ /* 0x000fc600078e000f */
[----:B------:R-:W-:Y:S04]  /*180b0*/  STL [R1+0x148], R14 ;  /* 0x0001480e01007387 */ /* 0x000fe80000100800 */
        /* <DEDUP_REMOVED lines=8> */
[----:B------:R-:W3:Y:S04]  /*18140*/  LDL.LU.64 R26, [R1+0x3a98] ;  /* 0x003a9800011a7983 */ /* 0x000ee80000300a00 */
[----:B------:R-:W3:-:S12]  /*18150*/  LDL.LU.64 R24, [R1+0x3a90] ;  /* 0x003a900001187983 */ /* 0x000ed80000300a00 */
        /* <DEDUP_REMOVED lines=26> */
[----:B----4-:R-:W0:Y:S04]  /*18300*/  LDSM.16.MT88.4 R4, [R3+UR7+0x4000] ;  /* 0x004000070304783b */ /* 0x010e280008004200 */
[----:B0-----:R-:W-:Y:S04]  /*18310*/  STL.64 [R1+0x3a38], R6 ;  /* 0x003a380601007387 */ /* 0x001fe80000100a00 */
[----:B------:R0:W-:Y:S04]  /*18320*/  STL.64 [R1+0x3a30], R4 ;  /* 0x003a300401007387 */ /* 0x0001e80000100a00 */
[----:B0-----:R-:W2:Y:S04]  /*18330*/  LDL.LU R4, [R1+0x20] ;  /* 0x0000200001047983 */ /* 0x001ea80000300800 */
[----:B------:R-:W2:Y:S04]  /*18340*/  LDL.LU R5, [R1+0x24] ;  /* 0x0000240001057983 */ /* 0x000ea80000300800 */
[----:B------:R-:W2:Y:S04]  /*18350*/  LDL.LU R6, [R1+0x28] ;  /* 0x0000280001067983 */ /* 0x000ea80000300800 */
[----:B------:R-:W2:Y:S01]  /*18360*/  LDL.LU R7, [R1+0x2c] ;  /* 0x00002c0001077983 */ /* 0x000ea20000300800 */
[----:B-----5:R-:W-:Y:S03]  /*18370*/  HMMA.16816.F32 R20, R20, R8, R12 ;  /* 0x000000081414723c */ /* 0x020fe6000000180c */
[----:B------:R-:W4:Y:S04]  /*18380*/  LDL.LU.64 R14, [R1+0x3a68] ;  /* 0x003a6800010e7983 */ /* 0x000f280000300a00 */
[----:B------:R-:W4:-:S12]  /*18390*/  LDL.LU.64 R12, [R1+0x3a60] ;  /* 0x003a6000010c7983 */ /* 0x000f180000300a00 */
        /* <DEDUP_REMOVED lines=19> */
[----:B------:R-:W4:Y:S04]  /*184d0*/  LDL.LU R14, [R1+0x58] ;  /* 0x00005800010e7983 */ /* 0x000f280000300800 */
[----:B------:R-:W4:Y:S01]  /*184e0*/  LDL.LU R15, [R1+0x5c] ;  /* 0x00005c00010f7983 */ /* 0x000f220000300800 */
        /* <DEDUP_REMOVED lines=23> */
[----:B-----5:R-:W-:Y:S03]  /*18660*/  HMMA.16816.F32 R4, R4, R8, R20 ;  /* 0x000000080404723c */ /* 0x020fe60000001814 */
[----:B------:R-:W4:Y:S04]  /*18670*/  LDL.LU.64 R22, [R1+0x3a28] ;  /* 0x003a280001167983 */ /* 0x000f280000300a00 */
[----:B------:R-:W4:Y:S01]  /*18680*/  LDL.LU.64 R20, [R1+0x3a20] ;  /* 0x003a200001147983 */ /* 0x000f220000300a00 */
[----:B------:R-:W-:-:S11]  /*18690*/  IMAD.MOV.U32 R27, RZ, RZ, R28 ;  /* 0x000000ffff1b7224 */ /* 0x000fd600078e001c */
[----:B------:R-:W-:Y:S01]  /*186a0*/  STL.64 [R1+0x160], R4 ;  /* 0x0001600401007387 */ /* 0x000fe20000100a00 */
[----:B------:R-:W-:-:S03]  /*186b0*/  MOV R28, R7 ;  /* 0x00000007001c7202 */ /* 0x000fc60000000f00 */
[----:B------:R-:W-:Y:S04]  /*186c0*/  STL [R1+0x168], R6 ;  /* 0x0001680601007387 */ /* 0x000fe80000100800 */
[----:B------:R-:W0:Y:S04]  /*186d0*/  LDSM.16.MT88.4 R4, [R0+UR7+0x6080] ;  /* 0x006080070004783b */ /* 0x000e280008004200 */
[----:B0-----:R-:W-:Y:S04]  /*186e0*/  STL.64 [R1+0x39e0], R6 ;  /* 0x0039e00601007387 */ /* 0x001fe80000100a00 */
[----:B------:R0:W-:Y:S04]  /*186f0*/  STL.64 [R1+0x39d8], R4 ;  /* 0x0039d80401007387 */ /* 0x0001e80000100a00 */
[----:B0-----:R-:W5:Y:S04]  /*18700*/  LDL.LU R4, [R1] ;  /* 0x0000000001047983 */ /* 0x001f680000300800 */
        /* <DEDUP_REMOVED lines=21> */
[----:B0-----:R0:W-:Y:S04]  /*18860*/  STL.64 [R1+0x39c0], R14 ;  /* 0x0039c00e01007387 */ /* 0x0011e80000100a00 */
[----:B------:R1:W-:Y:S01]  /*18870*/  STL.64 [R1+0x39b8], R12 ;  /* 0x0039b80c01007387 */ /* 0x0003e20000100a00 */
[----:B0-----:R-:W-:-:S02]  /*18880*/  IMAD.MOV.U32 R14, RZ, RZ, R10 ;  /* 0x000000ffff0e7224 */ /* 0x001fc400078e000a */
[----:B------:R-:W-:Y:S01]  /*18890*/  IMAD.MOV.U32 R15, RZ, RZ, R11 ;  /* 0x000000ffff0f7224 */ /* 0x000fe200078e000b */
[----:B-1----:R-:W3:Y:S04]  /*188a0*/  LDL.LU R12, [R1+0xd0] ;  /* 0x0000d000010c7983 */ /* 0x002ee80000300800 */
[----:B------:R-:W3:Y:S04]  /*188b0*/  LDL.LU R13, [R1+0xd4] ;  /* 0x0000d400010d7983 */ /* 0x000ee80000300800 */
[----:B------:R-:W5:Y:S04]  /*188c0*/  LDL.LU R10, [R1+0x39fc] ;  /* 0x0039fc00010a7983 */ /* 0x000f680000300800 */
[----:B------:R-:W5:Y:S01]  /*188d0*/  LDL.LU R11, [R1+0x39f8] ;  /* 0x0039f800010b7983 */ /* 0x000f620000300800 */
[----:B--2---:R-:W-:Y:S03]  /*188e0*/  HMMA.16816.F32 R16, R16, R8, R24 ;  /* 0x000000081010723c */ /* 0x004fe60000001818 */
[----:B------:R-:W5:Y:S04]  /*188f0*/  LDL.LU.64 R26, [R1+0x39f0] ;  /* 0x0039f000011a7983 */ /* 0x000f680000300a00 */
[----:B------:R-:W5:Y:S01]  /*18900*/  LDL.LU.64 R24, [R1+0x39e8] ;  /* 0x0039e80001187983 */ /* 0x000f620000300a00 */
[----:B------:R-:W-:-:S11]  /*18910*/  LOP3.LUT R9, R0, 0x20, RZ, 0x3c, !PT ;  /* 0x0000002000097812 */ /* 0x000fd600078e3cff */
        /* <DEDUP_REMOVED lines=19> */
[----:B------:R-:W5:Y:S01]  /*18a50*/  LDL.LU R26, [R1+0x148] ;  /* 0x00014800011a7983 */ /* 0x000f620000300800 */
[----:B----4-:R-:W-:Y:S03]  /*18a60*/  HMMA.16816.F32 R4, R4, R10, R20 ;  /* 0x0000000a0404723c */ /* 0x010fe60000001814 */
[----:B------:R-:W3:Y:S04]  /*18a70*/  LDL.LU.64 R22, [R1+0x39d0] ;  /* 0x0039d00001167983 */ /* 0x000ee80000300a00 */
[----:B------:R-:W3:Y:S01]  /*18a80*/  LDL.LU.64 R20, [R1+0x39c8] ;  /* 0x0039c80001147983 */ /* 0x000ee20000300a00 */
[----:B------:R-:W-:-:S11]  /*18a90*/  MOV R27, R2 ;  /* 0x00000002001b7202 */ /* 0x000fd60000000f00 */
[----:B------:R-:W-:Y:S01]  /*18aa0*/  STL.64 [R1+0x40], R4 ;  /* 0x0000400401007387 */ /* 0x000fe20000100a00 */
[----:B------:R-:W-:-:S03]  /*18ab0*/  IMAD.MOV.U32 R2, RZ, RZ, R7 ;  /* 0x000000ffff027224 */ /* 0x000fc600078e0007 */
[----:B------:R-:W-:Y:S04]  /*18ac0*/  STL [R1+0x48], R6 ;  /* 0x0000480601007387 */ /* 0x000fe80000100800 */
        /* <DEDUP_REMOVED lines=66> */
[----:B------:R-:W3:Y:S04]  /*18ef0*/  LDL.LU R7, [R1+0xcc] ;  /* 0x0000cc0001077983 */ /* 0x000ee80000300800 */
[----:B------:R-:W-:Y:S01]  /*18f00*/  STL [R1+0x38f0], R29 ;  /* 0x0038f01d01007387 */ /* 0x000fe20000100800 */
        /* <DEDUP_REMOVED lines=26> */
[----:B------:R-:W-:-:S11]  /*190b0*/  IMAD.MOV.U32 R15, RZ, RZ, R28 ;  /* 0x000000ffff0f7224 */ /* 0x000fd600078e001c */
[----:B------:R-:W-:Y:S01]  /*190c0*/  MOV R28, R19 ;  /* 0x00000013001c7202 */ /* 0x000fe20000000f00 */
[----:B------:R-:W-:Y:S04]  /*190d0*/  STL.64 [R1+0x130], R16 ;  /* 0x0001301001007387 */ /* 0x000fe80000100a00 */
[----:B------:R-:W-:Y:S04]  /*190e0*/  STL [R1+0x138], R18 ;  /* 0x0001381201007387 */ /* 0x000fe80000100800 */
[----:B------:R-:W-:Y:S04]  /*190f0*/  STL [R1+0x38f4], R28 ;  /* 0x0038f41c01007387 */ /* 0x000fe80000100800 */
[----:B------:R-:W-:Y:S01]  /*19100*/  LDSM.16.MT88.4 R16, [R3+UR7+0x6100] ;  /* 0x006100070310783b */ /* 0x000fe20008004200 */
[----:B---3--:R-:W-:Y:S03]  /*19110*/  HMMA.16816.F32 R24, R24, R10, R4 ;  /* 0x0000000a1818723c */ /* 0x008fe60000001804 */
[----:B------:R-:W2:Y:S04]  /*19120*/  LDL.LU.64 R6, [R1+0x3940] ;  /* 0x0039400001067983 */ /* 0x000ea80000300a00 */
[----:B------:R-:W2:-:S12]  /*19130*/  LDL.LU.64 R4, [R1+0x3938] ;  /* 0x0039380001047983 */ /* 0x000e980000300a00 */
[----:B------:R-:W-:Y:S04]  /*19140*/  STL.64 [R1+0x110], R24 ;  /* 0x0001101801007387 */ /* 0x000fe80000100a00 */
[----:B------:R-:W-:Y:S04]  /*19150*/  STL.64 [R1+0x118], R26 ;  /* 0x0001181a01007387 */ /* 0x000fe80000100a00 */
[----:B------:R-:W0:Y:S04]  /*19160*/  LDSM.16.MT88.4 R24, [R3+UR7+0x6180] ;  /* 0x006180070318783b */ /* 0x000e280008004200 */
[----:B0-----:R-:W-:Y:S04]  /*19170*/  STL.64 [R1+0x3910], R26 ;  /* 0x0039101a01007387 */ /* 0x001fe80000100a00 */
[----:B------:R0:W-:Y:S01]  /*19180*/  STL.64 [R1+0x3908], R24 ;  /* 0x0039081801007387 */ /* 0x0001e20000100a00 */
[----:B--2---:R-:W-:Y:S03]  /*19190*/  HMMA.16816.F32 R20, R4, R10, R20 ;  /* 0x0000000a0414723c */ /* 0x004fe60000001814 */
[----:B------:R-:W2:Y:S04]  /*191a0*/  LDL R7, [R1+0x1d0] ;  /* 0x0001d00001077983 */ /* 0x000ea80000100800 */
[----:B0-----:R-:W3:-:S12]  /*191b0*/  LDL.LU R24, [R1+0x70] ;  /* 0x0000700001187983 */ /* 0x001ed80000300800 */
[----:B------:R-:W-:Y:S04]  /*191c0*/  STL.64 [R1+0xf0], R20 ;  /* 0x0000f01401007387 */ /* 0x000fe80000100a00 */
[----:B------:R-:W-:Y:S04]  /*191d0*/  STL.64 [R1+0xf8], R22 ;  /* 0x0000f81601007387 */ /* 0x000fe80000100a00 */
[----:B------:R-:W0:Y:S04]  /*191e0*/  LDSM.16.MT88.4 R20, [R0+UR7+0x8000] ;  /* 0x008000070014783b */ /* 0x000e280008004200 */
[----:B------:R-:W3:Y:S04]  /*191f0*/  LDL.LU R25, [R1+0x74] ;  /* 0x0000740001197983 */ /* 0x000ee80000300800 */
[----:B------:R-:W3:Y:S04]  /*19200*/  LDL.LU R26, [R1+0x78] ;  /* 0x00007800011a7983 */ /* 0x000ee80000300800 */
[----:B------:R-:W3:Y:S01]  /*19210*/  LDL.LU R27, [R1+0x7c] ;  /* 0x00007c00011b7983 */ /* 0x000ee20000300800 */
[----:B0-----:R-:W-:Y:S01]  /*19220*/  MOV R28, R22 ;  /* 0x00000016001c7202 */ /* 0x001fe20000000f00 */
[----:B------:R-:W-:-:S02]  /*19230*/  IMAD.MOV.U32 R29, RZ, RZ, R23 ;  /* 0x000000ffff1d7224 */ /* 0x000fc400078e0017 */
[----:B------:R-:W-:Y:S01]  /*19240*/  IMAD.MOV.U32 R8, RZ, RZ, R20 ;  /* 0x000000ffff087224 */ /* 0x000fe200078e0014 */
[----:B------:R-:W5:Y:S01]  /*19250*/  LDL.LU.64 R22, [R1+0x3930] ;  /* 0x0039300001167983 */ /* 0x000f620000300a00 */
[----:B------:R-:W-:-:S03]  /*19260*/  IMAD.MOV.U32 R9, RZ, RZ, R21 ;  /* 0x000000ffff097224 */ /* 0x000fc600078e0015 */
[----:B------:R-:W5:Y:S04]  /*19270*/  LDL.LU.64 R20, [R1+0x3928] ;  /* 0x0039280001147983 */ /* 0x000f680000300a00 */
[----:B--2---:R-:W0:Y:S04]  /*19280*/  LDSM.16.M88.4 R4, [R7+UR7+0x40080] ;  /* 0x040080070704783b */ /* 0x004e280008000200 */
[----:B0-----:R-:W-:Y:S04]  /*19290*/  STL [R1+0x37f4], R6 ;  /* 0x0037f40601007387 */ /* 0x001fe80000100800 */
[----:B------:R-:W-:Y:S01]  /*192a0*/  STL [R1+0x37f0], R7 ;  /* 0x0037f00701007387 */ /* 0x000fe20000100800 */
        /* <DEDUP_REMOVED lines=17> */
[----:B------:R-:W2:Y:S04]  /*193c0*/  LDL.LU R21, [R1+0x54] ;  /* 0x0000540001157983 */ /* 0x000ea80000300800 */
[----:B------:R-:W4:Y:S04]  /*193d0*/  LDL.LU R22, [R1+0x58] ;  /* 0x0000580001167983 */ /* 0x000f280000300800 */
[----:B------:R-:W4:Y:S04]  /*193e0*/  LDL.LU R23, [R1+0x5c] ;  /* 0x00005c0001177983 */ /* 0x000f280000300800 */
[----:B------:R-:W0:Y:S01]  /*193f0*/  LDSM.16.MT88.4 R12, [R0+UR7+0x8100] ;  /* 0x00810007000c783b */ /* 0x000e220008004200 */
[----:B---3--:R-:W-:Y:S03]  /*19400*/  HMMA.16816.F32 R16, R16, R10, R24 ;  /* 0x0000000a1010723c */ /* 0x008fe60000001818 */
[----:B----4-:R-:W-:Y:S04]  /*19410*/  STL.64 [R1+0x3900], R22 ;  /* 0x0039001601007387 */ /* 0x010fe80000100a00 */
[----:B--2---:R1:W-:Y:S04]  /*19420*/  STL.64 [R1+0x38f8], R20 ;  /* 0x0038f81401007387 */ /* 0x0043e80000100a00 */
[----:B-1----:R-:W2:Y:S04]  /*19430*/  LDL.LU R20, [R1+0x60] ;  /* 0x0000600001147983 */ /* 0x002ea80000300800 */
[----:B------:R-:W2:Y:S04]  /*19440*/  LDL.LU R21, [R1+0x64] ;  /* 0x0000640001157983 */ /* 0x000ea80000300800 */
[----:B------:R-:W2:Y:S04]  /*19450*/  LDL.LU R22, [R1+0x68] ;  /* 0x0000680001167983 */ /* 0x000ea80000300800 */
[----:B------:R-:W2:Y:S04]  /*19460*/  LDL.LU R23, [R1+0x6c] ;  /* 0x00006c0001177983 */ /* 0x000ea80000300800 */
[----:B0-----:R-:W-:Y:S04]  /*19470*/  STL.64 [R1+0x38d8], R14 ;  /* 0x0038d80e01007387 */ /* 0x001fe80000100a00 */
[----:B------:R0:W-:Y:S04]  /*19480*/  STL.64 [R1+0x38d0], R12 ;  /* 0x0038d00c01007387 */ /* 0x0001e80000100a00 */
[----:B0-----:R-:W3:Y:S04]  /*19490*/  LDL.LU R12, [R1+0x40] ;  /* 0x00004000010c7983 */ /* 0x001ee80000300800 */
[----:B------:R-:W3:Y:S04]  /*194a0*/  LDL.LU R13, [R1+0x44] ;  /* 0x00004400010d7983 */ /* 0x000ee80000300800 */
[----:B------:R-:W3:Y:S04]  /*194b0*/  LDL.LU R14, [R1+0x48] ;  /* 0x00004800010e7983 */ /* 0x000ee80000300800 */
[----:B------:R-:W2:Y:S04]  /*194c0*/  LDL.LU.64 R26, [R1+0x3910] ;  /* 0x00391000011a7983 */ /* 0x000ea80000300a00 */
[----:B------:R-:W2:Y:S01]  /*194d0*/  LDL.LU.64 R24, [R1+0x3908] ;  /* 0x0039080001187983 */ /* 0x000ea20000300a00 */
[----:B------:R-:W-:Y:S01]  /*194e0*/  IMAD.MOV.U32 R15, RZ, RZ, R2 ;  /* 0x000000ffff0f7224 */ /* 0x000fe200078e0002 */
[----:B------:R-:W-:-:S02]  /*194f0*/  MOV R2, R19 ;  /* 0x0000001300027202 */ /* 0x000fc40000000f00 */
[----:B------:R-:W-:Y:S04]  /*19500*/  STL.64 [R1+0x100], R16 ;  /* 0x0001001001007387 */ /* 0x000fe80000100a00 */
[----:B------:R-:W-:Y:S04]  /*19510*/  STL [R1+0x108], R18 ;  /* 0x0001081201007387 */ /* 0x000fe80000100800 */
[----:B------:R-:W0:Y:S04]  /*19520*/  LDSM.16.MT88.4 R16, [R0+UR7+0x8180] ;  /* 0x008180070010783b */ /* 0x000e280008004200 */
[----:B------:R-:W-:Y:S04]  /*19530*/  STL [R1+0x3818], R2 ;  /* 0x0038180201007387 */ /* 0x000fe80000100800 */
[----:B0-----:R-:W-:Y:S04]  /*19540*/  STL.64 [R1+0x38c8], R18 ;  /* 0x0038c81201007387 */ /* 0x001fe80000100a00 */
[----:B------:R0:W-:Y:S04]  /*19550*/  STL.64 [R1+0x38c0], R16 ;  /* 0x0038c01001007387 */ /* 0x0001e80000100a00 */
[----:B0-----:R-:W4:Y:S04]  /*19560*/  LDL.LU R16, [R1+0x20] ;  /* 0x0000200001107983 */ /* 0x001f280000300800 */
[----:B------:R-:W4:Y:S04]  /*19570*/  LDL.LU R17, [R1+0x24] ;  /* 0x0000240001117983 */ /* 0x000f280000300800 */
[----:B------:R-:W4:Y:S04]  /*19580*/  LDL.LU R18, [R1+0x28] ;  /* 0x0000280001127983 */ /* 0x000f280000300800 */
[----:B------:R-:W4:Y:S01]  /*19590*/  LDL.LU R19, [R1+0x2c] ;  /* 0x00002c0001137983 */ /* 0x000f220000300800 */
[----:B--2---:R-:W-:Y:S03]  /*195a0*/  HMMA.16816.F32 R24, R24, R10, R20 ;  /* 0x0000000a1818723c */ /* 0x004fe60000001814 */
[----:B------:R-:W2:Y:S04]  /*195b0*/  LDL.LU.64 R22, [R1+0x3900] ;  /* 0x0039000001167983 */ /* 0x000ea80000300a00 */
[----:B------:R-:W2:Y:S01]  /*195c0*/  LDL.LU.64 R20, [R1+0x38f8] ;  /* 0x0038f80001147983 */ /* 0x000ea20000300a00 */
[----:B------:R-:W-:-:S11]  /*195d0*/  LOP3.LUT R6, R0, 0x20, RZ, 0x3c, !PT ;  /* 0x0000002000067812 */ /* 0x000fd600078e3cff */
[----:B------:R-:W-:Y:S04]  /*195e0*/  STL.64 [R1+0xd0], R24 ;  /* 0x0000d01801007387 */ /* 0x000fe80000100a00 */
[----:B------:R-:W-:Y:S04]  /*195f0*/  STL.64 [R1+0xd8], R26 ;  /* 0x0000d81a01007387 */ /* 0x000fe80000100a00 */
[----:B------:R-:W0:Y:S01]  /*19600*/  LDSM.16.MT88.4 R24, [R6+UR7+0x8000] ;  /* 0x008000070618783b */ /* 0x000e220008004200 */
[----:B------:R-:W-:Y:S02]  /*19610*/  IMAD.MOV.U32 R10, RZ, RZ, R28 ;  /* 0x000000ffff0a7224 */ /* 0x000fe400078e001c */
[----:B------:R-:W-:Y:S01]  /*19620*/  IMAD.MOV.U32 R11, RZ, RZ, R29 ;  /* 0x000000ffff0b7224 */ /* 0x000fe200078e001d */
[----:B------:R-:W5:Y:S04]  /*19630*/  LDL.LU R28, [R1+0x38f4] ;  /* 0x0038f400011c7983 */ /* 0x000f680000300800 */
[----:B------:R-:W3:Y:S04]  /*19640*/  LDL.LU R29, [R1+0x38f0] ;  /* 0x0038f000011d7983 */ /* 0x000ee80000300800 */
[----:B0-----:R-:W-:Y:S04]  /*19650*/  STL.64 [R1+0x38b8], R26 ;  /* 0x0038b81a01007387 */ /* 0x001fe80000100a00 */
[----:B------:R0:W-:Y:S04]  /*19660*/  STL.64 [R1+0x38b0], R24 ;  /* 0x0038b01801007387 */ /* 0x0001e80000100a00 */
[----:B0-----:R-:W3:Y:S04]  /*19670*/  LDL.LU R24, [R1+0x10] ;  /* 0x0000100001187983 */ /* 0x001ee80000300800 */
[----:B------:R-:W3:Y:S04]  /*19680*/  LDL.LU R25, [R1+0x14] ;  /* 0x0000140001197983 */ /* 0x000ee80000300800 */
[----:B------:R-:W3:Y:S04]  /*19690*/  LDL.LU R26, [R1+0x18] ;  /* 0x00001800011a7983 */ /* 0x000ee80000300800 */
[----:B------:R-:W3:Y:S01]  /*196a0*/  LDL.LU R27, [R1+0x1c] ;  /* 0x00001c00011b7983 */ /* 0x000ee20000300800 */
[----:B--2---:R-:W-:Y:S03]  /*196b0*/  HMMA.16816.F32 R8, R8, R4, R20 ;  /* 0x000000040808723c */ /* 0x004fe60000001814 */
[----:B------:R-:W3:Y:S04]  /*196c0*/  LDL.LU.64 R22, [R1+0x38e8] ;  /* 0x0038e80001167983 */ /* 0x000ee80000300a00 */
[----:B------:R-:W3:-:S12]  /*196d0*/  LDL.LU.64 R20, [R1+0x38e0] ;  /* 0x0038e00001147983 */ /* 0x000ed80000300a00 */
[----:B------:R-:W-:Y:S01]  /*196e0*/  STL.64 [R1+0xc0], R8 ;  /* 0x0000c00801007387 */ /* 0x000fe20000100a00 */
[----:B------:R-:W-:-:S03]  /*196f0*/  MOV R2, R10 ;  /* 0x0000000a00027202 */ /* 0x000fc60000000f00 */
[----:B------:R-:W-:Y:S04]  /*19700*/  STL [R1+0xcc], R11 ;  /* 0x0000cc0b01007387 */ /* 0x000fe80000100800 */
        /* <DEDUP_REMOVED lines=8> */
[----:B------:R-:W4:Y:S04]  /*19790*/  LDL.LU.64 R14, [R1+0x38d8] ;  /* 0x0038d800010e7983 */ /* 0x000f280000300a00 */
[----:B------:R-:W4:-:S12]  /*197a0*/  LDL.LU.64 R12, [R1+0x38d0] ;  /* 0x0038d000010c7983 */ /* 0x000f180000300a00 */
        /* <DEDUP_REMOVED lines=9> */
[----:B----4-:R-:W-:Y:S03]  /*19840*/  HMMA.16816.F32 R12, R12, R4, R16 ;  /* 0x000000040c0c723c */ /* 0x010fe60000001810 */
        /* <DEDUP_REMOVED lines=12> */
[----:B------:R-:W2:Y:S04]  /*19910*/  LDL.LU.64 R26, [R1+0x38b8] ;  /* 0x0038b800011a7983 */ /* 0x000ea80000300a00 */
[----:B------:R-:W2:-:S12]  /*19920*/  LDL.LU.64 R24, [R1+0x38b0] ;  /* 0x0038b00001187983 */ /* 0x000e980000300a00 */
[----:B------:R-:W-:Y:S01]  /*19930*/  IMAD.MOV.U32 R6, RZ, RZ, R18 ;  /* 0x000000ffff067224 */ /* 0x000fe200078e0012 */
[----:B------:R-:W-:Y:S01]  /*19940*/  STL.64 [R1+0x80], R16 ;  /* 0x0000801001007387 */ /* 0x000fe20000100a00 */
[----:B------:R-:W-:-:S03]  /*19950*/  IMAD.MOV.U32 R7, RZ, RZ, R19 ;  /* 0x000000ffff077224 */ /* 0x000fc600078e0013 */
[----:B------:R-:W0:Y:S04]  /*19960*/  LDSM.16.MT88.4 R16, [R29+UR7+0x8000] ;  /* 0x008000071d10783b */ /* 0x000e280008004200 */
[----:B------:R-:W-:Y:S04]  /*19970*/  STL [R1+0x3800], R6 ;  /* 0x0038000601007387 */ /* 0x000fe80000100800 */
        /* <DEDUP_REMOVED lines=30> */
[----:B---3--:R-:W-:Y:S03]  /*19b60*/  HMMA.16816.F32 R20, R20, R4, R12 ;  /* 0x000000041414723c */ /* 0x008fe6000000180c */
[----:B------:R-:W4:Y:S04]  /*19b70*/  LDL.LU.64 R14, [R1+0x3888] ;  /* 0x00388800010e7983 */ /* 0x000f280000300a00 */
[----:B------:R-:W4:Y:S01]  /*19b80*/  LDL.LU.64 R12, [R1+0x3880] ;  /* 0x00388000010c7983 */ /* 0x000f220000300a00 */
[----:B-----5:R-:W-:-:S11]  /*19b90*/  MOV R11, R28 ;  /* 0x0000001c000b7202 */ /* 0x020fd60000000f00 */
[----:B------:R-:W-:Y:S01]  /*19ba0*/  STL.64 [R1+0x60], R20 ;  /* 0x0000601401007387 */ /* 0x000fe20000100a00 */
[----:B------:R-:W-:-:S03]  /*19bb0*/  IMAD.MOV.U32 R28, RZ, RZ, R23 ;  /* 0x000000ffff1c7224 */ /* 0x000fc600078e0017 */
[----:B------:R-:W-:Y:S04]  /*19bc0*/  STL [R1+0x68], R22 ;  /* 0x0000681601007387 */ /* 0x000fe80000100800 */
[----:B------:R-:W0:Y:S04]  /*19bd0*/  LDSM.16.MT88.4 R20, [R29+UR7+0x8180] ;  /* 0x008180071d14783b */ /* 0x000e280008004200 */
[----:B------:R-:W-:Y:S04]  /*19be0*/  STL [R1+0x37f8], R28 ;  /* 0x0037f81c01007387 */ /* 0x000fe80000100800 */
[----:B0-----:R-:W-:Y:S04]  /*19bf0*/  STL.64 [R1+0x3848], R22 ;  /* 0x0038481601007387 */ /* 0x001fe80000100a00 */
[----:B------:R0:W-:Y:S04]  /*19c00*/  STL.64 [R1+0x3840], R20 ;  /* 0x0038401401007387 */ /* 0x0001e80000100a00 */
[----:B0-----:R-:W3:Y:S04]  /*19c10*/  LDL.LU R20, [R1+0x110] ;  /* 0x0001100001147983 */ /* 0x001ee80000300800 */
[----:B------:R-:W3:Y:S04]  /*19c20*/  LDL.LU R21, [R1+0x114] ;  /* 0x0001140001157983 */ /* 0x000ee80000300800 */
[----:B------:R-:W3:Y:S04]  /*19c30*/  LDL.LU R22, [R1+0x118] ;  /* 0x0001180001167983 */ /* 0x000ee80000300800 */
[----:B------:R-:W3:Y:S04]  /*19c40*/  LDL.LU R23, [R1+0x11c] ;  /* 0x00011c0001177983 */ /* 0x000ee80000300800 */
[----:B------:R-:W-:Y:S01]  /*19c50*/  STL [R1+0x3804], R29 ;  /* 0x0038041d01007387 */ /* 0x000fe20000100800 */
[----:B----4-:R-:W-:Y:S03]  /*19c60*/  HMMA.16816.F32 R12, R12, R4, R16 ;  /* 0x000000040c0c723c */ /* 0x010fe60000001810 */
[----:B------:R-:W2:Y:S04]  /*19c70*/  LDL.LU.64 R18, [R1+0x3878] ;  /* 0x0038780001127983 */ /* 0x000ea80000300a00 */
[----:B------:R-:W2:-:S12]  /*19c80*/  LDL.LU.64 R16, [R1+0x3870] ;  /* 0x0038700001107983 */ /* 0x000e980000300a00 */
        /* <DEDUP_REMOVED lines=38> */
[----:B------:R-:W-:Y:S01]  /*19ef0*/  LDSM.16.MT88.4 R8, [R3+UR7+0x8180] ;  /* 0x008180070308783b */ /* 0x000fe20008004200 */
[----:B----4-:R-:W-:Y:S03]  /*19f00*/  HMMA.16816.F32 R20, R20, R4, R12 ;  /* 0x000000041414723c */ /* 0x010fe6000000180c */
[----:B------:R-:W5:Y:S04]  /*19f10*/  LDL.LU.64 R14, [R1+0x3838] ;  /* 0x00383800010e7983 */ /* 0x000f680000300a00 */
[----:B------:R-:W5:-:S12]  /*19f20*/  LDL.LU.64 R12, [R1+0x3830] ;  /* 0x00383000010c7983 */ /* 0x000f580000300a00 */
[----:B------:R-:W-:Y:S04]  /*19f30*/  STL.64 [R1+0x10], R20 ;  /* 0x0000101401007387 */ /* 0x000fe80000100a00 */
[----:B------:R-:W-:Y:S04]  /*19f40*/  STL.64 [R1+0x18], R22 ;  /* 0x0000181601007387 */ /* 0x000fe80000100a00 */
[----:B------:R-:W-:Y:S01]  /*19f50*/  LDSM.16.MT88.4 R20, [R0+UR7+0xa000] ;  /* 0x00a000070014783b */ /* 0x000fe20008004200 */
[----:B-----5:R-:W-:Y:S03]  /*19f60*/  HMMA.16816.F32 R12, R12, R4, R16 ;  /* 0x000000040c0c723c */ /* 0x020fe60000001810 */
[----:B------:R-:W2:Y:S04]  /*19f70*/  LDL.LU.64 R18, [R1+0x3828] ;  /* 0x0038280001127983 */ /* 0x000ea80000300a00 */
[----:B------:R-:W2:-:S12]  /*19f80*/  LDL.LU.64 R16, [R1+0x3820] ;  /* 0x0038200001107983 */ /* 0x000e980000300a00 */
[----:B------:R-:W-:Y:S04]  /*19f90*/  STL.64 [R1+0x140], R12 ;  /* 0x0001400c01007387 */ /* 0x000fe80000100a00 */
[----:B------:R-:W-:Y:S04]  /*19fa0*/  STL.64 [R1+0x148], R14 ;  /* 0x0001480e01007387 */ /* 0x000fe80000100a00 */
[----:B------:R-:W0:Y:S04]  /*19fb0*/  LDSM.16.MT88.4 R12, [R0+UR7+0xa080] ;  /* 0x00a08007000c783b */ /* 0x000e280008004200 */
[----:B0-----:R0:W-:Y:S04]  /*19fc0*/  STL.64 [R1+0x37e8], R14 ;  /* 0x0037e80e01007387 */ /* 0x0011e80000100a00 */
[----:B------:R1:W-:Y:S01]  /*19fd0*/  STL.64 [R1+0x37e0], R12 ;  /* 0x0037e00c01007387 */ /* 0x0003e20000100a00 */
[----:B0-----:R-:W-:-:S03]  /*19fe0*/  IMAD.MOV.U32 R14, RZ, RZ, R2 ;  /* 0x000000ffff0e7224 */ /* 0x001fc600078e0002 */
[----:B-1----:R-:W3:Y:S04]  /*19ff0*/  LDL.LU R12, [R1+0xc0] ;  /* 0x0000c000010c7983 */ /* 0x002ee80000300800 */
[----:B------:R-:W3:Y:S04]  /*1a000*/  LDL.LU R13, [R1+0xc4] ;  /* 0x0000c400010d7983 */ /* 0x000ee80000300800 */
[----:B------:R-:W4:Y:S04]  /*1a010*/  LDL.LU R2, [R1+0x3818] ;  /* 0x0038180001027983 */ /* 0x000f280000300800 */
[----:B------:R-:W3:Y:S01]  /*1a020*/  LDL.LU R15, [R1+0xcc] ;  /* 0x0000cc00010f7983 */ /* 0x000ee20000300800 */
[----:B--2---:R-:W-:Y:S03]  /*1a030*/  HMMA.16816.F32 R24, R16, R4, R24 ;  /* 0x000000041018723c */ /* 0x004fe60000001818 */
[----:B------:R-:W2:-:S15]  /*1a040*/  LDL.LU R16, [R1+0x100] ;  /* 0x0001000001107983 */ /* 0x000e9e0000300800 */
[----:B------:R-:W-:Y:S01]  /*1a050*/  NOP ;  /* 0x0000000000007918 */ /* 0x000fe20000000000 */
[----:B------:R-:W-:Y:S04]  /*1a060*/  STL.64 [R1+0x90], R24 ;  /* 0x0000901801007387 */ /* 0x000fe80000100a00 */
[----:B------:R-:W-:Y:S04]  /*1a070*/  STL.64 [R1+0x98], R26 ;  /* 0x0000981a01007387 */ /* 0x000fe80000100a00 */
[----:B------:R-:W0:Y:S04]  /*1a080*/  LDSM.16.MT88.4 R24, [R0+UR7+0xa100] ;  /* 0x00a100070018783b */ /* 0x000e280008004200 */
[----:B------:R-:W2:Y:S04]  /*1a090*/  LDL.LU R17, [R1+0x104] ;  /* 0x0001040001117983 */ /* 0x000ea80000300800 */
[----:B------:R-:W2:Y:S01]  /*1a0a0*/  LDL.LU R18, [R1+0x108] ;  /* 0x0001080001127983 */ /* 0x000ea20000300800 */
[----:B0-----:R-:W-:Y:S01]  /*1a0b0*/  MOV R7, R26 ;  /* 0x0000001a00077202 */ /* 0x001fe20000000f00 */
[----:B------:R-:W-:-:S02]  /*1a0c0*/  IMAD.MOV.U32 R28, RZ, RZ, R27 ;  /* 0x000000ffff1c7224 */ /* 0x000fc400078e001b */
[----:B------:R-:W-:Y:S01]  /*1a0d0*/  IMAD.MOV.U32 R29, RZ, RZ, R24 ;  /* 0x000000ffff1d7224 */ /* 0x000fe200078e0018 */
[----:B------:R-:W2:Y:S01]  /*1a0e0*/  LDL.LU.64 R26, [R1+0x3810] ;  /* 0x00381000011a7983 */ /* 0x000ea20000300a00 */
[----:B------:R-:W-:-:S03]  /*1a0f0*/  IMAD.MOV.U32 R6, RZ, RZ, R25 ;  /* 0x000000ffff067224 */ /* 0x000fc600078e0019 */
[----:B------:R-:W2:Y:S01]  /*1a100*/  LDL.LU.64 R24, [R1+0x3808] ;  /* 0x0038080001187983 */ /* 0x000ea20000300a00 */
[----:B----4-:R-:W-:-:S07]  /*1a110*/  MOV R19, R2 ;  /* 0x0000000200137202 */ /* 0x010fce0000000f00 */
[----:B--2---:R-:W-:-:S15]  /*1a120*/  HMMA.16816.F32 R16, R24, R4, R16 ;  /* 0x000000041810723c */ /* 0x004fde0000001810 */
[----:B------:R-:W-:-:S04]  /*1a130*/  NOP ;  /* 0x0000000000007918 */ /* 0x000fc80000000000 */
[----:B------:R-:W-:Y:S01]  /*1a140*/  STL [R1+0xf4], R17 ;  /* 0x0000f41101007387 */ /* 0x000fe20000100800 */
[----:B------:R-:W-:-:S03]  /*1a150*/  IMAD.MOV.U32 R2, RZ, RZ, R16 ;  /* 0x000000ffff027224 */ /* 0x000fc600078e0010 */
[----:B------:R-:W-:Y:S04]  /*1a160*/  STL.64 [R1+0xf8], R18 ;  /* 0x0000f81201007387 */ /* 0x000fe80000100a00 */
[----:B------:R-:W0:Y:S04]  /*1a170*/  LDSM.16.MT88.4 R16, [R0+UR7+0xa180] ;  /* 0x00a180070010783b */ /* 0x000e280008004200 */
[----:B------:R-:W2:Y:S04]  /*1a180*/  LDL R27, [R1+0x1f4] ;  /* 0x0001f400011b7983 */ /* 0x000ea80000100800 */
[----:B------:R-:W-:Y:S04]  /*1a190*/  STL [R1+0x3778], R2 ;  /* 0x0037780201007387 */ /* 0x000fe80000100800 */
[----:B0-----:R-:W-:Y:S04]  /*1a1a0*/  STL.64 [R1+0x37c8], R18 ;  /* 0x0037c81201007387 */ /* 0x001fe80000100a00 */
[----:B------:R0:W-:Y:S04]  /*1a1b0*/  STL.64 [R1+0x37c0], R16 ;  /* 0x0037c01001007387 */ /* 0x0001e80000100a00 */
[----:B0-----:R-:W4:Y:S04]  /*1a1c0*/  LDL.LU R16, [R1+0xd0] ;  /* 0x0000d00001107983 */ /* 0x001f280000300800 */
[----:B------:R-:W4:Y:S04]  /*1a1d0*/  LDL.LU R17, [R1+0xd4] ;  /* 0x0000d40001117983 */ /* 0x000f280000300800 */
[----:B------:R-:W4:Y:S04]  /*1a1e0*/  LDL.LU R18, [R1+0xd8] ;  /* 0x0000d80001127983 */ /* 0x000f280000300800 */
[----:B------:R-:W4:Y:S04]  /*1a1f0*/  LDL.LU R19, [R1+0xdc] ;  /* 0x0000dc0001137983 */ /* 0x000f280000300800 */
[----:B------:R-:W-:Y:S01]  /*1a200*/  STL [R1+0x377c], R0 ;  /* 0x00377c0001007387 */ /* 0x000fe20000100800 */
[----:B----4-:R-:W-:Y:S01]  /*1a210*/  HMMA.16816.F32 R8, R8, R4, R16 ;  /* 0x000000040808723c */ /* 0x010fe20000001810 */
[----:B------:R-:W-:-:S02]  /*1a220*/  MOV R16, R29 ;  /* 0x0000001d00107202 */ /* 0x000fc40000000f00 */
[----:B------:R-:W4:Y:S01]  /*1a230*/  LDL.LU R29, [R1+0x3804] ;  /* 0x00380400011d7983 */ /* 0x000f220000300800 */
[----:B------:R-:W-:Y:S02]  /*1a240*/  IMAD.MOV.U32 R17, RZ, RZ, R6 ;  /* 0x000000ffff117224 */ /* 0x000fe400078e0006 */
[----:B------:R-:W-:-:S13]  /*1a250*/  IMAD.MOV.U32 R18, RZ, RZ, R7 ;  /* 0x000000ffff127224 */ /* 0x000fda00078e0007 */
[----:B------:R-:W-:Y:S04]  /*1a260*/  STL.64 [R1+0xe0], R8 ;  /* 0x0000e00801007387 */ /* 0x000fe80000100a00 */
[----:B------:R-:W-:Y:S04]  /*1a270*/  STL.64 [R1+0xe8], R10 ;  /* 0x0000e80a01007387 */ /* 0x000fe80000100a00 */
[----:B------:R-:W5:Y:S04]  /*1a280*/  LDL.LU R6, [R1+0x3800] ;  /* 0x0038000001067983 */ /* 0x000f680000300800 */
[----:B------:R-:W3:Y:S04]  /*1a290*/  LDL.LU R7, [R1+0x37fc] ;  /* 0x0037fc0001077983 */ /* 0x000ee80000300800 */
[----:B--2---:R-:W0:Y:S01]  /*1a2a0*/  LDSM.16.MT88.4 R8, [R27+UR7+0xa000] ;  /* 0x00a000071b08783b */ /* 0x004e220008004200 */
[----:B------:R-:W-:-:S03]  /*1a2b0*/  MOV R19, R28 ;  /* 0x0000001c00137202 */ /* 0x000fc60000000f00 */
[----:B------:R-:W2:Y:S04]  /*1a2c0*/  LDL.LU R28, [R1+0x37f8] ;  /* 0x0037f800011c7983 */ /* 0x000ea80000300800 */
[----:B0-----:R-:W-:Y:S04]  /*1a2d0*/  STL.64 [R1+0x37b8], R10 ;  /* 0x0037b80a01007387 */ /* 0x001fe80000100a00 */
[----:B------:R0:W-:Y:S04]  /*1a2e0*/  STL.64 [R1+0x37b0], R8 ;  /* 0x0037b00801007387 */ /* 0x0001e80000100a00 */
[----:B0-----:R-:W2:Y:S04]  /*1a2f0*/  LDL.LU R8, [R1+0x80] ;  /* 0x0000800001087983 */ /* 0x001ea80000300800 */
[----:B------:R-:W2:Y:S01]  /*1a300*/  LDL.LU R9, [R1+0x84] ;  /* 0x0000840001097983 */ /* 0x000ea20000300800 */
[----:B-----5:R-:W-:-:S03]  /*1a310*/  IMAD.MOV.U32 R10, RZ, RZ, R6 ;  /* 0x000000ffff0a7224 */ /* 0x020fc600078e0006 */
[----:B------:R-:W5:Y:S01]  /*1a320*/  LDL.LU R6, [R1+0x37f4] ;  /* 0x0037f40001067983 */ /* 0x000f620000300800 */
[----:B---3--:R-:W-:-:S03]  /*1a330*/  IMAD.MOV.U32 R11, RZ, RZ, R7 ;  /* 0x000000ffff0b7224 */ /* 0x008fc600078e0007 */
[----:B------:R-:W5:Y:S04]  /*1a340*/  LDL.LU R7, [R1+0x37f0] ;  /* 0x0037f00001077983 */ /* 0x000f680000300800 */
[----:B------:R-:W-:Y:S04]  /*1a350*/  STL.64 [R1+0x37d8], R10 ;  /* 0x0037d80a01007387 */ /* 0x000fe80000100a00 */
[----:B--2---:R0:W-:Y:S04]  /*1a360*/  STL.64 [R1+0x37d0], R8 ;  /* 0x0037d00801007387 */ /* 0x0041e80000100a00 */
[----:B0-----:R-:W2:Y:S04]  /*1a370*/  LDL.LU R8, [R1+0xa0] ;  /* 0x0000a00001087983 */ /* 0x001ea80000300800 */
[----:B------:R-:W2:Y:S04]  /*1a380*/  LDL.LU R9, [R1+0xa4] ;  /* 0x0000a40001097983 */ /* 0x000ea80000300800 */
[----:B------:R-:W2:Y:S04]  /*1a390*/  LDL.LU R10, [R1+0xa8] ;  /* 0x0000a800010a7983 */ /* 0x000ea80000300800 */
[----:B------:R-:W2:Y:S01]  /*1a3a0*/  LDL.LU R11, [R1+0xac] ;  /* 0x0000ac00010b7983 */ /* 0x000ea20000300800 */
[----:B-----5:R-:W-:Y:S03]  /*1a3b0*/  HMMA.16816.F32 R20, R20, R6, R12 ;  /* 0x000000061414723c */ /* 0x020fe6000000180c */
[----:B------:R-:W3:Y:S04]  /*1a3c0*/  LDL.LU.64 R14, [R1+0x37e8] ;  /* 0x0037e800010e7983 */ /* 0x000ee80000300a00 */
[----:B------:R-:W3:-:S12]  /*1a3d0*/  LDL.LU.64 R12, [R1+0x37e0] ;  /* 0x0037e000010c7983 */ /* 0x000ed80000300a00 */
        /* <DEDUP_REMOVED lines=9> */
[-C--:B--2---:R-:W-:Y:S08]  /*1a470*/  HMMA.16816.F32 R16, R16, R6.reuse, R8 ;  /* 0x000000061010723c */ /* 0x084ff00000001808 */
[----:B---3--:R-:W-:Y:S01]  /*1a480*/  HMMA.16816.F32 R12, R12, R6, R20 ;  /* 0x000000060c0c723c */ /* 0x008fe20000001814 */
[----:B------:R-:W2:-:S15]  /*1a490*/  LDL.LU R20, [R1+0x150] ;  /* 0x0001500001147983 */ /* 0x000e9e0000300800 */
[----:B------:R-:W-:-:S03]  /*1a4a0*/  NOP ;  /* 0x0000000000007918 */ /* 0x000fc60000000000 */
[----:B------:R-:W-:Y:S04]  /*1a4b0*/  STL.64 [R1+0xc0], R12 ;  /* 0x0000c00c01007387 */ /* 0x000fe80000100a00 */
[----:B------:R-:W-:Y:S04]  /*1a4c0*/  STL.64 [R1+0xc8], R14 ;  /* 0x0000c80e01007387 */ /* 0x000fe80000100a00 */
[----:B------:R-:W0:Y:S04]  /*1a4d0*/  LDSM.16.MT88.4 R12, [R27+UR7+0xa100] ;  /* 0x00a100071b0c783b */ /* 0x000e280008004200 */
[----:B------:R-:W1:Y:S04]  /*1a4e0*/  LDSM.16.MT88.4 R24, [R27+UR7+0xa180] ;  /* 0x00a180071b18783b */ /* 0x000e680008004200 */
        /* <DEDUP_REMOVED lines=8> */
[----:B------:R-:W3:Y:S04]  /*1a570*/  LDL.LU R15, [R1+0x7c] ;  /* 0x00007c00010f7983 */ /* 0x000ee80000300800 */
[----:B-1----:R-:W-:Y:S04]  /*1a580*/  STL.64 [R1+0x3788], R26 ;  /* 0x0037881a01007387 */ /* 0x002fe80000100a00 */
[----:B------:R0:W-:Y:S04]  /*1a590*/  STL.64 [R1+0x3780], R24 ;  /* 0x0037801801007387 */ /* 0x0001e80000100a00 */
[----:B0-----:R-:W5:Y:S04]  /*1a5a0*/  LDL.LU R24, [R1+0x60] ;  /* 0x0000600001187983 */ /* 0x001f680000300800 */
[----:B------:R-:W5:Y:S01]  /*1a5b0*/  LDL.LU R25, [R1+0x64] ;  /* 0x0000640001197983 */ /* 0x000f620000300800 */
[----:B------:R-:W-:-:S03]  /*1a5c0*/  MOV R27, R28 ;  /* 0x0000001c001b7202 */ /* 0x000fc60000000f00 */
[----:B------:R-:W5:Y:S01]  /*1a5d0*/  LDL.LU R26, [R1+0x68] ;  /* 0x00006800011a7983 */ /* 0x000f620000300800 */
[----:B------:R-:W-:-:S03]  /*1a5e0*/  IMAD.MOV.U32 R28, RZ, RZ, R19 ;  /* 0x000000ffff1c7224 */ /* 0x000fc600078e0013 */
[----:B------:R-:W2:Y:S04]  /*1a5f0*/  LDL.LU.64 R10, [R1+0x37d8] ;  /* 0x0037d800010a7983 */ /* 0x000ea80000300a00 */
[----:B------:R-:W2:Y:S04]  /*1a600*/  LDL.LU.64 R8, [R1+0x37d0] ;  /* 0x0037d00001087983 */ /* 0x000ea80000300a00 */
[----:B------:R-:W-:Y:S04]  /*1a610*/  STL.64 [R1+0xb0], R16 ;  /* 0x0000b01001007387 */ /* 0x000fe80000100a00 */
[----:B------:R-:W-:Y:S04]  /*1a620*/  STL [R1+0xb8], R18 ;  /* 0x0000b81201007387 */ /* 0x000fe80000100800 */
[----:B----4-:R-:W0:Y:S02]  /*1a630*/  LDSM.16.MT88.4 R16, [R29+UR7+0xa000] ;  /* 0x00a000071d10783b */ /* 0x010e240008004200 */
[----:B0-----:R-:W-:Y:S01]  /*1a640*/  IMAD.MOV.U32 R5, RZ, RZ, R18 ;  /* 0x000000ffff057224 */ /* 0x001fe200078e0012 */
[----:B------:R-:W-:Y:S01]  /*1a650*/  MOV R2, R17 ;  /* 0x0000001100027202 */ /* 0x000fe20000000f00 */
[----:B------:R-:W-:-:S02]  /*1a660*/  IMAD.MOV.U32 R4, RZ, RZ, R19 ;  /* 0x000000ffff047224 */ /* 0x000fc400078e0013 */
[----:B------:R-:W-:Y:S01]  /*1a670*/  IMAD.MOV.U32 R0, RZ, RZ, R16 ;  /* 0x000000ffff007224 */ /* 0x000fe200078e0010 */
[----:B------:R-:W2:Y:S04]  /*1a680*/  LDL.LU.64 R18, [R1+0x37c8] ;  /* 0x0037c80001127983 */ /* 0x000ea80000300a00 */
[----:B------:R-:W2:Y:S02]  /*1a690*/  LDL.LU.64 R16, [R1+0x37c0] ;  /* 0x0037c00001107983 */ /* 0x000ea40000300a00 */
[----:B--2---:R-:W-:Y:S02]  /*1a6a0*/  HMMA.16816.F32 R16, R16, R6, R8 ;  /* 0x000000061010723c */ /* 0x004fe40000001808 */
[----:B------:R-:W2:Y:S04]  /*1a6b0*/  LDL.LU.64 R10, [R1+0x37b8] ;  /* 0x0037b800010a7983 */ /* 0x000ea80000300a00 */
[----:B------:R-:W2:-:S13]  /*1a6c0*/  LDL.LU.64 R8, [R1+0x37b0] ;  /* 0x0037b00001087983 */ /* 0x000e9a0000300a00 */
[----:B------:R-:W-:Y:S04]  /*1a6d0*/  STL.64 [R1+0xa0], R16 ;  /* 0x0000a01001007387 */ /* 0x000fe80000100a00 */
[----:B------:R-:W-:Y:S04]  /*1a6e0*/  STL.64 [R1+0xa8], R18 ;  /* 0x0000a81201007387 */ /* 0x000fe80000100a00 */
[----:B------:R-:W0:Y:S04]  /*1a6f0*/  LDSM.16.MT88.4 R16, [R29+UR7+0xa080] ;  /* 0x00a080071d10783b */ /* 0x000e280008004200 */
[----:B0-----:R-:W-:Y:S04]  /*1a700*/  STL.64 [R1+0x3760], R18 ;  /* 0x0037601201007387 */ /* 0x001fe80000100a00 */
[----:B------:R0:W-:Y:S04]  /*1a710*/  STL.64 [R1+0x3758], R16 ;  /* 0x0037581001007387 */ /* 0x0001e80000100a00 */
[----:B0-----:R-:W4:Y:S04]  /*1a720*/  LDL.LU R16, [R1+0x50] ;  /* 0x0000500001107983 */ /* 0x001f280000300800 */
[----:B------:R-:W4:Y:S04]  /*1a730*/  LDL.LU R17, [R1+0x54] ;  /* 0x0000540001117983 */ /* 0x000f280000300800 */
[----:B------:R-:W3:Y:S04]  /*1a740*/  LDL.LU R18, [R1+0x58] ;  /* 0x0000580001127983 */ /* 0x000ee80000300800 */
[----:B------:R-:W3:Y:S01]  /*1a750*/  LDL.LU R19, [R1+0x5c] ;  /* 0x00005c0001137983 */ /* 0x000ee20000300800 */
[-C--:B--2---:R-:W-:Y:S03]  /*1a760*/  HMMA.16816.F32 R8, R8, R6.reuse, R20 ;  /* 0x000000060808723c */ /* 0x084fe60000001814 */
[----:B---3--:R-:W-:Y:S04]  /*1a770*/  STL.64 [R1+0x3770], R18 ;  /* 0x0037701201007387 */ /* 0x008fe80000100a00 */
[----:B----4-:R0:W-:Y:S04]  /*1a780*/  STL.64 [R1+0x3768], R16 ;  /* 0x0037681001007387 */ /* 0x0101e80000100a00 */
[----:B0-----:R-:W2:Y:S04]  /*1a790*/  LDL.LU R16, [R1+0x20] ;  /* 0x0000200001107983 */ /* 0x001ea80000300800 */
[----:B------:R-:W2:Y:S04]  /*1a7a0*/  LDL.LU R17, [R1+0x24] ;  /* 0x0000240001117983 */ /* 0x000ea80000300800 */
[----:B------:R-:W2:Y:S04]  /*1a7b0*/  LDL.LU R18, [R1+0x28] ;  /* 0x0000280001127983 */ /* 0x000ea80000300800 */
[----:B------:R-:W2:Y:S04]  /*1a7c0*/  LDL.LU R19, [R1+0x2c] ;  /* 0x00002c0001137983 */ /* 0x000ea80000300800 */
[----:B------:R-:W3:Y:S04]  /*1a7d0*/  LDL.LU.64 R22, [R1+0x37a8] ;  /* 0x0037a80001167983 */ /* 0x000ee80000300a00 */
[----:B------:R-:W3:Y:S04]  /*1a7e0*/  LDL.LU.64 R20, [R1+0x37a0] ;  /* 0x0037a00001147983 */ /* 0x000ee80000300a00 */
        /* <DEDUP_REMOVED lines=13> */
[----:B------:R0:W-:Y:S04]  /*1a8c0*/  STL.64 [R1+0x100], R12 ;  /* 0x0001000c01007387 */ /* 0x0001e80000100a00 */
[----:B------:R1:W-:Y:S01]  /*1a8d0*/  STL.64 [R1+0x108], R14 ;  /* 0x0001080e01007387 */ /* 0x0003e20000100a00 */
[----:B0-----:R-:W-:Y:S01]  /*1a8e0*/  MOV R12, R0 ;  /* 0x00000000000c7202 */ /* 0x001fe20000000f00 */
[----:B------:R-:W-:Y:S02]  /*1a8f0*/  IMAD.MOV.U32 R13, RZ, RZ, R2 ;  /* 0x000000ffff0d7224 */ /* 0x000fe400078e0002 */
[----:B------:R-:W3:Y:S04]  /*1a900*/  LDL.LU R0, [R1+0x377c] ;  /* 0x00377c0001007983 */ /* 0x000ee80000300800 */
[----:B------:R-:W4:Y:S01]  /*1a910*/  LDL.LU R2, [R1+0x3778] ;  /* 0x0037780001027983 */ /* 0x000f220000300800 */
[----:B--2---:R-:W-:Y:S03]  /*1a920*/  HMMA.16816.F32 R24, R24, R6, R16 ;  /* 0x000000061818723c */ /* 0x004fe60000001810 */
[----:B------:R-:W2:Y:S04]  /*1a930*/  LDL.LU.64 R18, [R1+0x3770] ;  /* 0x0037700001127983 */ /* 0x000ea80000300a00 */
[----:B------:R-:W2:Y:S01]  /*1a940*/  LDL.LU.64 R16, [R1+0x3768] ;  /* 0x0037680001107983 */ /* 0x000ea20000300a00 */
[----:B-1----:R-:W-:Y:S01]  /*1a950*/  IMAD.MOV.U32 R14, RZ, RZ, R5 ;  /* 0x000000ffff0e7224 */ /* 0x002fe200078e0005 */
[----:B------:R-:W-:-:S10]  /*1a960*/  MOV R15, R4 ;  /* 0x00000004000f7202 */ /* 0x000fd40000000f00 */
        /* <DEDUP_REMOVED lines=26> */
[----:B0-----:R-:W5:Y:S04]  /*1ab10*/  LDL.LU R16, [R1+0x30] ;  /* 0x0000300001107983 */ /* 0x001f680000300800 */
[----:B------:R-:W5:Y:S04]  /*1ab20*/  LDL.LU R17, [R1+0x34] ;  /* 0x0000340001117983 */ /* 0x000f680000300800 */
[----:B------:R-:W5:Y:S04]  /*1ab30*/  LDL.LU R18, [R1+0x38] ;  /* 0x0000380001127983 */ /* 0x000f680000300800 */
[----:B------:R-:W5:Y:S02]  /*1ab40*/  LDL.LU R19, [R1+0x3c] ;  /* 0x00003c0001137983 */ /* 0x000f640000300800 */
[----:B-----5:R-:W-:Y:S02]  /*1ab50*/  HMMA.16816.F32 R8, R8, R6, R16 ;  /* 0x000000060808723c */ /* 0x020fe40000001810 */
[----:B------:R-:W5:-:S15]  /*1ab60*/  LDL.LU R16, [R1+0x90] ;  /* 0x0000900001107983 */ /* 0x000f5e0000300800 */
[----:B------:R-:W-:Y:S02]  /*1ab70*/  NOP ;  /* 0x0000000000007918 */ /* 0x000fe40000000000 */
[----:B------:R-:W-:Y:S04]  /*1ab80*/  STL.64 [R1+0x50], R8 ;  /* 0x0000500801007387 */ /* 0x000fe80000100a00 */
[----:B------:R-:W-:Y:S04]  /*1ab90*/  STL.64 [R1+0x58], R10 ;  /* 0x0000580a01007387 */ /* 0x000fe80000100a00 */
[----:B------:R-:W0:Y:S04]  /*1aba0*/  LDSM.16.MT88.4 R8, [R3+UR7+0xa180] ;  /* 0x00a180070308783b */ /* 0x000e280008004200 */
[----:B------:R-:W5:Y:S04]  /*1abb0*/  LDL.LU R17, [R1+0x94] ;  /* 0x0000940001117983 */ /* 0x000f680000300800 */
[----:B------:R-:W5:Y:S04]  /*1abc0*/  LDL.LU R18, [R1+0x98] ;  /* 0x0000980001127983 */ /* 0x000f680000300800 */
[----:B------:R-:W5:Y:S04]  /*1abd0*/  LDL.LU R19, [R1+0x9c] ;  /* 0x00009c0001137983 */ /* 0x000f680000300800 */
[----:B0-----:R-:W-:Y:S04]  /*1abe0*/  STL.64 [R1+0x3728], R10 ;  /* 0x0037280a01007387 */ /* 0x001fe80000100a00 */
[----:B------:R0:W-:Y:S04]  /*1abf0*/  STL.64 [R1+0x3720], R8 ;  /* 0x0037200801007387 */ /* 0x0001e80000100a00 */
[----:B0-----:R-:W2:Y:S04]  /*1ac00*/  LDL.LU R8, [R1+0x10] ;  /* 0x0000100001087983 */ /* 0x001ea80000300800 */
[----:B------:R-:W2:Y:S04]  /*1ac10*/  LDL.LU R9, [R1+0x14] ;  /* 0x0000140001097983 */ /* 0x000ea80000300800 */
[----:B------:R-:W2:Y:S04]  /*1ac20*/  LDL.LU R10, [R1+0x18] ;  /* 0x00001800010a7983 */ /* 0x000ea80000300800 */
[----:B------:R-:W2:Y:S04]  /*1ac30*/  LDL.LU R11, [R1+0x1c] ;  /* 0x00001c00010b7983 */ /* 0x000ea80000300800 */
[----:B------:R-:W-:Y:S01]  /*1ac40*/  STL [R1+0x3714], R3 ;  /* 0x0037140301007387 */ /* 0x000fe20000100800 */
[----:B--2---:R-:W-:Y:S01]  /*1ac50*/  HMMA.16816.F32 R20, R20, R6, R8 ;  /* 0x000000061414723c */ /* 0x004fe20000001808 */
[----:B----4-:R-:W-:-:S02]  /*1ac60*/  IMAD.MOV.U32 R8, RZ, RZ, R2 ;  /* 0x000000ffff087224 */ /* 0x010fc400078e0002 */
[----:B------:R-:W2:-:S15]  /*1ac70*/  LDL.LU R2, [R1+0x3750] ;  /* 0x0037500001027983 */ /* 0x000e9e0000300800 */
[----:B------:R-:W-:Y:S01]  /*1ac80*/  NOP ;  /* 0x0000000000007918 */ /* 0x000fe20000000000 */
[----:B------:R-:W-:Y:S04]  /*1ac90*/  STL.64 [R1+0x20], R20 ;  /* 0x0000201401007387 */ /* 0x000fe80000100a00 */
[----:B------:R-:W-:Y:S04]  /*1aca0*/  STL.64 [R1+0x28], R22 ;  /* 0x0000281601007387 */ /* 0x000fe80000100a00 */
[----:B---3--:R-:W0:Y:S04]  /*1acb0*/  LDSM.16.MT88.4 R20, [R0+UR7+0xc000] ;  /* 0x00c000070014783b */ /* 0x008e280008004200 */
[----:B------:R-:W3:Y:S04]  /*1acc0*/  LDL.LU R9, [R1+0xf4] ;  /* 0x0000f40001097983 */ /* 0x000ee80000300800 */
[----:B------:R-:W3:Y:S04]  /*1acd0*/  LDL.LU R10, [R1+0xf8] ;  /* 0x0000f800010a7983 */ /* 0x000ee80000300800 */
[----:B------:R-:W3:Y:S01]  /*1ace0*/  LDL.LU R11, [R1+0xfc] ;  /* 0x0000fc00010b7983 */ /* 0x000ee20000300800 */
[----:B0-----:R-:W-:Y:S01]  /*1acf0*/  IMAD.MOV.U32 R3, RZ, RZ, R20 ;  /* 0x000000ffff037224 */ /* 0x001fe200078e0014 */
[----:B------:R-:W-:Y:S01]  /*1ad00*/  MOV R29, R21 ;  /* 0x00000015001d7202 */ /* 0x000fe20000000f00 */
[----:B------:R-:W-:-:S02]  /*1ad10*/  IMAD.MOV.U32 R5, RZ, RZ, R22 ;  /* 0x000000ffff057224 */ /* 0x000fc400078e0016 */
[----:B------:R-:W-:Y:S01]  /*1ad20*/  IMAD.MOV.U32 R4, RZ, RZ, R23 ;  /* 0x000000ffff047224 */ /* 0x000fe200078e0017 */
[-C--:B------:R-:W-:Y:S01]  /*1ad30*/  HMMA.16816.F32 R24, R24, R6.reuse, R12 ;  /* 0x000000061818723c */ /* 0x080fe2000000180c */
[----:B--2---:R-:W0:Y:S04]  /*1ad40*/  LDSM.16.M88.4 R20, [R2+UR7+0x40080] ;  /* 0x040080070214783b */ /* 0x004e280008000200 */
[----:B0-----:R-:W-:Y:S04]  /*1ad50*/  STL [R1+0x361c], R22 ;  /* 0x00361c1601007387 */ /* 0x001fe80000100800 */
[----:B------:R-:W-:Y:S04]  /*1ad60*/  STL [R1+0x3618], R23 ;  /* 0x0036181701007387 */ /* 0x000fe80000100800 */
[----:B------:R0:W-:Y:S04]  /*1ad70*/  STL.64 [R1+0x3718], R20 ;  /* 0x0037181401007387 */ /* 0x0001e80000100a00 */
[----:B0-----:R-:W2:Y:S04]  /*1ad80*/  LDL.LU R20, [R1+0xe0] ;  /* 0x0000e00001147983 */ /* 0x001ea80000300800 */
[----:B------:R-:W2:Y:S04]  /*1ad90*/  LDL.LU R21, [R1+0xe4] ;  /* 0x0000e40001157983 */ /* 0x000ea80000300800 */
[----:B------:R-:W2:Y:S04]  /*1ada0*/  LDL.LU R22, [R1+0xe8] ;  /* 0x0000e80001167983 */ /* 0x000ea80000300800 */
[----:B------:R-:W2:Y:S04]  /*1adb0*/  LDL.LU R23, [R1+0xec] ;  /* 0x0000ec0001177983 */ /* 0x000ea80000300800 */
[----:B------:R-:W-:Y:S04]  /*1adc0*/  STL [R1+0x3370], R2 ;  /* 0x0033700201007387 */ /* 0x000fe80000100800 */
[----:B------:R-:W5:Y:S04]  /*1add0*/  LDL.LU.64 R14, [R1+0x3748] ;  /* 0x00374800010e7983 */ /* 0x000f680000300a00 */
[----:B------:R-:W5:Y:S04]  /*1ade0*/  LDL.LU.64 R12, [R1+0x3740] ;  /* 0x00374000010c7983 */ /* 0x000f680000300a00 */
        /* <DEDUP_REMOVED lines=31> */
[----:B------:R-:W3:Y:S01]  /*1afe0*/  LDL.LU R18, [R1+0xb8] ;  /* 0x0000b80001127983 */ /* 0x000ee20000300800 */
[----:B--2---:R-:W-:Y:S03]  /*1aff0*/  HMMA.16816.F32 R8, R8, R6, R20 ;  /* 0x000000060808723c */ /* 0x004fe60000001814 */
[----:B------:R-:W4:Y:S01]  /*1b000*/  LDL.LU.64 R20, [R1+0x3718] ;  /* 0x0037180001147983 */ /* 0x000f220000300a00 */
[----:B------:R-:W-:-:S02]  /*1b010*/  LOP3.LUT R2, R0, 0x20, RZ, 0x3c, !PT ;  /* 0x0000002000027812 */ /* 0x000fc400078e3cff */
[----:B------:R-:W-:-:S13]  /*1b020*/  MOV R19, R28 ;  /* 0x0000001c00137202 */ /* 0x000fda0000000f00 */
[----:B------:R-:W-:Y:S01]  /*1b030*/  STL.64 [R1+0x10], R8 ;  /* 0x0000100801007387 */ /* 0x000fe20000100a00 */
[----:B------:R-:W-:Y:S02]  /*1b040*/  IMAD.MOV.U32 R28, RZ, RZ, R11 ;  /* 0x000000ffff1c7224 */ /* 0x000fe400078e000b */
[----:B------:R-:W-:Y:S01]  /*1b050*/  IMAD.MOV.U32 R11, RZ, RZ, R4 ;  /* 0x000000ffff0b7224 */ /* 0x000fe200078e0004 */
[----:B------:R0:W-:Y:S02]  /*1b060*/  STL [R1+0x18], R10 ;  /* 0x0000180a01007387 */ /* 0x0001e40000100800 */
[----:B0-----:R-:W-:Y:S02]  /*1b070*/  IMAD.MOV.U32 R10, RZ, RZ, R5 ;  /* 0x000000ffff0a7224 */ /* 0x001fe400078e0005 */
[----:B------:R-:W0:Y:S01]  /*1b080*/  LDSM.16.MT88.4 R4, [R2+UR7+0xc000] ;  /* 0x00c000070204783b */ /* 0x000e220008004200 */
[----:B------:R-:W-:Y:S01]  /*1b090*/  IMAD.MOV.U32 R8, RZ, RZ, R3 ;  /* 0x000000ffff087224 */ /* 0x000fe200078e0003 */
[----:B------:R-:W-:-:S02]  /*1b0a0*/  MOV R9, R29 ;  /* 0x0000001d00097202 */ /* 0x000fc40000000f00 */
[----:B------:R-:W2:Y:S04]  /*1b0b0*/  LDL.LU R3, [R1+0x3714] ;  /* 0x0037140001037983 */ /* 0x000ea80000300800 */
[----:B------:R-:W2:Y:S04]  /*1b0c0*/  LDL.LU R29, [R1+0x3710] ;  /* 0x00371000011d7983 */ /* 0x000ea80000300800 */
[----:B0-----:R-:W-:Y:S04]  /*1b0d0*/  STL.64 [R1+0x36d8], R6 ;  /* 0x0036d80601007387 */ /* 0x001fe80000100a00 */
[----:B------:R0:W-:Y:S04]  /*1b0e0*/  STL.64 [R1+0x36d0], R4 ;  /* 0x0036d00401007387 */ /* 0x0001e80000100a00 */
[----:B0-----:R-:W2:Y:S04]  /*1b0f0*/  LDL.LU R4, [R1+0xa0] ;  /* 0x0000a00001047983 */ /* 0x001ea80000300800 */
[----:B------:R-:W2:Y:S04]  /*1b100*/  LDL.LU R5, [R1+0xa4] ;  /* 0x0000a40001057983 */ /* 0x000ea80000300800 */
[----:B------:R-:W2:Y:S04]  /*1b110*/  LDL.LU R6, [R1+0xa8] ;  /* 0x0000a80001067983 */ /* 0x000ea80000300800 */
[----:B------:R-:W2:Y:S01]  /*1b120*/  LDL.LU R7, [R1+0xac] ;  /* 0x0000ac0001077983 */ /* 0x000ea20000300800 */
[----:B----4-:R-:W-:Y:S03]  /*1b130*/  HMMA.16816.F32 R8, R8, R20, R24 ;  /* 0x000000140808723c */ /* 0x010fe60000001818 */
[----:B------:R-:W5:Y:S04]  /*1b140*/  LDL.LU.64 R26, [R1+0x3708] ;  /* 0x00370800011a7983 */ /* 0x000f680000300a00 */
[----:B------:R-:W5:-:S12]  /*1b150*/  LDL.LU.64 R24, [R1+0x3700] ;  /* 0x0037000001187983 */ /* 0x000f580000300a00 */
[----:B------:R-:W-:Y:S04]  /*1b160*/  STL.64 [R1], R8 ;  /* 0x0000000801007387 */ /* 0x000fe80000100a00 */
        /* <DEDUP_REMOVED lines=23> */
[----:B------:R-:W-:Y:S01]  /*1b2e0*/  MOV R22, R14 ;  /* 0x0000000e00167202 */ /* 0x000fe20000000f00 */
[----:B------:R-:W-:Y:S01]  /*1b2f0*/  STL.64 [R1+0x90], R12 ;  /* 0x0000900c01007387 */ /* 0x000fe20000100a00 */
[----:B------:R-:W-:-:S03]  /*1b300*/  IMAD.MOV.U32 R23, RZ, RZ, R15 ;  /* 0x000000ffff177224 */ /* 0x000fc600078e000f */
        /* <DEDUP_REMOVED lines=116> */
[----:B------:R-:W5:Y:S04]  /*1ba50*/  LDL.LU.64 R18, [R1+0x3648] ;  /* 0x0036480001127983 */ /* 0x000f680000300a00 */
[----:B------:R-:W5:Y:S01]  /*1ba60*/  LDL.LU.64 R16, [R1+0x3640] ;  /* 0x0036400001107983 */ /* 0x000f620000300a00 */
[----:B------:R-:W-:-:S11]  /*1ba70*/  MOV R27, R28 ;  /* 0x0000001c001b7202 */ /* 0x000fd60000000f00 */
[----:B------:R-:W-:Y:S01]  /*1ba80*/  STL.64 [R1+0x120], R12 ;  /* 0x0001200c01007387 */ /* 0x000fe20000100a00 */
[----:B------:R-:W-:-:S03]  /*1ba90*/  IMAD.MOV.U32 R28, RZ, RZ, R15 ;  /* 0x000000ffff1c7224 */ /* 0x000fc600078e000f */
[----:B------:R-:W-:Y:S04]  /*1baa0*/  STL [R1+0x128], R14 ;  /* 0x0001280e01007387 */ /* 0x000fe80000100800 */
[----:B------:R-:W0:Y:S04]  /*1bab0*/  LDSM.16.MT88.4 R12, [R0+UR7+0xe080] ;  /* 0x00e08007000c783b */ /* 0x000e280008004200 */
[----:B0-----:R-:W-:Y:S04]  /*1bac0*/  STL.64 [R1+0x3600], R14 ;  /* 0x0036000e01007387 */ /* 0x001fe80000100a00 */
[----:B------:R0:W-:Y:S04]  /*1bad0*/  STL.64 [R1+0x35f8], R12 ;  /* 0x0035f80c01007387 */ /* 0x0001e80000100a00 */
[----:B0-----:R-:W4:Y:S04]  /*1bae0*/  LDL.LU R12, [R1] ;  /* 0x00000000010c7983 */ /* 0x001f280000300800 */
        /* <DEDUP_REMOVED lines=23> */
[----:B0-----:R-:W-:Y:S01]  /*1bc60*/  IMAD.MOV.U32 R6, RZ, RZ, R22 ;  /* 0x000000ffff067224 */ /* 0x001fe200078e0016 */
[----:B------:R-:W-:-:S02]  /*1bc70*/  MOV R7, R23 ;  /* 0x0000001700077202 */ /* 0x000fc40000000f00 */
[----:B-1----:R-:W3:Y:S04]  /*1bc80*/  LDL.LU R4, [R1+0x90] ;  /* 0x0000900001047983 */ /* 0x002ee80000300800 */
[----:B------:R-:W3:Y:S04]  /*1bc90*/  LDL.LU R5, [R1+0x94] ;  /* 0x0000940001057983 */ /* 0x000ee80000300800 */
[----:B------:R-:W4:Y:S04]  /*1bca0*/  LDL.LU R22, [R1+0x361c] ;  /* 0x00361c0001167983 */ /* 0x000f280000300800 */
[----:B------:R-:W4:Y:S01]  /*1bcb0*/  LDL.LU R23, [R1+0x3618] ;  /* 0x0036180001177983 */ /* 0x000f220000300800 */
[----:B--2---:R-:W-:Y:S03]  /*1bcc0*/  HMMA.16816.F32 R8, R8, R20, R24 ;  /* 0x000000140808723c */ /* 0x004fe60000001818 */
[----:B------:R-:W4:Y:S04]  /*1bcd0*/  LDL.LU.64 R26, [R1+0x3610] ;  /* 0x00361000011a7983 */ /* 0x000f280000300a00 */
[----:B------:R-:W4:Y:S01]  /*1bce0*/  LDL.LU.64 R24, [R1+0x3608] ;  /* 0x0036080001187983 */ /* 0x000f220000300a00 */
        /* <DEDUP_REMOVED lines=21> */
[----:B-----5:R-:W-:Y:S03]  /*1be40*/  HMMA.16816.F32 R12, R12, R22, R16 ;  /* 0x000000160c0c723c */ /* 0x020fe60000001810 */
[----:B------:R-:W3:Y:S04]  /*1be50*/  LDL.LU.64 R18, [R1+0x35f0] ;  /* 0x0035f00001127983 */ /* 0x000ee80000300a00 */
[----:B------:R-:W3:Y:S01]  /*1be60*/  LDL.LU.64 R16, [R1+0x35e8] ;  /* 0x0035e80001107983 */ /* 0x000ee20000300a00 */
[----:B------:R-:W-:-:S11]  /*1be70*/  IMAD.MOV.U32 R27, RZ, RZ, R2 ;  /* 0x000000ffff1b7224 */ /* 0x000fd600078e0002 */
        /* <DEDUP_REMOVED lines=97> */
[----:B------:R-:W-:-:S11]  /*1c490*/  MOV R7, R28 ;  /* 0x0000001c00077202 */ /* 0x000fd60000000f00 */
[----:B------:R-:W-:Y:S01]  /*1c4a0*/  IMAD.MOV.U32 R28, RZ, RZ, R11 ;  /* 0x000000ffff1c7224 */ /* 0x000fe200078e000b */
        /* <DEDUP_REMOVED lines=21> */
[----:B0-----:R-:W-:Y:S01]  /*1c600*/  IMAD.MOV.U32 R28, RZ, RZ, R18 ;  /* 0x000000ffff1c7224 */ /* 0x001fe200078e0012 */
[----:B------:R-:W-:Y:S01]  /*1c610*/  MOV R21, R17 ;  /* 0x0000001100157202 */ /* 0x000fe20000000f00 */
[----:B------:R-:W-:-:S02]  /*1c620*/  IMAD.MOV.U32 R29, RZ, RZ, R19 ;  /* 0x000000ffff1d7224 */ /* 0x000fc400078e0013 */
[----:B------:R-:W-:Y:S01]  /*1c630*/  IMAD.MOV.U32 R20, RZ, RZ, R16 ;  /* 0x000000ffff147224 */ /* 0x000fe200078e0010 */
[----:B------:R-:W4:Y:S04]  /*1c640*/  LDL.LU.64 R18, [R1+0x3550] ;  /* 0x0035500001127983 */ /* 0x000f280000300a00 */
[----:B------:R-:W4:Y:S04]  /*1c650*/  LDL.LU.64 R16, [R1+0x3548] ;  /* 0x0035480001107983 */ /* 0x000f280000300a00 */
[----:B--2---:R-:W0:Y:S04]  /*1c660*/  LDSM.16.M88.4 R12, [R15+UR7+0x40100] ;  /* 0x040100070f0c783b */ /* 0x004e280008000200 */
[----:B0-----:R-:W-:Y:S04]  /*1c670*/  STL [R1+0x3414], R14 ;  /* 0x0034140e01007387 */ /* 0x001fe80000100800 */
        /* <DEDUP_REMOVED lines=36> */
[----:B------:R-:W-:Y:S01]  /*1c8c0*/  MOV R7, R2 ;  /* 0x0000000200077202 */ /* 0x000fe20000000f00 */
[----:B------:R-:W-:-:S02]  /*1c8d0*/  IMAD.MOV.U32 R2, RZ, RZ, R11 ;  /* 0x000000ffff027224 */ /* 0x000fc400078e000b */
        /* <DEDUP_REMOVED lines=17> */
[----:B------:R-:W-:Y:S01]  /*1c9f0*/  IMAD.MOV.U32 R22, RZ, RZ, R28 ;  /* 0x000000ffff167224 */ /* 0x000fe200078e001c */
[----:B------:R-:W-:-:S02]  /*1ca00*/  MOV R23, R29 ;  /* 0x0000001d00177202 */ /* 0x000fc40000000f00 */
        /* <DEDUP_REMOVED lines=50> */
[----:B------:R-:W-:-:S03]  /*1cd30*/  MOV R15, R11 ;  /* 0x0000000b000f7202 */ /* 0x000fc60000000f00 */
        /* <DEDUP_REMOVED lines=35> */
[----:B-----5:R-:W-:-:S11]  /*1cf70*/  IMAD.MOV.U32 R23, RZ, RZ, R28 ;  /* 0x000000ffff177224 */ /* 0x020fd600078e001c */
        /* <DEDUP_REMOVED lines=68> */
[----:B0-----:R-:W-:-:S03]  /*1d3c0*/  MOV R6, R2 ;  /* 0x0000000200067202 */ /* 0x001fc60000000f00 */
        /* <DEDUP_REMOVED lines=12> */
[----:B0-----:R-:W-:Y:S01]  /*1d490*/  IMAD.MOV.U32 R15, RZ, RZ, R26 ;  /* 0x000000ffff0f7224 */ /* 0x001fe200078e001a */
[----:B------:R-:W-:Y:S01]  /*1d4a0*/  MOV R14, R25 ;  /* 0x00000019000e7202 */ /* 0x000fe20000000f00 */
[----:B------:R-:W-:-:S02]  /*1d4b0*/  IMAD.MOV.U32 R28, RZ, RZ, R27 ;  /* 0x000000ffff1c7224 */ /* 0x000fc400078e001b */
[----:B------:R-:W-:Y:S01]  /*1d4c0*/  IMAD.MOV.U32 R29, RZ, RZ, R24 ;  /* 0x000000ffff1d7224 */ /* 0x000fe200078e0018 */
[----:B------:R-:W2:Y:S04]  /*1d4d0*/  LDL.LU.64 R26, [R1+0x3430] ;  /* 0x00343000011a7983 */ /* 0x000ea80000300a00 */
[----:B------:R-:W2:Y:S01]  /*1d4e0*/  LDL.LU.64 R24, [R1+0x3428] ;  /* 0x0034280001187983 */ /* 0x000ea20000300a00 */
[----:B----4-:R-:W-:-:S07]  /*1d4f0*/  IMAD.MOV.U32 R11, RZ, RZ, R2 ;  /* 0x000000ffff0b7224 */ /* 0x010fce00078e0002 */
[----:B--2---:R-:W-:-:S15]  /*1d500*/  HMMA.16816.F32 R8, R24, R12, R8 ;  /* 0x0000000c1808723c */ /* 0x004fde0000001808 */
[----:B------:R-:W-:-:S04]  /*1d510*/  NOP ;  /* 0x0000000000007918 */ /* 0x000fc80000000000 */
[----:B------:R-:W-:Y:S01]  /*1d520*/  STL [R1+0x124], R9 ;  /* 0x0001240901007387 */ /* 0x000fe20000100800 */
[----:B------:R-:W-:-:S03]  /*1d530*/  MOV R2, R8 ;  /* 0x0000000800027202 */ /* 0x000fc60000000f00 */
        /* <DEDUP_REMOVED lines=12> */
[----:B------:R-:W-:-:S02]  /*1d600*/  IMAD.MOV.U32 R8, RZ, RZ, R29 ;  /* 0x000000ffff087224 */ /* 0x000fc400078e001d */
[----:B------:R-:W4:Y:S01]  /*1d610*/  LDL.LU R29, [R1+0x3424] ;  /* 0x00342400011d7983 */ /* 0x000f220000300800 */
[----:B------:R-:W-:Y:S01]  /*1d620*/  IMAD.MOV.U32 R9, RZ, RZ, R14 ;  /* 0x000000ffff097224 */ /* 0x000fe200078e000e */
[----:B------:R-:W-:-:S14]  /*1d630*/  MOV R10, R15 ;  /* 0x0000000f000a7202 */ /* 0x000fdc0000000f00 */
[----:B------:R-:W-:Y:S04]  /*1d640*/  STL.64 [R1+0xe0], R20 ;  /* 0x0000e01401007387 */ /* 0x000fe80000100a00 */
[----:B------:R-:W-:Y:S04]  /*1d650*/  STL.64 [R1+0xe8], R22 ;  /* 0x0000e81601007387 */ /* 0x000fe80000100a00 */
[----:B------:R-:W5:Y:S04]  /*1d660*/  LDL.LU R14, [R1+0x3420] ;  /* 0x00342000010e7983 */ /* 0x000f680000300800 */
[----:B------:R-:W3:Y:S04]  /*1d670*/  LDL.LU R15, [R1+0x341c] ;  /* 0x00341c00010f7983 */ /* 0x000ee80000300800 */
[----:B--2---:R-:W0:Y:S01]  /*1d680*/  LDSM.16.MT88.4 R20, [R27+UR7+0x12000] ;  /* 0x012000071b14783b */ /* 0x004e220008004200 */
[----:B------:R-:W-:-:S03]  /*1d690*/  IMAD.MOV.U32 R11, RZ, RZ, R28 ;  /* 0x000000ffff0b7224 */ /* 0x000fc600078e001c */
[----:B------:R-:W2:Y:S04]  /*1d6a0*/  LDL.LU R28, [R1+0x3418] ;  /* 0x00341800011c7983 */ /* 0x000ea80000300800 */
[----:B0-----:R-:W-:Y:S04]  /*1d6b0*/  STL.64 [R1+0x33d8], R22 ;  /* 0x0033d81601007387 */ /* 0x001fe80000100a00 */
[----:B------:R0:W-:Y:S04]  /*1d6c0*/  STL.64 [R1+0x33d0], R20 ;  /* 0x0033d01401007387 */ /* 0x0001e80000100a00 */
[----:B0-----:R-:W2:Y:S04]  /*1d6d0*/  LDL.LU R20, [R1+0x50] ;  /* 0x0000500001147983 */ /* 0x001ea80000300800 */
[----:B------:R-:W2:Y:S01]  /*1d6e0*/  LDL.LU R21, [R1+0x54] ;  /* 0x0000540001157983 */ /* 0x000ea20000300800 */
[----:B-----5:R-:W-:-:S03]  /*1d6f0*/  IMAD.MOV.U32 R22, RZ, RZ, R14 ;  /* 0x000000ffff167224 */ /* 0x020fc600078e000e */
[----:B------:R-:W5:Y:S01]  /*1d700*/  LDL.LU R14, [R1+0x3414] ;  /* 0x00341400010e7983 */ /* 0x000f620000300800 */
[----:B---3--:R-:W-:-:S03]  /*1d710*/  MOV R23, R15 ;  /* 0x0000000f00177202 */ /* 0x008fc60000000f00 */
        /* <DEDUP_REMOVED lines=40> */
[----:B------:R-:W-:-:S03]  /*1d9a0*/  IMAD.MOV.U32 R27, RZ, RZ, R28 ;  /* 0x000000ffff1b7224 */ /* 0x000fc600078e001c */
        /* <DEDUP_REMOVED lines=9> */
[----:B------:R-:W-:Y:S01]  /*1da40*/  IMAD.MOV.U32 R2, RZ, RZ, R9 ;  /* 0x000000ffff027224 */ /* 0x000fe200078e0009 */
[----:B------:R-:W-:Y:S01]  /*1da50*/  MOV R0, R8 ;  /* 0x0000000800007202 */ /* 0x000fe20000000f00 */
        /* <DEDUP_REMOVED lines=38> */
[----:B0-----:R-:W-:-:S03]  /*1dcc0*/  IMAD.MOV.U32 R4, RZ, RZ, R0 ;  /* 0x000000ffff047224 */ /* 0x001fc600078e0000 */
[----:B------:R-:W3:Y:S01]  /*1dcd0*/  LDL.LU R0, [R1+0x339c] ;  /* 0x00339c0001007983 */ /* 0x000ee20000300800 */
[----:B------:R-:W-:-:S03]  /*1dce0*/  IMAD.MOV.U32 R5, RZ, RZ, R2 ;  /* 0x000000ffff057224 */ /* 0x000fc600078e0002 */
[----:B------:R-:W4:Y:S01]  /*1dcf0*/  LDL.LU R2, [R1+0x3398] ;  /* 0x0033980001027983 */ /* 0x000f220000300800 */
[----:B--2---:R-:W-:Y:S03]  /*1dd00*/  HMMA.16816.F32 R24, R24, R14, R8 ;  /* 0x0000000e1818723c */ /* 0x004fe60000001808 */
[----:B------:R-:W2:Y:S04]  /*1dd10*/  LDL.LU.64 R10, [R1+0x3390] ;  /* 0x00339000010a7983 */ /* 0x000ea80000300a00 */
[----:B------:R-:W2:Y:S01]  /*1dd20*/  LDL.LU.64 R8, [R1+0x3388] ;  /* 0x0033880001087983 */ /* 0x000ea20000300a00 */
[----:B-1----:R-:W-:Y:S01]  /*1dd30*/  MOV R6, R13 ;  /* 0x0000000d00067202 */ /* 0x002fe20000000f00 */
[----:B------:R-:W-:-:S10]  /*1dd40*/  IMAD.MOV.U32 R7, RZ, RZ, R12 ;  /* 0x000000ffff077224 */ /* 0x000fd400078e000c */
        /* <DEDUP_REMOVED lines=56> */
[----:B0-----:R-:W-:Y:S01]  /*1e0d0*/  MOV R3, R16 ;  /* 0x0000001000037202 */ /* 0x001fe20000000f00 */
[----:B------:R-:W-:Y:S01]  /*1e0e0*/  IMAD.MOV.U32 R29, RZ, RZ, R17 ;  /* 0x000000ffff1d7224 */ /* 0x000fe200078e0011 */
[----:B------:R-:W-:Y:S01]  /*1e0f0*/  MOV R12, R19 ;  /* 0x00000013000c7202 */ /* 0x000fe20000000f00 */
        /* <DEDUP_REMOVED lines=47> */
[----:B------:R-:W-:Y:S01]  /*1e3f0*/  LOP3.LUT R2, R0, 0x20, RZ, 0x3c, !PT ;  /* 0x0000002000027812 */ /* 0x000fe200078e3cff */
[----:B------:R-:W-:-:S14]  /*1e400*/  IMAD.MOV.U32 R11, RZ, RZ, R28 ;  /* 0x000000ffff0b7224 */ /* 0x000fdc00078e001c */
[----:B------:R-:W-:Y:S01]  /*1e410*/  STL.64 [R1+0xf0], R20 ;  /* 0x0000f01401007387 */ /* 0x000fe20000100a00 */
[----:B------:R-:W-:Y:S01]  /*1e420*/  IMAD.MOV.U32 R28, RZ, RZ, R23 ;  /* 0x000000ffff1c7224 */ /* 0x000fe200078e0017 */
[----:B------:R-:W-:Y:S02]  /*1e430*/  MOV R23, R12 ;  /* 0x0000000c00177202 */ /* 0x000fe40000000f00 */
[----:B------:R0:W-:Y:S02]  /*1e440*/  STL [R1+0xf8], R22 ;  /* 0x0000f81601007387 */ /* 0x0001e40000100800 */
[----:B0-----:R-:W-:Y:S02]  /*1e450*/  IMAD.MOV.U32 R22, RZ, RZ, R13 ;  /* 0x000000ffff167224 */ /* 0x001fe400078e000d */
[----:B------:R-:W0:Y:S01]  /*1e460*/  LDSM.16.MT88.4 R12, [R2+UR7+0x14000] ;  /* 0x01400007020c783b */ /* 0x000e220008004200 */
[----:B------:R-:W-:Y:S01]  /*1e470*/  MOV R20, R3 ;  /* 0x0000000300147202 */ /* 0x000fe20000000f00 */
[----:B------:R-:W-:-:S02]  /*1e480*/  IMAD.MOV.U32 R21, RZ, RZ, R29 ;  /* 0x000000ffff157224 */ /* 0x000fc400078e001d */
        /* <DEDUP_REMOVED lines=35> */
[----:B------:R-:W-:Y:S01]  /*1e6c0*/  IMAD.MOV.U32 R18, RZ, RZ, R6 ;  /* 0x000000ffff127224 */ /* 0x000fe200078e0006 */
        /* <DEDUP_REMOVED lines=48> */
[----:B------:R-:W-:Y:S01]  /*1e9d0*/  STL.64 [R1+0x10], R24 ;  /* 0x0000101801007387 */ /* 0x000fe20000100a00 */
[----:B------:R-:W-:-:S03]  /*1e9e0*/  MOV R2, R27 ;  /* 0x0000001b00027202 */ /* 0x000fc60000000f00 */
        /* <DEDUP_REMOVED lines=11> */
[----:B------:R-:W-:Y:S04]  /*1eaa0*/  STL.64 [R1], R4 ;  /* 0x0000000401007387 */ /* 0x000fe80000100a00 */
        /* <DEDUP_REMOVED lines=89> */
[----:B0-----:R-:W-:Y:S01]  /*1f040*/  MOV R14, R18 ;  /* 0x00000012000e7202 */ /* 0x001fe20000000f00 */
[----:B------:R-:W-:-:S02]  /*1f050*/  IMAD.MOV.U32 R15, RZ, RZ, R19 ;  /* 0x000000ffff0f7224 */ /* 0x000fc400078e0013 */
        /* <DEDUP_REMOVED lines=53> */
[----:B------:R-:W4:Y:S04]  /*1f3b0*/  LDL.LU.64 R22, [R1+0x31f0] ;  /* 0x0031f00001167983 */ /* 0x000f280000300a00 */
[----:B------:R-:W4:Y:S01]  /*1f3c0*/  LDL.LU.64 R20, [R1+0x31e8] ;  /* 0x0031e80001147983 */ /* 0x000f220000300a00 */
[----:B------:R-:W-:-:S11]  /*1f3d0*/  IMAD.MOV.U32 R11, RZ, RZ, R2 ;  /* 0x000000ffff0b7224 */ /* 0x000fd600078e0002 */
[----:B------:R-:W-:Y:S01]  /*1f3e0*/  STL.64 [R1+0xd0], R12 ;  /* 0x0000d00c01007387 */ /* 0x000fe20000100a00 */
[----:B------:R-:W-:-:S03]  /*1f3f0*/  MOV R2, R15 ;  /* 0x0000000f00027202 */ /* 0x000fc60000000f00 */
[----:B------:R-:W-:Y:S04]  /*1f400*/  STL [R1+0xd8], R14 ;  /* 0x0000d80e01007387 */ /* 0x000fe80000100800 */
[----:B------:R-:W0:Y:S04]  /*1f410*/  LDSM.16.MT88.4 R12, [R29+UR7+0x16000] ;  /* 0x016000071d0c783b */ /* 0x000e280008004200 */
[----:B------:R-:W-:Y:S04]  /*1f420*/  STL [R1+0x3134], R2 ;  /* 0x0031340201007387 */ /* 0x000fe80000100800 */
[----:B0-----:R-:W-:Y:S04]  /*1f430*/  STL.64 [R1+0x31b0], R14 ;  /* 0x0031b00e01007387 */ /* 0x001fe80000100a00 */
[----:B------:R0:W-:Y:S04]  /*1f440*/  STL.64 [R1+0x31a8], R12 ;  /* 0x0031a80c01007387 */ /* 0x0001e80000100a00 */
[----:B0-----:R-:W2:Y:S04]  /*1f450*/  LDL.LU R12, [R1] ;  /* 0x00000000010c7983 */ /* 0x001ea80000300800 */
        /* <DEDUP_REMOVED lines=32> */
[----:B------:R-:W-:Y:S04]  /*1f660*/  STL [R1+0x3130], R29 ;  /* 0x0031301d01007387 */ /* 0x000fe80000100800 */
[----:B------:R-:W-:Y:S01]  /*1f670*/  LDSM.16.MT88.4 R4, [R29+UR7+0x16180] ;  /* 0x016180071d04783b */ /* 0x000fe20008004200 */
        /* <DEDUP_REMOVED lines=20> */
[----:B0-----:R-:W3:Y:S04]  /*1f7c0*/  LDL.LU R12, [R1+0x140] ;  /* 0x00014000010c7983 */ /* 0x001ee80000300800 */
[----:B------:R-:W3:Y:S01]  /*1f7d0*/  LDL.LU R13, [R1+0x144] ;  /* 0x00014400010d7983 */ /* 0x000ee20000300800 */
[----:B------:R-:W-:-:S03]  /*1f7e0*/  IMAD.MOV.U32 R15, RZ, RZ, R28 ;  /* 0x000000ffff0f7224 */ /* 0x000fc600078e001c */
[----:B------:R-:W3:Y:S01]  /*1f7f0*/  LDL.LU R14, [R1+0x148] ;  /* 0x00014800010e7983 */ /* 0x000ee20000300800 */
[----:B-----5:R-:W-:Y:S03]  /*1f800*/  HMMA.16816.F32 R20, R20, R18, R24 ;  /* 0x000000121414723c */ /* 0x020fe60000001818 */
[----:B------:R-:W4:Y:S04]  /*1f810*/  LDL.LU.64 R26, [R1+0x3190] ;  /* 0x00319000011a7983 */ /* 0x000f280000300a00 */
[----:B------:R-:W4:-:S12]  /*1f820*/  LDL.LU.64 R24, [R1+0x3188] ;  /* 0x0031880001187983 */ /* 0x000f180000300a00 */
        /* <DEDUP_REMOVED lines=10> */
[-C--:B--2---:R-:W-:Y:S08]  /*1f8d0*/  HMMA.16816.F32 R8, R4, R18.reuse, R8 ;  /* 0x000000120408723c */ /* 0x084ff00000001808 */
[----:B----4-:R-:W-:Y:S01]  /*1f8e0*/  HMMA.16816.F32 R24, R24, R18, R20 ;  /* 0x000000121818723c */ /* 0x010fe20000001814 */
[----:B------:R-:W2:-:S15]  /*1f8f0*/  LDL.LU R20, [R1+0x130] ;  /* 0x0001300001147983 */ /* 0x000e9e0000300800 */
[----:B------:R-:W-:-:S03]  /*1f900*/  NOP ;  /* 0x0000000000007918 */ /* 0x000fc60000000000 */
        /* <DEDUP_REMOVED lines=8> */
[----:B------:R-:W4:Y:S04]  /*1f990*/  LDL R7, [R1+0x1d0] ;  /* 0x0001d00001077983 */ /* 0x000f280000100800 */
[----:B0-----:R-:W5:Y:S04]  /*1f9a0*/  LDL.LU R24, [R1+0x120] ;  /* 0x0001200001187983 */ /* 0x001f680000300800 */
[----:B------:R-:W-:Y:S04]  /*1f9b0*/  STL.64 [R1+0x30], R8 ;  /* 0x0000300801007387 */ /* 0x000fe80000100a00 */
[----:B------:R-:W-:Y:S04]  /*1f9c0*/  STL.64 [R1+0x38], R10 ;  /* 0x0000380a01007387 */ /* 0x000fe80000100a00 */
[----:B------:R-:W0:Y:S04]  /*1f9d0*/  LDSM.16.MT88.4 R8, [R0+UR7+0x18000] ;  /* 0x018000070008783b */ /* 0x000e280008004200 */
[----:B------:R-:W5:Y:S04]  /*1f9e0*/  LDL.LU R25, [R1+0x124] ;  /* 0x0001240001197983 */ /* 0x000f680000300800 */
[----:B------:R-:W5:Y:S04]  /*1f9f0*/  LDL.LU R26, [R1+0x128] ;  /* 0x00012800011a7983 */ /* 0x000f680000300800 */
[----:B------:R-:W5:Y:S01]  /*1fa00*/  LDL.LU R27, [R1+0x12c] ;  /* 0x00012c00011b7983 */ /* 0x000f620000300800 */
[----:B0-----:R-:W-:Y:S01]  /*1fa10*/  IMAD.MOV.U32 R2, RZ, RZ, R10 ;  /* 0x000000ffff027224 */ /* 0x001fe200078e000a */
[----:B------:R-:W-:Y:S01]  /*1fa20*/  MOV R29, R11 ;  /* 0x0000000b001d7202 */ /* 0x000fe20000000f00 */
[----:B------:R-:W-:Y:S01]  /*1fa30*/  IMAD.MOV.U32 R17, RZ, RZ, R9 ;  /* 0x000000ffff117224 */ /* 0x000fe200078e0009 */
[----:B------:R-:W-:Y:S01]  /*1fa40*/  MOV R16, R8 ;  /* 0x0000000800107202 */ /* 0x000fe20000000f00 */
[----:B------:R-:W3:Y:S04]  /*1fa50*/  LDL.LU.64 R10, [R1+0x3180] ;  /* 0x00318000010a7983 */ /* 0x000ee80000300a00 */
[----:B------:R-:W3:Y:S04]  /*1fa60*/  LDL.LU.64 R8, [R1+0x3178] ;  /* 0x0031780001087983 */ /* 0x000ee80000300a00 */
[----:B----4-:R-:W0:Y:S04]  /*1fa70*/  LDSM.16.M88.4 R4, [R7+UR7+0x40180] ;  /* 0x040180070704783b */ /* 0x010e280008000200 */
[----:B0-----:R-:W-:Y:S04]  /*1fa80*/  STL [R1+0x303c], R6 ;  /* 0x00303c0601007387 */ /* 0x001fe80000100800 */
[----:B------:R-:W-:Y:S01]  /*1fa90*/  STL [R1+0x3038], R7 ;  /* 0x0030380701007387 */ /* 0x000fe20000100800 */
        /* <DEDUP_REMOVED lines=10> */
[----:B------:R-:W4:Y:S04]  /*1fb40*/  LDL.LU R10, [R1+0x108] ;  /* 0x00010800010a7983 */ /* 0x000f280000300800 */
[----:B------:R-:W4:Y:S01]  /*1fb50*/  LDL.LU R11, [R1+0x10c] ;  /* 0x00010c00010b7983 */ /* 0x000f220000300800 */
[-C--:B--2---:R-:W-:Y:S03]  /*1fb60*/  HMMA.16816.F32 R12, R12, R18.reuse, R20 ;  /* 0x000000120c0c723c */ /* 0x084fe60000001814 */
[----:B----4-:R-:W-:Y:S04]  /*1fb70*/  STL.64 [R1+0x3140], R10 ;  /* 0x0031400a01007387 */ /* 0x010fe80000100a00 */
[----:B---3--:R0:W-:Y:S04]  /*1fb80*/  STL.64 [R1+0x3138], R8 ;  /* 0x0031380801007387 */ /* 0x0081e80000100a00 */
[----:B0-----:R-:W2:Y:S04]  /*1fb90*/  LDL.LU R8, [R1+0x110] ;  /* 0x0001100001087983 */ /* 0x001ea80000300800 */
[----:B------:R-:W2:Y:S04]  /*1fba0*/  LDL.LU R9, [R1+0x114] ;  /* 0x0001140001097983 */ /* 0x000ea80000300800 */
[----:B------:R-:W2:Y:S04]  /*1fbb0*/  LDL.LU R10, [R1+0x118] ;  /* 0x00011800010a7983 */ /* 0x000ea80000300800 */
[----:B------:R-:W2:Y:S04]  /*1fbc0*/  LDL.LU R11, [R1+0x11c] ;  /* 0x00011c00010b7983 */ /* 0x000ea80000300800 */
[----:B------:R-:W5:Y:S04]  /*1fbd0*/  LDL.LU.64 R22, [R1+0x3160] ;  /* 0x0031600001167983 */ /* 0x000f680000300a00 */
[----:B------:R-:W5:Y:S04]  /*1fbe0*/  LDL.LU.64 R20, [R1+0x3158] ;  /* 0x0031580001147983 */ /* 0x000f680000300a00 */
        /* <DEDUP_REMOVED lines=24> */
[----:B------:R-:W-:Y:S01]  /*1fd70*/  LOP3.LUT R6, R0, 0x20, RZ, 0x3c, !PT ;  /* 0x0000002000067812 */ /* 0x000fe200078e3cff */
[----:B------:R-:W-:-:S10]  /*1fd80*/  IMAD.MOV.U32 R18, RZ, RZ, R2 ;  /* 0x000000ffff127224 */ /* 0x000fd400078e0002 */
[----:B------:R-:W-:Y:S04]  /*1fd90*/  STL.64 [R1+0x20], R24 ;  /* 0x0000201801007387 */ /* 0x000fe80000100a00 */
[----:B------:R-:W-:Y:S04]  /*1fda0*/  STL.64 [R1+0x28], R26 ;  /* 0x0000281a01007387 */ /* 0x000fe80000100a00 */
[----:B------:R-:W5:Y:S04]  /*1fdb0*/  LDL.LU R2, [R1+0x3134] ;  /* 0x0031340001027983 */ /* 0x000f680000300800 */
[----:B------:R-:W0:Y:S01]  /*1fdc0*/  LDSM.16.MT88.4 R24, [R6+UR7+0x18000] ;  /* 0x018000070618783b */ /* 0x000e220008004200 */
[----:B------:R-:W-:-:S03]  /*1fdd0*/  IMAD.MOV.U32 R19, RZ, RZ, R29 ;  /* 0x000000ffff137224 */ /* 0x000fc600078e001d */
[----:B------:R-:W3:Y:S04]  /*1fde0*/  LDL.LU R29, [R1+0x3130] ;  /* 0x00313000011d7983 */ /* 0x000ee80000300800 */
[----:B0-----:R-:W-:Y:S04]  /*1fdf0*/  STL.64 [R1+0x30f8], R26 ;  /* 0x0030f81a01007387 */ /* 0x001fe80000100a00 */
[----:B------:R0:W-:Y:S04]  /*1fe00*/  STL.64 [R1+0x30f0], R24 ;  /* 0x0030f01801007387 */ /* 0x0001e80000100a00 */
[----:B0-----:R-:W3:Y:S04]  /*1fe10*/  LDL.LU R24, [R1+0xd0] ;  /* 0x0000d00001187983 */ /* 0x001ee80000300800 */
[----:B------:R-:W3:Y:S04]  /*1fe20*/  LDL.LU R25, [R1+0xd4] ;  /* 0x0000d40001197983 */ /* 0x000ee80000300800 */
[----:B------:R-:W3:Y:S01]  /*1fe30*/  LDL.LU R26, [R1+0xd8] ;  /* 0x0000d800011a7983 */ /* 0x000ee20000300800 */
[----:B--2---:R-:W-:Y:S03]  /*1fe40*/  HMMA.16816.F32 R16, R16, R4, R8 ;  /* 0x000000041010723c */ /* 0x004fe60000001808 */
[----:B------:R-:W3:Y:S04]  /*1fe50*/  LDL.LU.64 R10, [R1+0x3128] ;  /* 0x00312800010a7983 */ /* 0x000ee80000300a00 */
[----:B------:R-:W3:-:S12]  /*1fe60*/  LDL.LU.64 R8, [R1+0x3120] ;  /* 0x0031200001087983 */ /* 0x000ed80000300a00 */
[----:B------:R-:W-:Y:S01]  /*1fe70*/  STL.64 [R1+0x10], R16 ;  /* 0x0000101001007387 */ /* 0x000fe20000100a00 */
[----:B-----5:R-:W-:-:S03]  /*1fe80*/  MOV R27, R2 ;  /* 0x00000002001b7202 */ /* 0x020fc60000000f00 */
[----:B------:R-:W-:Y:S01]  /*1fe90*/  STL [R1+0x18], R18 ;  /* 0x0000181201007387 */ /* 0x000fe20000100800 */
[----:B------:R-:W-:-:S03]  /*1fea0*/  IMAD.MOV.U32 R2, RZ, RZ, R19 ;  /* 0x000000ffff027224 */ /* 0x000fc600078e0013 */
        /* <DEDUP_REMOVED lines=67> */
[----:B-----5:R-:W-:Y:S03]  /*202e0*/  HMMA.16816.F32 R8, R8, R4, R12 ;  /* 0x000000040808723c */ /* 0x020fe6000000180c */
[----:B------:R-:W4:Y:S04]  /*202f0*/  LDL.LU.64 R14, [R1+0x30c8] ;  /* 0x0030c800010e7983 */ /* 0x000f280000300a00 */
[----:B------:R-:W4:Y:S01]  /*20300*/  LDL.LU.64 R12, [R1+0x30c0] ;  /* 0x0030c000010c7983 */ /* 0x000f220000300a00 */
        /* <DEDUP_REMOVED lines=64> */
[----:B------:R-:W-:Y:S01]  /*20710*/  LDSM.16.MT88.4 R8, [R0+UR7+0x1a000] ;  /* 0x01a000070008783b */ /* 0x000fe20008004200 */
        /* <DEDUP_REMOVED lines=8> */
[----:B0-----:R-:W2:Y:S01]  /*207a0*/  LDL.LU R12, [R1+0x10] ;  /* 0x00001000010c7983 */ /* 0x001ea20000300800 */
[----:B---3--:R-:W-:Y:S03]  /*207b0*/  HMMA.16816.F32 R20, R20, R4, R24 ;  /* 0x000000041414723c */ /* 0x008fe60000001818 */
[----:B------:R-:W0:-:S15]  /*207c0*/  LDSM.16.MT88.4 R24, [R0+UR7+0x1a100] ;  /* 0x01a100070018783b */ /* 0x000e1e0008004200 */
[----:B------:R-:W-:Y:S01]  /*207d0*/  NOP ;  /* 0x0000000000007918 */ /* 0x000fe20000000000 */
[----:B------:R0:W-:Y:S04]  /*207e0*/  STL.64 [R1+0x150], R20 ;  /* 0x0001501401007387 */ /* 0x0001e80000100a00 */
[----:B------:R1:W-:Y:S04]  /*207f0*/  STL.64 [R1+0x158], R22 ;  /* 0x0001581601007387 */ /* 0x0003e80000100a00 */
[----:B------:R-:W2:Y:S04]  /*20800*/  LDL.LU R13, [R1+0x14] ;  /* 0x00001400010d7983 */ /* 0x000ea80000300800 */
[----:B------:R-:W2:Y:S01]  /*20810*/  LDL.LU R14, [R1+0x18] ;  /* 0x00001800010e7983 */ /* 0x000ea20000300800 */
[----:B0-----:R-:W-:Y:S01]  /*20820*/  MOV R21, R26 ;  /* 0x0000001a00157202 */ /* 0x001fe20000000f00 */
[----:B------:R-:W-:-:S02]  /*20830*/  IMAD.MOV.U32 R20, RZ, RZ, R27 ;  /* 0x000000ffff147224 */ /* 0x000fc400078e001b */
[----:B-1----:R-:W-:Y:S01]  /*20840*/  IMAD.MOV.U32 R23, RZ, RZ, R24 ;  /* 0x000000ffff177224 */ /* 0x002fe200078e0018 */
[----:B------:R-:W5:Y:S01]  /*20850*/  LDL.LU.64 R26, [R1+0x3058] ;  /* 0x00305800011a7983 */ /* 0x000f620000300a00 */
[----:B------:R-:W-:-:S03]  /*20860*/  IMAD.MOV.U32 R22, RZ, RZ, R25 ;  /* 0x000000ffff167224 */ /* 0x000fc600078e0019 */
[----:B------:R-:W5:Y:S01]  /*20870*/  LDL.LU.64 R24, [R1+0x3050] ;  /* 0x0030500001187983 */ /* 0x000f620000300a00 */
[----:B------:R-:W-:Y:S01]  /*20880*/  MOV R15, R2 ;  /* 0x00000002000f7202 */ /* 0x000fe20000000f00 */
[----:B-----5:R-:W-:Y:S02]  /*20890*/  HMMA.16816.F32 R24, R24, R4, R16 ;  /* 0x000000041818723c */ /* 0x020fe40000001810 */
[----:B------:R-:W3:Y:S04]  /*208a0*/  LDL.LU.64 R18, [R1+0x3048] ;  /* 0x0030480001127983 */ /* 0x000ee80000300a00 */
[----:B------:R-:W3:-:S13]  /*208b0*/  LDL.LU.64 R16, [R1+0x3040] ;  /* 0x0030400001107983 */ /* 0x000eda0000300a00 */
[----:B------:R-:W-:Y:S01]  /*208c0*/  STL [R1+0x144], R25 ;  /* 0x0001441901007387 */ /* 0x000fe20000100800 */
[----:B------:R-:W-:-:S03]  /*208d0*/  IMAD.MOV.U32 R2, RZ, RZ, R24 ;  /* 0x000000ffff027224 */ /* 0x000fc600078e0018 */
[----:B------:R-:W-:Y:S04]  /*208e0*/  STL.64 [R1+0x148], R26 ;  /* 0x0001481a01007387 */ /* 0x000fe80000100a00 */
[----:B------:R-:W0:Y:S04]  /*208f0*/  LDSM.16.MT88.4 R24, [R0+UR7+0x1a180] ;  /* 0x01a180070018783b */ /* 0x000e280008004200 */
[----:B------:R-:W-:Y:S04]  /*20900*/  STL [R1+0x2fc0], R2 ;  /* 0x002fc00201007387 */ /* 0x000fe80000100800 */
[----:B0-----:R-:W-:Y:S04]  /*20910*/  STL.64 [R1+0x3010], R26 ;  /* 0x0030101a01007387 */ /* 0x001fe80000100a00 */
[----:B------:R0:W-:Y:S04]  /*20920*/  STL.64 [R1+0x3008], R24 ;  /* 0x0030081801007387 */ /* 0x0001e80000100a00 */
[----:B0-----:R-:W3:Y:S04]  /*20930*/  LDL.LU R24, [R1+0x20] ;  /* 0x0000200001187983 */ /* 0x001ee80000300800 */
[----:B------:R-:W3:Y:S04]  /*20940*/  LDL.LU R25, [R1+0x24] ;  /* 0x0000240001197983 */ /* 0x000ee80000300800 */
[----:B------:R-:W3:Y:S04]  /*20950*/  LDL.LU R26, [R1+0x28] ;  /* 0x00002800011a7983 */ /* 0x000ee80000300800 */
[----:B------:R-:W3:Y:S01]  /*20960*/  LDL.LU R27, [R1+0x2c] ;  /* 0x00002c00011b7983 */ /* 0x000ee20000300800 */
[----:B------:R-:W-:Y:S01]  /*20970*/  LOP3.LUT R2, R0, 0x20, RZ, 0x3c, !PT ;  /* 0x0000002000027812 */ /* 0x000fe200078e3cff */
[----:B---3--:R-:W-:Y:S02]  /*20980*/  HMMA.16816.F32 R24, R16, R4, R24 ;  /* 0x000000041018723c */ /* 0x008fe40000001818 */
[----:B------:R-:W3:-:S15]  /*20990*/  LDL.LU R16, [R1+0x70] ;  /* 0x0000700001107983 */ /* 0x000ede0000300800 */
[----:B------:R-:W-:Y:S02]  /*209a0*/  NOP ;  /* 0x0000000000007918 */ /* 0x000fe40000000000 */
[----:B------:R0:W-:Y:S04]  /*209b0*/  STL.64 [R1+0x50], R24 ;  /* 0x0000501801007387 */ /* 0x0001e80000100a00 */
[----:B------:R1:W-:Y:S04]  /*209c0*/  STL.64 [R1+0x58], R26 ;  /* 0x0000581a01007387 */ /* 0x0003e80000100a00 */
[----:B------:R-:W3:Y:S01]  /*209d0*/  LDL.LU R17, [R1+0x74] ;  /* 0x0000740001117983 */ /* 0x000ee20000300800 */
[----:B0-----:R-:W-:Y:S01]  /*209e0*/  MOV R24, R23 ;  /* 0x0000001700187202 */ /* 0x001fe20000000f00 */
[----:B------:R-:W-:-:S02]  /*209f0*/  IMAD.MOV.U32 R25, RZ, RZ, R22 ;  /* 0x000000ffff197224 */ /* 0x000fc400078e0016 */
[----:B------:R-:W3:Y:S01]  /*20a00*/  LDL.LU R18, [R1+0x78] ;  /* 0x0000780001127983 */ /* 0x000ee20000300800 */
[----:B-1----:R-:W-:Y:S01]  /*20a10*/  IMAD.MOV.U32 R26, RZ, RZ, R21 ;  /* 0x000000ffff1a7224 */ /* 0x002fe200078e0015 */
[----:B------:R-:W-:Y:S02]  /*20a20*/  MOV R27, R20 ;  /* 0x00000014001b7202 */ /* 0x000fe40000000f00 */
[----:B------:R-:W3:Y:S04]  /*20a30*/  LDL.LU R19, [R1+0x7c] ;  /* 0x00007c0001137983 */ /* 0x000ee80000300800 */
[----:B------:R-:W0:Y:S04]  /*20a40*/  LDSM.16.MT88.4 R20, [R2+UR7+0x1a000] ;  /* 0x01a000070214783b */ /* 0x000e280008004200 */
[----:B0-----:R0:W-:Y:S04]  /*20a50*/  STL.64 [R1+0x3000], R22 ;  /* 0x0030001601007387 */ /* 0x0011e80000100a00 */
[----:B------:R1:W-:Y:S01]  /*20a60*/  STL.64 [R1+0x2ff8], R20 ;  /* 0x002ff81401007387 */ /* 0x0003e20000100a00 */
[----:B0-----:R-:W-:-:S03]  /*20a70*/  IMAD.MOV.U32 R22, RZ, RZ, R6 ;  /* 0x000000ffff167224 */ /* 0x001fc600078e0006 */
[----:B-1----:R-:W4:Y:S01]  /*20a80*/  LDL.LU R20, [R1+0xe0] ;  /* 0x0000e00001147983 */ /* 0x002f220000300800 */
[----:B------:R-:W-:-:S03]  /*20a90*/  IMAD.MOV.U32 R23, RZ, RZ, R7 ;  /* 0x000000ffff177224 */ /* 0x000fc600078e0007 */
[----:B------:R-:W4:Y:S04]  /*20aa0*/  LDL.LU R21, [R1+0xe4] ;  /* 0x0000e40001157983 */ /* 0x000f280000300800 */
[----:B------:R-:W2:Y:S04]  /*20ab0*/  LDL.LU R6, [R1+0x303c] ;  /* 0x00303c0001067983 */ /* 0x000ea80000300800 */
[----:B------:R-:W2:Y:S04]  /*20ac0*/  LDL.LU R7, [R1+0x3038] ;  /* 0x0030380001077983 */ /* 0x000ea80000300800 */
[----:B------:R-:W-:Y:S04]  /*20ad0*/  STL.64 [R1+0x3020], R22 ;  /* 0x0030201601007387 */ /* 0x000fe80000100a00 */
[----:B----4-:R0:W-:Y:S01]  /*20ae0*/  STL.64 [R1+0x3018], R20 ;  /* 0x0030181401007387 */ /* 0x0101e20000100a00 */
[-C--:B--2---:R-:W-:Y:S03]  /*20af0*/  HMMA.16816.F32 R8, R8, R6.reuse, R12 ;  /* 0x000000060808723c */ /* 0x084fe6000000180c */
        /* <DEDUP_REMOVED lines=8> */
[----:B------:R-:W0:Y:S04]  /*20b80*/  LDSM.16.MT88.4 R8, [R2+UR7+0x1a080] ;  /* 0x01a080070208783b */ /* 0x000e280008004200 */
[----:B0-----:R-:W-:Y:S04]  /*20b90*/  STL.64 [R1+0x2ff0], R10 ;  /* 0x002ff00a01007387 */ /* 0x001fe80000100a00 */
[----:B------:R0:W-:Y:S04]  /*20ba0*/  STL.64 [R1+0x2fe8], R8 ;  /* 0x002fe80801007387 */ /* 0x0001e80000100a00 */
[----:B0-----:R-:W4:Y:S01]  /*20bb0*/  LDL.LU R8, [R1+0x100] ;  /* 0x0001000001087983 */ /* 0x001f220000300800 */
[----:B---3--:R-:W-:Y:S03]  /*20bc0*/  HMMA.16816.F32 R12, R12, R6, R16 ;  /* 0x000000060c0c723c */ /* 0x008fe60000001810 */
[----:B------:R-:W-:-:S15]  /*20bd0*/  LDSM.16.MT88.4 R16, [R2+UR7+0x1a180] ;  /* 0x01a180070210783b */ /* 0x000fde0008004200 */
[----:B------:R-:W-:Y:S01]  /*20be0*/  NOP ;  /* 0x0000000000007918 */ /* 0x000fe20000000000 */
[----:B------:R-:W-:Y:S04]  /*20bf0*/  STL.64 [R1+0x30], R12 ;  /* 0x0000300c01007387 */ /* 0x000fe80000100a00 */
[----:B------:R-:W-:Y:S04]  /*20c00*/  STL.64 [R1+0x38], R14 ;  /* 0x0000380e01007387 */ /* 0x000fe80000100a00 */
[----:B------:R-:W0:Y:S01]  /*20c10*/  LDSM.16.MT88.4 R12, [R2+UR7+0x1a100] ;  /* 0x01a10007020c783b */ /* 0x000e220008004200 */
[----:B--2---:R-:W-:Y:S03]  /*20c20*/  HMMA.16816.F32 R24, R24, R6, R20 ;  /* 0x000000061818723c */ /* 0x004fe60000001814 */
[----:B------:R-:W4:Y:S04]  /*20c30*/  LDL.LU R9, [R1+0x104] ;  /* 0x0001040001097983 */ /* 0x000f280000300800 */
[----:B------:R-:W4:Y:S04]  /*20c40*/  LDL.LU R10, [R1+0x108] ;  /* 0x00010800010a7983 */ /* 0x000f280000300800 */
[----:B------:R-:W4:Y:S04]  /*20c50*/  LDL.LU R11, [R1+0x10c] ;  /* 0x00010c00010b7983 */ /* 0x000f280000300800 */
[----:B0-----:R-:W-:Y:S04]  /*20c60*/  STL.64 [R1+0x2fe0], R14 ;  /* 0x002fe00e01007387 */ /* 0x001fe80000100a00 */
[----:B------:R0:W-:Y:S04]  /*20c70*/  STL.64 [R1+0x2fd8], R12 ;  /* 0x002fd80c01007387 */ /* 0x0001e80000100a00 */
[----:B0-----:R-:W2:Y:S04]  /*20c80*/  LDL.LU R12, [R1+0xd0] ;  /* 0x0000d000010c7983 */ /* 0x001ea80000300800 */
[----:B------:R-:W2:Y:S04]  /*20c90*/  LDL.LU R13, [R1+0xd4] ;  /* 0x0000d400010d7983 */ /* 0x000ea80000300800 */
[----:B------:R-:W2:Y:S04]  /*20ca0*/  LDL.LU R14, [R1+0xd8] ;  /* 0x0000d800010e7983 */ /* 0x000ea80000300800 */
[----:B------:R-:W2:Y:S04]  /*20cb0*/  LDL.LU R15, [R1+0xdc] ;  /* 0x0000dc00010f7983 */ /* 0x000ea80000300800 */
[----:B------:R-:W-:Y:S04]  /*20cc0*/  STL.64 [R1+0x2fd0], R18 ;  /* 0x002fd01201007387 */ /* 0x000fe80000100a00 */
[----:B------:R0:W-:Y:S04]  /*20cd0*/  STL.64 [R1+0x2fc8], R16 ;  /* 0x002fc81001007387 */ /* 0x0001e80000100a00 */
[----:B0-----:R-:W3:Y:S04]  /*20ce0*/  LDL.LU R16, [R1+0xc0] ;  /* 0x0000c00001107983 */ /* 0x001ee80000300800 */
[----:B------:R-:W3:Y:S04]  /*20cf0*/  LDL.LU R17, [R1+0xc4] ;  /* 0x0000c40001117983 */ /* 0x000ee80000300800 */
[----:B------:R-:W3:Y:S04]  /*20d00*/  LDL.LU R18, [R1+0xc8] ;  /* 0x0000c80001127983 */ /* 0x000ee80000300800 */
[----:B------:R-:W5:Y:S04]  /*20d10*/  LDL.LU.64 R22, [R1+0x3020] ;  /* 0x0030200001167983 */ /* 0x000f680000300a00 */
[----:B------:R-:W5:Y:S04]  /*20d20*/  LDL.LU.64 R20, [R1+0x3018] ;  /* 0x0030180001147983 */ /* 0x000f680000300a00 */
[----:B------:R-:W-:Y:S04]  /*20d30*/  STL.64 [R1+0x20], R24 ;  /* 0x0000201801007387 */ /* 0x000fe80000100a00 */
[----:B------:R-:W-:Y:S04]  /*20d40*/  STL.64 [R1+0x28], R26 ;  /* 0x0000281a01007387 */ /* 0x000fe80000100a00 */
[----:B------:R-:W0:Y:S01]  /*20d50*/  LDSM.16.MT88.4 R24, [R29+UR7+0x1a000] ;  /* 0x01a000071d18783b */ /* 0x000e220008004200 */
[----:B------:R-:W-:-:S02]  /*20d60*/  MOV R19, R28 ;  /* 0x0000001c00137202 */ /* 0x000fc40000000f00 */
[----:B0-----:R-:W-:Y:S01]  /*20d70*/  MOV R5, R26 ;  /* 0x0000001a00057202 */ /* 0x001fe20000000f00 */
[----:B------:R-:W-:Y:S02]  /*20d80*/  IMAD.MOV.U32 R4, RZ, RZ, R27 ;  /* 0x000000ffff047224 */ /* 0x000fe400078e001b */
[----:B------:R-:W-:Y:S01]  /*20d90*/  IMAD.MOV.U32 R2, RZ, RZ, R24 ;  /* 0x000000ffff027224 */ /* 0x000fe200078e0018 */
[----:B------:R-:W5:Y:S01]  /*20da0*/  LDL.LU.64 R26, [R1+0x3010] ;  /* 0x00301000011a7983 */ /* 0x000f620000300a00 */
[----:B------:R-:W-:-:S03]  /*20db0*/  IMAD.MOV.U32 R28, RZ, RZ, R25 ;  /* 0x000000ffff1c7224 */ /* 0x000fc600078e0019 */
[----:B------:R-:W5:Y:S02]  /*20dc0*/  LDL.LU.64 R24, [R1+0x3008] ;  /* 0x0030080001187983 */ /* 0x000f640000300a00 */
[----:B-----5:R-:W-:Y:S02]  /*20dd0*/  HMMA.16816.F32 R24, R24, R6, R20 ;  /* 0x000000061818723c */ /* 0x020fe40000001814 */
[----:B------:R-:W4:Y:S04]  /*20de0*/  LDL.LU.64 R22, [R1+0x3000] ;  /* 0x0030000001167983 */ /* 0x000f280000300a00 */
[----:B------:R-:W4:-:S13]  /*20df0*/  LDL.LU.64 R20, [R1+0x2ff8] ;  /* 0x002ff80001147983 */ /* 0x000f1a0000300a00 */
[----:B------:R-:W-:Y:S04]  /*20e00*/  STL.64 [R1+0x10], R24 ;  /* 0x0000101801007387 */ /* 0x000fe80000100a00 */
[----:B------:R-:W-:Y:S04]  /*20e10*/  STL.64 [R1+0x18], R26 ;  /* 0x0000181a01007387 */ /* 0x000fe80000100a00 */
[----:B------:R-:W0:Y:S04]  /*20e20*/  LDSM.16.MT88.4 R24, [R29+UR7+0x1a080] ;  /* 0x01a080071d18783b */ /* 0x000e280008004200 */
[----:B0-----:R-:W-:Y:S04]  /*20e30*/  STL.64 [R1+0x2fa8], R26 ;  /* 0x002fa81a01007387 */ /* 0x001fe80000100a00 */
[----:B------:R0:W-:Y:S04]  /*20e40*/  STL.64 [R1+0x2fa0], R24 ;  /* 0x002fa01801007387 */ /* 0x0001e80000100a00 */
[----:B0-----:R-:W5:Y:S04]  /*20e50*/  LDL.LU R24, [R1+0xa0] ;  /* 0x0000a00001187983 */ /* 0x001f680000300800 */
[----:B------:R-:W5:Y:S04]  /*20e60*/  LDL.LU R25, [R1+0xa4] ;  /* 0x0000a40001197983 */ /* 0x000f680000300800 */
[----:B------:R-:W2:Y:S04]  /*20e70*/  LDL.LU R26, [R1+0xa8] ;  /* 0x0000a800011a7983 */ /* 0x000ea80000300800 */
[----:B------:R-:W2:Y:S01]  /*20e80*/  LDL.LU R27, [R1+0xac] ;  /* 0x0000ac00011b7983 */ /* 0x000ea20000300800 */
[-C--:B----4-:R-:W-:Y:S03]  /*20e90*/  HMMA.16816.F32 R20, R20, R6.reuse, R8 ;  /* 0x000000061414723c */ /* 0x090fe60000001808 */
[----:B--2---:R-:W-:Y:S04]  /*20ea0*/  STL.64 [R1+0x2fb8], R26 ;  /* 0x002fb81a01007387 */ /* 0x004fe80000100a00 */
[----:B-----5:R0:W-:Y:S04]  /*20eb0*/  STL.64 [R1+0x2fb0], R24 ;  /* 0x002fb01801007387 */ /* 0x0201e80000100a00 */
[----:B0-----:R-:W2:Y:S04]  /*20ec0*/  LDL.LU R24, [R1+0xb0] ;  /* 0x0000b00001187983 */ /* 0x001ea80000300800 */
[----:B------:R-:W2:Y:S04]  /*20ed0*/  LDL.LU R25, [R1+0xb4] ;  /* 0x0000b40001197983 */ /* 0x000ea80000300800 */
[----:B------:R-:W2:Y:S04]  /*20ee0*/  LDL.LU R26, [R1+0xb8] ;  /* 0x0000b800011a7983 */ /* 0x000ea80000300800 */
[----:B------:R-:W2:Y:S04]  /*20ef0*/  LDL.LU R27, [R1+0xbc] ;  /* 0x0000bc00011b7983 */ /* 0x000ea80000300800 */
[----:B------:R-:W4:Y:S04]  /*20f00*/  LDL.LU.64 R10, [R1+0x2ff0] ;  /* 0x002ff000010a7983 */ /* 0x000f280000300a00 */
[----:B------:R-:W4:Y:S04]  /*20f10*/  LDL.LU.64 R8, [R1+0x2fe8] ;  /* 0x002fe80001087983 */ /* 0x000f280000300a00 */
[----:B------:R-:W-:Y:S04]  /*20f20*/  STL.64 [R1+0x130], R20 ;  /* 0x0001301401007387 */ /* 0x000fe80000100a00 */
[----:B------:R-:W-:Y:S04]  /*20f30*/  STL.64 [R1+0x138], R22 ;  /* 0x0001381601007387 */ /* 0x000fe80000100a00 */
[----:B------:R-:W-:Y:S01]  /*20f40*/  LDSM.16.MT88.4 R20, [R29+UR7+0x1a100] ;  /* 0x01a100071d14783b */ /* 0x000fe20008004200 */
[----:B----4-:R-:W-:Y:S03]  /*20f50*/  HMMA.16816.F32 R8, R8, R6, R12 ;  /* 0x000000060808723c */ /* 0x010fe6000000180c */
[----:B------:R-:W3:Y:S04]  /*20f60*/  LDL.LU.64 R14, [R1+0x2fe0] ;  /* 0x002fe000010e7983 */ /* 0x000ee80000300a00 */
[----:B------:R-:W3:-:S12]  /*20f70*/  LDL.LU.64 R12, [R1+0x2fd8] ;  /* 0x002fd800010c7983 */ /* 0x000ed80000300a00 */
[----:B------:R-:W-:Y:S04]  /*20f80*/  STL.64 [R1+0x110], R8 ;  /* 0x0001100801007387 */ /* 0x000fe80000100a00 */
[----:B------:R-:W-:Y:S04]  /*20f90*/  STL.64 [R1+0x118], R10 ;  /* 0x0001180a01007387 */ /* 0x000fe80000100a00 */
[----:B------:R-:W-:Y:S04]  /*20fa0*/  STL [R1+0x2f58], R29 ;  /* 0x002f581d01007387 */ /* 0x000fe80000100800 */
[----:B------:R-:W-:Y:S01]  /*20fb0*/  LDSM.16.MT88.4 R8, [R29+UR7+0x1a180] ;  /* 0x01a180071d08783b */ /* 0x000fe20008004200 */
[----:B---3--:R-:W-:Y:S03]  /*20fc0*/  HMMA.16816.F32 R12, R12, R6, R16 ;  /* 0x000000060c0c723c */ /* 0x008fe60000001810 */
[----:B------:R-:W2:Y:S04]  /*20fd0*/  LDL.LU.64 R18, [R1+0x2fd0] ;  /* 0x002fd00001127983 */ /* 0x000ea80000300a00 */
[----:B------:R-:W2:-:S12]  /*20fe0*/  LDL.LU.64 R16, [R1+0x2fc8] ;  /* 0x002fc80001107983 */ /* 0x000e980000300a00 */
[----:B------:R0:W-:Y:S04]  /*20ff0*/  STL.64 [R1+0xf0], R12 ;  /* 0x0000f00c01007387 */ /* 0x0001e80000100a00 */
[----:B------:R1:W-:Y:S01]  /*21000*/  STL.64 [R1+0xf8], R14 ;  /* 0x0000f80e01007387 */ /* 0x0003e20000100a00 */
[----:B0-----:R-:W-:-:S03]  /*21010*/  IMAD.MOV.U32 R12, RZ, RZ, R2 ;  /* 0x000000ffff0c7224 */ /* 0x001fc600078e0002 */
[----:B------:R-:W3:Y:S01]  /*21020*/  LDL.LU R2, [R1+0x2fc0] ;  /* 0x002fc00001027983 */ /* 0x000ee20000300800 */
[----:B--2---:R-:W-:Y:S03]  /*21030*/  HMMA.16816.F32 R16, R16, R6, R24 ;  /* 0x000000061010723c */ /* 0x004fe60000001818 */
[----:B------:R-:W2:Y:S04]  /*21040*/  LDL.LU.64 R26, [R1+0x2fb8] ;  /* 0x002fb800011a7983 */ /* 0x000ea80000300a00 */
[----:B------:R-:W2:Y:S01]  /*21050*/  LDL.LU.64 R24, [R1+0x2fb0] ;  /* 0x002fb00001187983 */ /* 0x000ea20000300a00 */
[----:B------:R-:W-:Y:S01]  /*21060*/  MOV R13, R28 ;  /* 0x0000001c000d7202 */ /* 0x000fe20000000f00 */
[----:B-1----:R-:W-:-:S02]  /*21070*/  IMAD.MOV.U32 R14, RZ, RZ, R5 ;  /* 0x000000ffff0e7224 */ /* 0x002fc400078e0005 */
[----:B------:R-:W-:-:S08]  /*21080*/  IMAD.MOV.U32 R15, RZ, RZ, R4 ;  /* 0x000000ffff0f7224 */ /* 0x000fd000078e0004 */
[----:B------:R-:W-:Y:S04]  /*21090*/  STL.64 [R1+0x70], R16 ;  /* 0x0000701001007387 */ /* 0x000fe80000100a00 */
[----:B------:R-:W-:Y:S04]  /*210a0*/  STL.64 [R1+0x78], R18 ;  /* 0x0000781201007387 */ /* 0x000fe80000100a00 */
[----:B------:R-:W-:Y:S01]  /*210b0*/  LDSM.16.MT88.4 R16, [R3+UR7+0x1a000] ;  /* 0x01a000070310783b */ /* 0x000fe20008004200 */
[----:B--2---:R-:W-:Y:S03]  /*210c0*/  HMMA.16816.F32 R12, R12, R6, R24 ;  /* 0x000000060c0c723c */ /* 0x004fe60000001818 */
[----:B------:R-:W2:Y:S04]  /*210d0*/  LDL.LU.64 R26, [R1+0x2fa8] ;  /* 0x002fa800011a7983 */ /* 0x000ea80000300a00 */
[----:B------:R-:W2:-:S12]  /*210e0*/  LDL.LU.64 R24, [R1+0x2fa0] ;  /* 0x002fa00001187983 */ /* 0x000e980000300a00 */
[----:B------:R-:W-:Y:S01]  /*210f0*/  STL.64 [R1+0x120], R12 ;  /* 0x0001200c01007387 */ /* 0x000fe20000100a00 */
[----:B------:R-:W-:-:S03]  /*21100*/  MOV R28, R15 ;  /* 0x0000000f001c7202 */ /* 0x000fc60000000f00 */
[----:B------:R-:W-:Y:S04]  /*21110*/  STL [R1+0x128], R14 ;  /* 0x0001280e01007387 */ /* 0x000fe80000100800 */
[----:B------:R-:W0:Y:S04]  /*21120*/  LDSM.16.MT88.4 R12, [R3+UR7+0x1a080] ;  /* 0x01a08007030c783b */ /* 0x000e280008004200 */
[----:B------:R-:W-:Y:S04]  /*21130*/  STL [R1+0x2f5c], R28 ;  /* 0x002f5c1c01007387 */ /* 0x000fe80000100800 */
        /* <DEDUP_REMOVED lines=17> */
[----:B0-----:R-:W4:Y:S04]  /*21250*/  LDL.LU R24, [R1+0x80] ;  /* 0x0000800001187983 */ /* 0x001f280000300800 */
[----:B------:R-:W4:Y:S04]  /*21260*/  LDL.LU R25, [R1+0x84] ;  /* 0x0000840001197983 */ /* 0x000f280000300800 */
[----:B------:R-:W4:Y:S04]  /*21270*/  LDL.LU R26, [R1+0x88] ;  /* 0x00008800011a7983 */ /* 0x000f280000300800 */
[----:B------:R-:W4:Y:S02]  /*21280*/  LDL.LU R27, [R1+0x8c] ;  /* 0x00008c00011b7983 */ /* 0x000f240000300800 */
[----:B----4-:R-:W-:Y:S02]  /*21290*/  HMMA.16816.F32 R20, R20, R6, R24 ;  /* 0x000000061414723c */ /* 0x010fe40000001818 */
[----:B------:R-:W4:-:S15]  /*212a0*/  LDL.LU R24, [R1+0x150] ;  /* 0x0001500001187983 */ /* 0x000f1e0000300800 */
[----:B------:R-:W-:Y:S02]  /*212b0*/  NOP ;  /* 0x0000000000007918 */ /* 0x000fe40000000000 */
[----:B------:R-:W-:Y:S04]  /*212c0*/  STL.64 [R1+0xe0], R20 ;  /* 0x0000e01401007387 */ /* 0x000fe80000100a00 */
[----:B------:R-:W-:Y:S04]  /*212d0*/  STL.64 [R1+0xe8], R22 ;  /* 0x0000e81601007387 */ /* 0x000fe80000100a00 */
[----:B------:R-:W0:Y:S04]  /*212e0*/  LDSM.16.MT88.4 R20, [R3+UR7+0x1a180] ;  /* 0x01a180070314783b */ /* 0x000e280008004200 */
[----:B------:R-:W4:Y:S04]  /*212f0*/  LDL.LU R25, [R1+0x154] ;  /* 0x0001540001197983 */ /* 0x000f280000300800 */
[----:B------:R-:W4:Y:S04]  /*21300*/  LDL.LU R26, [R1+0x158] ;  /* 0x00015800011a7983 */ /* 0x000f280000300800 */
[----:B------:R-:W4:Y:S04]  /*21310*/  LDL.LU R27, [R1+0x15c] ;  /* 0x00015c00011b7983 */ /* 0x000f280000300800 */
[----:B0-----:R-:W-:Y:S04]  /*21320*/  STL.64 [R1+0x2f70], R22 ;  /* 0x002f701601007387 */ /* 0x001fe80000100a00 */
[----:B------:R0:W-:Y:S04]  /*21330*/  STL.64 [R1+0x2f68], R20 ;  /* 0x002f681401007387 */ /* 0x0001e80000100a00 */
[----:B0-----:R-:W5:Y:S04]  /*21340*/  LDL.LU R20, [R1+0x60] ;  /* 0x0000600001147983 */ /* 0x001f680000300800 */
[----:B------:R-:W5:Y:S04]  /*21350*/  LDL.LU R21, [R1+0x64] ;  /* 0x0000640001157983 */ /* 0x000f680000300800 */
[----:B------:R-:W5:Y:S04]  /*21360*/  LDL.LU R22, [R1+0x68] ;  /* 0x0000680001167983 */ /* 0x000f680000300800 */
[----:B------:R-:W5:Y:S02]  /*21370*/  LDL.LU R23, [R1+0x6c] ;  /* 0x00006c0001177983 */ /* 0x000f640000300800 */
[----:B-----5:R-:W-:Y:S01]  /*21380*/  HMMA.16816.F32 R8, R8, R6, R20 ;  /* 0x000000060808723c */ /* 0x020fe20000001814 */
[----:B---3--:R-:W-:-:S02]  /*21390*/  IMAD.MOV.U32 R20, RZ, RZ, R2 ;  /* 0x000000ffff147224 */ /* 0x008fc400078e0002 */
[----:B------:R-:W3:-:S15]  /*213a0*/  LDL.LU R2, [R1+0x2f98] ;  /* 0x002f980001027983 */ /* 0x000ede0000300800 */
[----:B------:R-:W-:Y:S01]  /*213b0*/  NOP ;  /* 0x0000000000007918 */ /* 0x000fe20000000000 */
        /* <DEDUP_REMOVED lines=8> */
[----:B------:R-:W-:-:S02]  /*21440*/  IMAD.MOV.U32 R5, RZ, RZ, R10 ;  /* 0x000000ffff057224 */ /* 0x000fc400078e000a */
[----:B------:R-:W-:Y:S01]  /*21450*/  IMAD.MOV.U32 R4, RZ, RZ, R11 ;  /* 0x000000ffff047224 */ /* 0x000fe200078e000b */
[-C--:B--2---:R-:W-:Y:S01]  /*21460*/  HMMA.16816.F32 R16, R16, R6.reuse, R12 ;  /* 0x000000061010723c */ /* 0x084fe2000000180c */
[----:B---3--:R-:W0:Y:S04]  /*21470*/  LDSM.16.M88.4 R8, [R2+UR7+0x40180] ;  /* 0x040180070208783b */ /* 0x008e280008000200 */
        /* <DEDUP_REMOVED lines=8> */
[----:B------:R-:W4:Y:S04]  /*21500*/  LDL.LU.64 R14, [R1+0x2f90] ;  /* 0x002f9000010e7983 */ /* 0x000f280000300a00 */
[----:B------:R-:W4:Y:S04]  /*21510*/  LDL.LU.64 R12, [R1+0x2f88] ;  /* 0x002f8800010c7983 */ /* 0x000f280000300a00 */
        /* <DEDUP_REMOVED lines=34> */
[----:B------:R-:W3:Y:S01]  /*21740*/  LDL.LU.64 R8, [R1+0x2f60] ;  /* 0x002f600001087983 */ /* 0x000ee20000300a00 */
[----:B------:R-:W-:-:S15]  /*21750*/  LOP3.LUT R2, R0, 0x20, RZ, 0x3c, !PT ;  /* 0x0000002000027812 */ /* 0x000fde00078e3cff */
[----:B------:R-:W-:Y:S04]  /*21760*/  STL.64 [R1+0xc0], R20 ;  /* 0x0000c01401007387 */ /* 0x000fe80000100a00 */
[----:B------:R0:W-:Y:S02]  /*21770*/  STL.64 [R1+0xc8], R22 ;  /* 0x0000c81601007387 */ /* 0x0001e40000100a00 */
[----:B0-----:R-:W-:Y:S01]  /*21780*/  IMAD.MOV.U32 R22, RZ, RZ, R5 ;  /* 0x000000ffff167224 */ /* 0x001fe200078e0005 */
[----:B------:R-:W-:Y:S02]  /*21790*/  MOV R23, R4 ;  /* 0x0000000400177202 */ /* 0x000fe40000000f00 */
        /* <DEDUP_REMOVED lines=192> */
[----:B-1----:R-:W5:Y:S04]  /*223a0*/  LDL.LU R4, [R1+0x90] ;  /* 0x0000900001047983 */ /* 0x002f680000300800 */
[----:B------:R-:W5:Y:S04]  /*223b0*/  LDL.LU R5, [R1+0x94] ;  /* 0x0000940001057983 */ /* 0x000f680000300800 */
[----:B------:R-:W3:Y:S04]  /*223c0*/  LDL.LU R10, [R1+0x2e64] ;  /* 0x002e6400010a7983 */ /* 0x000ee80000300800 */
[----:B------:R-:W3:Y:S01]  /*223d0*/  LDL.LU R11, [R1+0x2e60] ;  /* 0x002e6000010b7983 */ /* 0x000ee20000300800 */
[----:B--2---:R-:W-:Y:S03]  /*223e0*/  HMMA.16816.F32 R20, R20, R8, R16 ;  /* 0x000000081414723c */ /* 0x004fe60000001810 */
[----:B------:R-:W3:Y:S04]  /*223f0*/  LDL.LU.64 R18, [R1+0x2e58] ;  /* 0x002e580001127983 */ /* 0x000ee80000300a00 */
[----:B------:R-:W3:Y:S01]  /*22400*/  LDL.LU.64 R16, [R1+0x2e50] ;  /* 0x002e500001107983 */ /* 0x000ee20000300a00 */
        /* <DEDUP_REMOVED lines=34> */
[----:B------:R-:W2:Y:S04]  /*22630*/  LDL.LU.64 R6, [R1+0x2e28] ;  /* 0x002e280001067983 */ /* 0x000ea80000300a00 */
[----:B------:R-:W2:Y:S01]  /*22640*/  LDL.LU.64 R4, [R1+0x2e20] ;  /* 0x002e200001047983 */ /* 0x000ea20000300a00 */
[----:B------:R-:W-:-:S11]  /*22650*/  IMAD.MOV.U32 R15, RZ, RZ, R28 ;  /* 0x000000ffff0f7224 */ /* 0x000fd600078e001c */
[----:B------:R-:W-:Y:S01]  /*22660*/  STL.64 [R1+0xd0], R24 ;  /* 0x0000d01801007387 */ /* 0x000fe20000100a00 */
[----:B------:R-:W-:-:S03]  /*22670*/  MOV R28, R27 ;  /* 0x0000001b001c7202 */ /* 0x000fc60000000f00 */
        /* <DEDUP_REMOVED lines=22> */
[----:B------:R-:W-:-:S11]  /*227e0*/  IMAD.MOV.U32 R7, RZ, RZ, R2 ;  /* 0x000000ffff077224 */ /* 0x000fd600078e0002 */
        /* <DEDUP_REMOVED lines=28> */
[----:B------:R-:W-:Y:S04]  /*229b0*/  STL [R1+0x2d5c], R29 ;  /* 0x002d5c1d01007387 */ /* 0x000fe80000100800 */
        /* <DEDUP_REMOVED lines=9> */
[----:B0-----:R-:W2:Y:S04]  /*22a50*/  LDL.LU R24, [R1] ;  /* 0x0000000001187983 */ /* 0x001ea80000300800 */
        /* <DEDUP_REMOVED lines=97> */
[----:B--2---:R-:W-:Y:S03]  /*23070*/  HMMA.16816.F32 R16, R16, R10, R24 ;  /* 0x0000000a1010723c */ /* 0x004fe60000001818 */
[----:B------:R-:W2:Y:S04]  /*23080*/  LDL.LU.64 R26, [R1+0x2d68] ;  /* 0x002d6800011a7983 */ /* 0x000ea80000300a00 */
[----:B------:R-:W2:Y:S01]  /*23090*/  LDL.LU.64 R24, [R1+0x2d60] ;  /* 0x002d600001187983 */ /* 0x000ea20000300a00 */
[----:B------:R-:W-:Y:S01]  /*230a0*/  LOP3.LUT R14, R0, 0x20, RZ, 0x3c, !PT ;  /* 0x00000020000e7812 */ /* 0x000fe200078e3cff */
[----:B------:R-:W-:-:S10]  /*230b0*/  IMAD.MOV.U32 R23, RZ, RZ, R28 ;  /* 0x000000ffff177224 */ /* 0x000fd400078e001c */
[----:B------:R-:W-:Y:S01]  /*230c0*/  STL.64 [R1+0x40], R16 ;  /* 0x0000401001007387 */ /* 0x000fe20000100a00 */
[----:B------:R-:W-:-:S03]  /*230d0*/  IMAD.MOV.U32 R28, RZ, RZ, R19 ;  /* 0x000000ffff1c7224 */ /* 0x000fc600078e0013 */
[----:B------:R-:W-:Y:S04]  /*230e0*/  STL [R1+0x48], R18 ;  /* 0x0000481201007387 */ /* 0x000fe80000100800 */
[----:B------:R-:W0:Y:S01]  /*230f0*/  LDSM.16.MT88.4 R16, [R14+UR7+0x20000] ;  /* 0x020000070e10783b */ /* 0x000e220008004200 */
[----:B------:R-:W-:Y:S01]  /*23100*/  MOV R10, R29 ;  /* 0x0000001d000a7202 */ /* 0x000fe20000000f00 */
[----:B------:R-:W-:Y:S02]  /*23110*/  IMAD.MOV.U32 R11, RZ, RZ, R2 ;  /* 0x000000ffff0b7224 */ /* 0x000fe400078e0002 */
        /* <DEDUP_REMOVED lines=36> */
[----:B------:R-:W-:Y:S01]  /*23360*/  IMAD.MOV.U32 R15, RZ, RZ, R7 ;  /* 0x000000ffff0f7224 */ /* 0x000fe200078e0007 */
[----:B------:R-:W-:Y:S01]  /*23370*/  LOP3.LUT R7, R0, 0x20, RZ, 0x3c, !PT ;  /* 0x0000002000077812 */ /* 0x000fe200078e3cff */
[----:B------:R-:W-:Y:S01]  /*23380*/  IMAD.MOV.U32 R14, RZ, RZ, R6 ;  /* 0x000000ffff0e7224 */ /* 0x000fe200078e0006 */
        /* <DEDUP_REMOVED lines=11> */
[----:B------:R-:W-:Y:S04]  /*23440*/  STL.64 [R1], R20 ;  /* 0x0000001401007387 */ /* 0x000fe80000100a00 */
[----:B------:R-:W-:Y:S04]  /*23450*/  STL.64 [R1+0x8], R22 ;  /* 0x0000081601007387 */ /* 0x000fe80000100a00 */
[----:B-----5:R-:W0:Y:S04]  /*23460*/  LDSM.16.MT88.4 R20, [R29+UR7+0x20000] ;  /* 0x020000071d14783b */ /* 0x020e280008004200 */
        /* <DEDUP_REMOVED lines=126> */
[----:B---3--:R-:W-:Y:S03]  /*23c50*/  HMMA.16816.F32 R16, R16, R12, R8 ;  /* 0x0000000c1010723c */ /* 0x008fe60000001808 */
[----:B------:R-:W4:Y:S04]  /*23c60*/  LDL.LU.64 R10, [R1+0x2c70] ;  /* 0x002c7000010a7983 */ /* 0x000f280000300a00 */
[----:B------:R-:W4:Y:S01]  /*23c70*/  LDL.LU.64 R8, [R1+0x2c68] ;  /* 0x002c680001087983 */ /* 0x000f220000300a00 */
[----:B------:R-:W-:-:S11]  /*23c80*/  IMAD.MOV.U32 R23, RZ, RZ, R2 ;  /* 0x000000ffff177224 */ /* 0x000fd600078e0002 */
[----:B------:R-:W-:Y:S01]  /*23c90*/  STL [R1+0x124], R17 ;  /* 0x0001241101007387 */ /* 0x000fe20000100800 */
[----:B------:R-:W-:-:S03]  /*23ca0*/  MOV R2, R16 ;  /* 0x0000001000027202 */ /* 0x000fc60000000f00 */
        /* <DEDUP_REMOVED lines=8> */
[----:B------:R-:W2:Y:S04]  /*23d30*/  LDL.LU R14, [R1+0x2c64] ;  /* 0x002c6400010e7983 */ /* 0x000ea80000300800 */
[----:B------:R-:W2:Y:S01]  /*23d40*/  LDL.LU R15, [R1+0x2c60] ;  /* 0x002c6000010f7983 */ /* 0x000ea20000300800 */
[----:B----4-:R-:W-:Y:S03]  /*23d50*/  HMMA.16816.F32 R8, R8, R12, R24 ;  /* 0x0000000c0808723c */ /* 0x010fe60000001818 */
[----:B------:R-:W2:Y:S04]  /*23d60*/  LDL.LU.64 R26, [R1+0x2c58] ;  /* 0x002c5800011a7983 */ /* 0x000ea80000300a00 */
[----:B------:R-:W2:Y:S01]  /*23d70*/  LDL.LU.64 R24, [R1+0x2c50] ;  /* 0x002c500001187983 */ /* 0x000ea20000300a00 */
[----:B------:R-:W-:-:S11]  /*23d80*/  LOP3.LUT R13, R0, 0x20, RZ, 0x3c, !PT ;  /* 0x00000020000d7812 */ /* 0x000fd600078e3cff */
[----:B------:R-:W-:Y:S04]  /*23d90*/  STL.64 [R1+0x110], R8 ;  /* 0x0001100801007387 */ /* 0x000fe80000100a00 */
[----:B------:R-:W-:Y:S04]  /*23da0*/  STL.64 [R1+0x118], R10 ;  /* 0x0001180a01007387 */ /* 0x000fe80000100a00 */
[----:B------:R-:W0:Y:S04]  /*23db0*/  LDSM.16.MT88.4 R8, [R13+UR7+0x22000] ;  /* 0x022000070d08783b */ /* 0x000e280008004200 */
[----:B0-----:R-:W-:Y:S04]  /*23dc0*/  STL.64 [R1+0x2c18], R10 ;  /* 0x002c180a01007387 */ /* 0x001fe80000100a00 */
[----:B------:R0:W-:Y:S04]  /*23dd0*/  STL.64 [R1+0x2c10], R8 ;  /* 0x002c100801007387 */ /* 0x0001e80000100a00 */
[----:B0-----:R-:W4:Y:S04]  /*23de0*/  LDL.LU R8, [R1] ;  /* 0x0000000001087983 */ /* 0x001f280000300800 */
        /* <DEDUP_REMOVED lines=93> */
[----:B------:R-:W-:Y:S01]  /*243c0*/  LDSM.16.MT88.4 R20, [R3+UR7+0x22000] ;  /* 0x022000070314783b */ /* 0x000fe20008004200 */
        /* <DEDUP_REMOVED lines=31> */
[----:B------:R-:W3:Y:S02]  /*245c0*/  LDL.LU R27, [R1+0xac] ;  /* 0x0000ac00011b7983 */ /* 0x000ee40000300800 */
[----:B---3--:R-:W-:Y:S01]  /*245d0*/  HMMA.16816.F32 R4, R4, R14, R24 ;  /* 0x0000000e0404723c */ /* 0x008fe20000001818 */
[----:B------:R-:W-:-:S02]  /*245e0*/  IMAD.MOV.U32 R24, RZ, RZ, R2 ;  /* 0x000000ffff187224 */ /* 0x000fc400078e0002 */
[----:B------:R-:W3:-:S15]  /*245f0*/  LDL.LU R2, [R1+0x2b98] ;  /* 0x002b980001027983 */ /* 0x000ede0000300800 */
[----:B------:R-:W-:Y:S01]  /*24600*/  NOP ;  /* 0x0000000000007918 */ /* 0x000fe20000000000 */
[----:B------:R-:W-:Y:S04]  /*24610*/  STL.64 [R1+0xa0], R4 ;  /* 0x0000a00401007387 */ /* 0x000fe80000100a00 */
[----:B------:R-:W-:Y:S04]  /*24620*/  STL.64 [R1+0xa8], R6 ;  /* 0x0000a80601007387 */ /* 0x000fe80000100a00 */
[----:B------:R-:W0:Y:S01]  /*24630*/  LDSM.16.MT88.4 R4, [R0+UR7+0x24000] ;  /* 0x024000070004783b */ /* 0x000e220008004200 */
[----:B--2---:R-:W-:Y:S03]  /*24640*/  HMMA.16816.F32 R20, R20, R14, R16 ;  /* 0x0000000e1414723c */ /* 0x004fe60000001810 */
[----:B------:R-:W2:Y:S04]  /*24650*/  LDL.LU R25, [R1+0x124] ;  /* 0x0001240001197983 */ /* 0x000ea80000300800 */
[----:B------:R-:W2:Y:S04]  /*24660*/  LDL.LU R26, [R1+0x128] ;  /* 0x00012800011a7983 */ /* 0x000ea80000300800 */
[----:B------:R-:W2:Y:S01]  /*24670*/  LDL.LU R27, [R1+0x12c] ;  /* 0x00012c00011b7983 */ /* 0x000ea20000300800 */
[----:B0-----:R-:W-:Y:S01]  /*24680*/  MOV R12, R4 ;  /* 0x00000004000c7202 */ /* 0x001fe20000000f00 */
[----:B------:R-:W-:-:S02]  /*24690*/  IMAD.MOV.U32 R13, RZ, RZ, R5 ;  /* 0x000000ffff0d7224 */ /* 0x000fc400078e0005 */
[----:B------:R-:W-:Y:S01]  /*246a0*/  IMAD.MOV.U32 R28, RZ, RZ, R6 ;  /* 0x000000ffff1c7224 */ /* 0x000fe200078e0006 */
[----:B------:R-:W-:Y:S02]  /*246b0*/  MOV R29, R7 ;  /* 0x00000007001d7202 */ /* 0x000fe40000000f00 */
[----:B---3--:R-:W0:Y:S04]  /*246c0*/  LDSM.16.M88.4 R4, [R2+UR7+0x40200] ;  /* 0x040200070204783b */ /* 0x008e280008000200 */
[----:B0-----:R-:W-:Y:S04]  /*246d0*/  STL [R1+0x2a6c], R6 ;  /* 0x002a6c0601007387 */ /* 0x001fe80000100800 */
[----:B------:R-:W-:Y:S04]  /*246e0*/  STL [R1+0x2a68], R7 ;  /* 0x002a680701007387 */ /* 0x000fe80000100800 */
        /* <DEDUP_REMOVED lines=17> */
[----:B------:R-:W3:Y:S04]  /*24800*/  LDL.LU R21, [R1+0x104] ;  /* 0x0001040001157983 */ /* 0x000ee80000300800 */
[----:B------:R-:W4:Y:S04]  /*24810*/  LDL.LU R22, [R1+0x108] ;  /* 0x0001080001167983 */ /* 0x000f280000300800 */
[----:B------:R-:W4:Y:S04]  /*24820*/  LDL.LU R23, [R1+0x10c] ;  /* 0x00010c0001177983 */ /* 0x000f280000300800 */
[----:B------:R-:W0:Y:S01]  /*24830*/  LDSM.16.MT88.4 R16, [R0+UR7+0x24100] ;  /* 0x024100070010783b */ /* 0x000e220008004200 */
[----:B--2---:R-:W-:-:S15]  /*24840*/  HMMA.16816.F32 R8, R8, R14, R24 ;  /* 0x0000000e0808723c */ /* 0x004fde0000001818 */
[----:B------:R-:W-:-:S04]  /*24850*/  NOP ;  /* 0x0000000000007918 */ /* 0x000fc80000000000 */
[----:B------:R-:W-:Y:S02]  /*24860*/  IMAD.MOV.U32 R7, RZ, RZ, R10 ;  /* 0x000000ffff077224 */ /* 0x000fe400078e000a */
[----:B------:R-:W-:Y:S01]  /*24870*/  IMAD.MOV.U32 R6, RZ, RZ, R11 ;  /* 0x000000ffff067224 */ /* 0x000fe200078e000b */
[----:B----4-:R-:W-:Y:S04]  /*24880*/  STL.64 [R1+0x2b70], R22 ;  /* 0x002b701601007387 */ /* 0x010fe80000100a00 */
[----:B---3--:R1:W-:Y:S04]  /*24890*/  STL.64 [R1+0x2b68], R20 ;  /* 0x002b681401007387 */ /* 0x0083e80000100a00 */
        /* <DEDUP_REMOVED lines=10> */
[----:B------:R-:W2:Y:S04]  /*24940*/  LDL.LU.64 R26, [R1+0x2b80] ;  /* 0x002b8000011a7983 */ /* 0x000ea80000300a00 */
[----:B------:R-:W2:Y:S04]  /*24950*/  LDL.LU.64 R24, [R1+0x2b78] ;  /* 0x002b780001187983 */ /* 0x000ea80000300a00 */
[----:B------:R-:W-:Y:S04]  /*24960*/  STL.64 [R1+0x120], R8 ;  /* 0x0001200801007387 */ /* 0x000fe80000100a00 */
        /* <DEDUP_REMOVED lines=16> */
[----:B------:R-:W-:Y:S01]  /*24a70*/  MOV R14, R28 ;  /* 0x0000001c000e7202 */ /* 0x000fe20000000f00 */
[----:B------:R-:W-:-:S02]  /*24a80*/  IMAD.MOV.U32 R15, RZ, RZ, R29 ;  /* 0x000000ffff0f7224 */ /* 0x000fc400078e001d */
        /* <DEDUP_REMOVED lines=11> */
[----:B------:R-:W-:Y:S01]  /*24b40*/  STL [R1+0xb0], R12 ;  /* 0x0000b00c01007387 */ /* 0x000fe20000100800 */
[----:B------:R-:W-:-:S03]  /*24b50*/  IMAD.MOV.U32 R7, RZ, RZ, R13 ;  /* 0x000000ffff077224 */ /* 0x000fc600078e000d */
[----:B------:R-:W-:Y:S01]  /*24b60*/  STL [R1+0xbc], R15 ;  /* 0x0000bc0f01007387 */ /* 0x000fe20000100800 */
[----:B------:R-:W-:-:S03]  /*24b70*/  MOV R6, R14 ;  /* 0x0000000e00067202 */ /* 0x000fc60000000f00 */
        /* <DEDUP_REMOVED lines=70> */
[----:B------:R-:W-:Y:S04]  /*24fe0*/  STL.64 [R1+0xc0], R20 ;  /* 0x0000c01401007387 */ /* 0x000fe80000100a00 */
[----:B------:R-:W-:Y:S01]  /*24ff0*/  STL [R1+0xc8], R22 ;  /* 0x0000c81601007387 */ /* 0x000fe20000100800 */
[----:B------:R-:W-:-:S03]  /*25000*/  IMAD.MOV.U32 R28, RZ, RZ, R23 ;  /* 0x000000ffff1c7224 */ /* 0x000fc600078e0017 */
        /* <DEDUP_REMOVED lines=12> */
[----:B------:R-:W-:Y:S01]  /*250d0*/  STL [R1+0x28], R18 ;  /* 0x0000281201007387 */ /* 0x000fe20000100800 */
        /* <DEDUP_REMOVED lines=37> */
[----:B------:R0:W-:Y:S01]  /*25330*/  LDSM.16.MT88.4 R12, [R3+UR7+0x24180] ;  /* 0x02418007030c783b */ /* 0x0001e20008004200 */
[----:B----4-:R-:W-:Y:S03]  /*25340*/  HMMA.16816.F32 R20, R20, R4, R16 ;  /* 0x000000041414723c */ /* 0x010fe60000001810 */
[----:B------:R-:W5:Y:S04]  /*25350*/  LDL.LU.64 R18, [R1+0x2aa8] ;  /* 0x002aa80001127983 */ /* 0x000f680000300a00 */
[----:B------:R-:W5:-:S12]  /*25360*/  LDL.LU.64 R16, [R1+0x2aa0] ;  /* 0x002aa00001107983 */ /* 0x000f580000300a00 */
[----:B------:R-:W-:Y:S04]  /*25370*/  STL.64 [R1+0x10], R20 ;  /* 0x0000101401007387 */ /* 0x000fe80000100a00 */
[----:B------:R-:W-:Y:S01]  /*25380*/  STL [R1+0x18], R22 ;  /* 0x0000181601007387 */ /* 0x000fe20000100800 */
[----:B0-----:R-:W-:-:S03]  /*25390*/  IMAD.MOV.U32 R3, RZ, RZ, R23 ;  /* 0x000000ffff037224 */ /* 0x001fc600078e0017 */
        /* <DEDUP_REMOVED lines=17> */
[----:B-1----:R-:W4:Y:S01]  /*254b0*/  LDL.LU R16, [R1+0xb0] ;  /* 0x0000b00001107983 */ /* 0x002f220000300800 */
[----:B------:R-:W-:-:S03]  /*254c0*/  IMAD.MOV.U32 R17, RZ, RZ, R7 ;  /* 0x000000ffff117224 */ /* 0x000fc600078e0007 */
[----:B------:R-:W5:Y:S04]  /*254d0*/  LDL.LU R7, [R1+0x2a8c] ;  /* 0x002a8c0001077983 */ /* 0x000f680000300800 */
[----:B------:R-:W3:Y:S04]  /*254e0*/  LDL.LU R6, [R1+0x2a88] ;  /* 0x002a880001067983 */ /* 0x000ee80000300800 */
[----:B------:R-:W4:Y:S01]  /*254f0*/  LDL.LU R19, [R1+0xbc] ;  /* 0x0000bc0001137983 */ /* 0x000f220000300800 */
[----:B--2---:R-:W-:Y:S03]  /*25500*/  HMMA.16816.F32 R24, R8, R4, R24 ;  /* 0x000000040818723c */ /* 0x004fe60000001818 */
[----:B------:R-:W2:-:S15]  /*25510*/  LDL.LU R8, [R1+0x120] ;  /* 0x0001200001087983 */ /* 0x000e9e0000300800 */
[----:B------:R-:W-:Y:S01]  /*25520*/  NOP ;  /* 0x0000000000007918 */ /* 0x000fe20000000000 */
[----:B------:R-:W-:Y:S04]  /*25530*/  STL.64 [R1+0x140], R24 ;  /* 0x0001401801007387 */ /* 0x000fe80000100a00 */
[----:B------:R-:W-:Y:S04]  /*25540*/  STL.64 [R1+0x148], R26 ;  /* 0x0001481a01007387 */ /* 0x000fe80000100a00 */
[----:B------:R-:W0:Y:S04]  /*25550*/  LDSM.16.MT88.4 R24, [R0+UR7+0x26100] ;  /* 0x026100070018783b */ /* 0x000e280008004200 */
[----:B------:R-:W2:Y:S01]  /*25560*/  LDL.LU R9, [R1+0x124] ;  /* 0x0001240001097983 */ /* 0x000ea20000300800 */
[----:B0-----:R-:W-:Y:S01]  /*25570*/  MOV R28, R24 ;  /* 0x00000018001c7202 */ /* 0x001fe20000000f00 */
[----:B------:R-:W-:-:S02]  /*25580*/  IMAD.MOV.U32 R3, RZ, RZ, R25 ;  /* 0x000000ffff037224 */ /* 0x000fc400078e0019 */
[----:B-----5:R-:W-:Y:S02]  /*25590*/  IMAD.MOV.U32 R10, RZ, RZ, R7 ;  /* 0x000000ffff0a7224 */ /* 0x020fe400078e0007 */
[----:B---3--:R-:W-:Y:S02]  /*255a0*/  IMAD.MOV.U32 R11, RZ, RZ, R6 ;  /* 0x000000ffff0b7224 */ /* 0x008fe400078e0006 */
[----:B------:R-:W-:Y:S01]  /*255b0*/  IMAD.MOV.U32 R6, RZ, RZ, R26 ;  /* 0x000000ffff067224 */ /* 0x000fe200078e001a */
[----:B------:R-:W-:Y:S02]  /*255c0*/  MOV R7, R27 ;  /* 0x0000001b00077202 */ /* 0x000fe40000000f00 */
[----:B------:R-:W2:Y:S04]  /*255d0*/  LDL.LU.64 R26, [R1+0x2a80] ;  /* 0x002a8000011a7983 */ /* 0x000ea80000300a00 */
[----:B------:R-:W2:Y:S01]  /*255e0*/  LDL.LU.64 R24, [R1+0x2a78] ;  /* 0x002a780001187983 */ /* 0x000ea20000300a00 */
[-C--:B------:R-:W-:Y:S08]  /*255f0*/  HMMA.16816.F32 R12, R12, R4.reuse, R20 ;  /* 0x000000040c0c723c */ /* 0x080ff00000001814 */
[----:B--2---:R-:W-:Y:S01]  /*25600*/  HMMA.16816.F32 R8, R24, R4, R8 ;  /* 0x000000041808723c */ /* 0x004fe20000001808 */
        /* <DEDUP_REMOVED lines=8> */
[----:B0-----:R0:W-:Y:S04]  /*25690*/  STL.64 [R1+0x2a40], R10 ;  /* 0x002a400a01007387 */ /* 0x0011e80000100a00 */
[----:B------:R1:W-:Y:S01]  /*256a0*/  STL.64 [R1+0x2a38], R8 ;  /* 0x002a380801007387 */ /* 0x0003e20000100a00 */
[----:B0-----:R-:W-:Y:S01]  /*256b0*/  MOV R10, R6 ;  /* 0x00000006000a7202 */ /* 0x001fe20000000f00 */
[----:B-1----:R-:W-:-:S02]  /*256c0*/  IMAD.MOV.U32 R8, RZ, RZ, R28 ;  /* 0x000000ffff087224 */ /* 0x002fc400078e001c */
[----:B------:R-:W-:Y:S01]  /*256d0*/  IMAD.MOV.U32 R11, RZ, RZ, R7 ;  /* 0x000000ffff0b7224 */ /* 0x000fe200078e0007 */
[----:B------:R-:W3:Y:S04]  /*256e0*/  LDL.LU R28, [R1+0x2a70] ;  /* 0x002a7000011c7983 */ /* 0x000ee80000300800 */
[----:B------:R-:W4:Y:S04]  /*256f0*/  LDL.LU R6, [R1+0x2a6c] ;  /* 0x002a6c0001067983 */ /* 0x000f280000300800 */
[----:B------:R-:W4:Y:S04]  /*25700*/  LDL.LU R7, [R1+0x2a68] ;  /* 0x002a680001077983 */ /* 0x000f280000300800 */
[----:B------:R-:W4:Y:S04]  /*25710*/  LDL.LU.64 R22, [R1+0x2a60] ;  /* 0x002a600001167983 */ /* 0x000f280000300a00 */
[----:B------:R-:W4:Y:S01]  /*25720*/  LDL.LU.64 R20, [R1+0x2a58] ;  /* 0x002a580001147983 */ /* 0x000f220000300a00 */
[----:B------:R-:W-:Y:S01]  /*25730*/  IMAD.MOV.U32 R9, RZ, RZ, R3 ;  /* 0x000000ffff097224 */ /* 0x000fe200078e0003 */
[----:B------:R-:W-:-:S02]  /*25740*/  LOP3.LUT R3, R0, 0x20, RZ, 0x3c, !PT ;  /* 0x0000002000037812 */ /* 0x000fc400078e3cff */
        /* <DEDUP_REMOVED lines=16> */
[----:B------:R2:W-:Y:S02]  /*25850*/  STL.64 [R1+0x2a18], R20 ;  /* 0x002a181401007387 */ /* 0x0005e40000100a00 */
[-C--:B--2---:R-:W-:Y:S02]  /*25860*/  HMMA.16816.F32 R20, R16, R6.reuse, R24 ;  /* 0x000000061014723c */ /* 0x084fe40000001818 */
[----:B------:R-:W0:Y:S04]  /*25870*/  LDSM.16.MT88.4 R16, [R3+UR7+0x26100] ;  /* 0x026100070310783b */ /* 0x000e280008004200 */
[----:B------:R-:W1:Y:S04]  /*25880*/  LDSM.16.MT88.4 R24, [R3+UR7+0x26180] ;  /* 0x026180070318783b */ /* 0x000e680008004200 */
[----:B0-----:R-:W-:Y:S09]  /*25890*/  STL.64 [R1+0x2a10], R18 ;  /* 0x002a101201007387 */ /* 0x001ff20000100a00 */
[----:B------:R-:W-:Y:S04]  /*258a0*/  STL.64 [R1+0x80], R20 ;  /* 0x0000801401007387 */ /* 0x000fe80000100a00 */
[----:B------:R-:W-:Y:S04]  /*258b0*/  STL.64 [R1+0x88], R22 ;  /* 0x0000881601007387 */ /* 0x000fe80000100a00 */
[----:B------:R0:W-:Y:S04]  /*258c0*/  STL.64 [R1+0x2a08], R16 ;  /* 0x002a081001007387 */ /* 0x0001e80000100a00 */
[----:B0-----:R-:W2:Y:S04]  /*258d0*/  LDL.LU R16, [R1+0x100] ;  /* 0x0001000001107983 */ /* 0x001ea80000300800 */
[----:B------:R-:W2:Y:S04]  /*258e0*/  LDL.LU R17, [R1+0x104] ;  /* 0x0001040001117983 */ /* 0x000ea80000300800 */
[----:B------:R-:W2:Y:S04]  /*258f0*/  LDL.LU R18, [R1+0x108] ;  /* 0x0001080001127983 */ /* 0x000ea80000300800 */
[----:B------:R-:W2:Y:S04]  /*25900*/  LDL.LU R19, [R1+0x10c] ;  /* 0x00010c0001137983 */ /* 0x000ea80000300800 */
[----:B------:R-:W4:Y:S04]  /*25910*/  LDL.LU R20, [R1+0x110] ;  /* 0x0001100001147983 */ /* 0x000f280000300800 */
[----:B------:R-:W4:Y:S04]  /*25920*/  LDL.LU R21, [R1+0x114] ;  /* 0x0001140001157983 */ /* 0x000f280000300800 */
[----:B------:R-:W4:Y:S04]  /*25930*/  LDL.LU R22, [R1+0x118] ;  /* 0x0001180001167983 */ /* 0x000f280000300800 */
[----:B------:R-:W4:Y:S04]  /*25940*/  LDL.LU R23, [R1+0x11c] ;  /* 0x00011c0001177983 */ /* 0x000f280000300800 */
[----:B-1----:R-:W-:Y:S04]  /*25950*/  STL.64 [R1+0x2a00], R26 ;  /* 0x002a001a01007387 */ /* 0x002fe80000100a00 */
[----:B------:R0:W-:Y:S01]  /*25960*/  STL.64 [R1+0x29f8], R24 ;  /* 0x0029f81801007387 */ /* 0x0001e20000100a00 */
[----:B--2---:R-:W-:Y:S03]  /*25970*/  HMMA.16816.F32 R8, R8, R6, R16 ;  /* 0x000000060808723c */ /* 0x004fe60000001810 */
[----:B------:R-:W2:-:S15]  /*25980*/  LDL.LU R16, [R1+0xe0] ;  /* 0x0000e00001107983 */ /* 0x000e9e0000300800 */
[----:B------:R-:W-:Y:S01]  /*25990*/  NOP ;  /* 0x0000000000007918 */ /* 0x000fe20000000000 */
[----:B------:R-:W-:Y:S04]  /*259a0*/  STL.64 [R1+0x90], R8 ;  /* 0x0000900801007387 */ /* 0x000fe80000100a00 */
[----:B------:R-:W-:Y:S04]  /*259b0*/  STL.64 [R1+0x98], R10 ;  /* 0x0000980a01007387 */ /* 0x000fe80000100a00 */
[----:B------:R-:W1:Y:S04]  /*259c0*/  LDSM.16.MT88.4 R8, [R29+UR7+0x26000] ;  /* 0x026000071d08783b */ /* 0x000e680008004200 */
[----:B------:R-:W2:Y:S04]  /*259d0*/  LDL.LU R17, [R1+0xe4] ;  /* 0x0000e40001117983 */ /* 0x000ea80000300800 */
[----:B------:R-:W2:Y:S04]  /*259e0*/  LDL.LU R18, [R1+0xe8] ;  /* 0x0000e80001127983 */ /* 0x000ea80000300800 */
[----:B------:R-:W2:Y:S04]  /*259f0*/  LDL.LU R19, [R1+0xec] ;  /* 0x0000ec0001137983 */ /* 0x000ea80000300800 */
[----:B0-----:R-:W2:Y:S04]  /*25a00*/  LDL.LU R24, [R1+0xc0] ;  /* 0x0000c00001187983 */ /* 0x001ea80000300800 */
[----:B------:R-:W2:Y:S04]  /*25a10*/  LDL.LU R25, [R1+0xc4] ;  /* 0x0000c40001197983 */ /* 0x000ea80000300800 */
[----:B------:R-:W2:Y:S01]  /*25a20*/  LDL.LU R26, [R1+0xc8] ;  /* 0x0000c800011a7983 */ /* 0x000ea20000300800 */
[----:B-1----:R-:W-:-:S03]  /*25a30*/  MOV R3, R10 ;  /* 0x0000000a00037202 */ /* 0x002fc60000000f00 */
[----:B------:R0:W-:Y:S01]  /*25a40*/  STL.64 [R1], R8 ;  /* 0x0000000801007387 */ /* 0x0001e20000100a00 */
[----:B------:R-:W-:-:S03]  /*25a50*/  IMAD.MOV.U32 R4, RZ, RZ, R11 ;  /* 0x000000ffff047224 */ /* 0x000fc600078e000b */
[----:B------:R-:W5:Y:S04]  /*25a60*/  LDL.LU.64 R10, [R1+0x2a40] ;  /* 0x002a4000010a7983 */ /* 0x000f680000300a00 */
[----:B0-----:R-:W5:Y:S01]  /*25a70*/  LDL.LU.64 R8, [R1+0x2a38] ;  /* 0x002a380001087983 */ /* 0x001f620000300a00 */
[----:B---3--:R-:W-:Y:S01]  /*25a80*/  IMAD.MOV.U32 R27, RZ, RZ, R28 ;  /* 0x000000ffff1b7224 */ /* 0x008fe200078e001c */
[----:B-----5:R-:W-:Y:S02]  /*25a90*/  HMMA.16816.F32 R8, R8, R6, R12 ;  /* 0x000000060808723c */ /* 0x020fe4000000180c */
[----:B------:R-:W4:Y:S04]  /*25aa0*/  LDL.LU.64 R14, [R1+0x2a30] ;  /* 0x002a3000010e7983 */ /* 0x000f280000300a00 */
[----:B------:R-:W4:-:S13]  /*25ab0*/  LDL.LU.64 R12, [R1+0x2a28] ;  /* 0x002a2800010c7983 */ /* 0x000f1a0000300a00 */
        /* <DEDUP_REMOVED lines=9> */
[----:B------:R-:W5:Y:S04]  /*25b50*/  LDL.LU R10, [R1+0x58] ;  /* 0x00005800010a7983 */ /* 0x000f680000300800 */
[----:B------:R-:W5:Y:S01]  /*25b60*/  LDL.LU R11, [R1+0x5c] ;  /* 0x00005c00010b7983 */ /* 0x000f620000300800 */
[----:B----4-:R-:W-:Y:S03]  /*25b70*/  HMMA.16816.F32 R12, R12, R6, R20 ;  /* 0x000000060c0c723c */ /* 0x010fe60000001814 */
[----:B-----5:R-:W-:Y:S04]  /*25b80*/  STL.64 [R1+0x29e8], R10 ;  /* 0x0029e80a01007387 */ /* 0x020fe80000100a00 */
[----:B---3--:R0:W-:Y:S04]  /*25b90*/  STL.64 [R1+0x29e0], R8 ;  /* 0x0029e00801007387 */ /* 0x0081e80000100a00 */
[----:B0-----:R-:W3:Y:S04]  /*25ba0*/  LDL.LU R8, [R1+0x20] ;  /* 0x0000200001087983 */ /* 0x001ee80000300800 */
[----:B------:R-:W3:Y:S04]  /*25bb0*/  LDL.LU R9, [R1+0x24] ;  /* 0x0000240001097983 */ /* 0x000ee80000300800 */
[----:B------:R-:W3:Y:S04]  /*25bc0*/  LDL.LU R10, [R1+0x28] ;  /* 0x00002800010a7983 */ /* 0x000ee80000300800 */
[----:B------:R-:W2:Y:S04]  /*25bd0*/  LDL.LU.64 R22, [R1+0x2a20] ;  /* 0x002a200001167983 */ /* 0x000ea80000300a00 */
[----:B------:R-:W2:Y:S01]  /*25be0*/  LDL.LU.64 R20, [R1+0x2a18] ;  /* 0x002a180001147983 */ /* 0x000ea20000300a00 */
[----:B------:R-:W-:-:S03]  /*25bf0*/  MOV R11, R2 ;  /* 0x00000002000b7202 */ /* 0x000fc60000000f00 */
[----:B------:R-:W-:Y:S04]  /*25c00*/  STL.64 [R1+0x120], R12 ;  /* 0x0001200c01007387 */ /* 0x000fe80000100a00 */
[----:B------:R-:W-:Y:S01]  /*25c10*/  STL [R1+0x128], R14 ;  /* 0x0001280e01007387 */ /* 0x000fe20000100800 */
[----:B------:R-:W-:-:S03]  /*25c20*/  IMAD.MOV.U32 R2, RZ, RZ, R15 ;  /* 0x000000ffff027224 */ /* 0x000fc600078e000f */
        /* <DEDUP_REMOVED lines=12> */
[----:B------:R-:W-:Y:S01]  /*25cf0*/  STL.64 [R1+0x108], R22 ;  /* 0x0001081601007387 */ /* 0x000fe20000100a00 */
[----:B------:R-:W-:-:S03]  /*25d00*/  LOP3.LUT R5, R0, 0x60, RZ, 0x3c, !PT ;  /* 0x0000006000057812 */ /* 0x000fc600078e3cff */
[----:B------:R-:W-:Y:S01]  /*25d10*/  LDSM.16.MT88.4 R20, [R29+UR7+0x26180] ;  /* 0x026180071d14783b */ /* 0x000fe20008004200 */
[----:B--2---:R-:W-:Y:S03]  /*25d20*/  HMMA.16816.F32 R16, R16, R6, R24 ;  /* 0x000000061010723c */ /* 0x004fe60000001818 */
[----:B------:R-:W3:Y:S04]  /*25d30*/  LDL.LU.64 R26, [R1+0x2a00] ;  /* 0x002a0000011a7983 */ /* 0x000ee80000300a00 */
[----:B------:R-:W3:-:S12]  /*25d40*/  LDL.LU.64 R24, [R1+0x29f8] ;  /* 0x0029f80001187983 */ /* 0x000ed80000300a00 */
[----:B------:R0:W-:Y:S04]  /*25d50*/  STL.64 [R1+0xe0], R16 ;  /* 0x0000e01001007387 */ /* 0x0001e80000100a00 */
[----:B------:R1:W-:Y:S04]  /*25d60*/  STL.64 [R1+0xe8], R18 ;  /* 0x0000e81201007387 */ /* 0x0003e80000100a00 */
[----:B0-----:R-:W2:Y:S04]  /*25d70*/  LDL.LU R16, [R1] ;  /* 0x0000000001107983 */ /* 0x001ea80000300800 */
[----:B------:R-:W2:Y:S01]  /*25d80*/  LDL.LU R17, [R1+0x4] ;  /* 0x0000040001117983 */ /* 0x000ea20000300800 */
[----:B-1----:R-:W-:-:S03]  /*25d90*/  IMAD.MOV.U32 R18, RZ, RZ, R3 ;  /* 0x000000ffff127224 */ /* 0x002fc600078e0003 */
[----:B------:R-:W5:Y:S01]  /*25da0*/  LDL.LU R3, [R1+0x29f0] ;  /* 0x0029f00001037983 */ /* 0x000f620000300800 */
[----:B---3--:R-:W-:Y:S03]  /*25db0*/  HMMA.16816.F32 R24, R24, R6, R8 ;  /* 0x000000061818723c */ /* 0x008fe60000001808 */
[----:B------:R-:W2:Y:S04]  /*25dc0*/  LDL.LU.64 R10, [R1+0x29e8] ;  /* 0x0029e800010a7983 */ /* 0x000ea80000300a00 */
[----:B------:R-:W2:-:S12]  /*25dd0*/  LDL.LU.64 R8, [R1+0x29e0] ;  /* 0x0029e00001087983 */ /* 0x000e980000300a00 */
[----:B------:R-:W-:Y:S04]  /*25de0*/  STL.64 [R1+0xc0], R24 ;  /* 0x0000c01801007387 */ /* 0x000fe80000100a00 */
[----:B------:R-:W-:Y:S04]  /*25df0*/  STL.64 [R1+0xc8], R26 ;  /* 0x0000c81a01007387 */ /* 0x000fe80000100a00 */
[----:B------:R-:W0:Y:S01]  /*25e00*/  LDSM.16.MT88.4 R24, [R5+UR7+0x26000] ;  /* 0x026000070518783b */ /* 0x000e220008004200 */
[----:B------:R-:W-:-:S03]  /*25e10*/  MOV R19, R4 ;  /* 0x0000000400137202 */ /* 0x000fc60000000f00 */
        /* <DEDUP_REMOVED lines=8> */
[----:B-----5:R-:W-:-:S11]  /*25ea0*/  IMAD.MOV.U32 R27, RZ, RZ, R3 ;  /* 0x000000ffff1b7224 */ /* 0x020fd600078e0003 */
[----:B------:R-:W-:Y:S04]  /*25eb0*/  STL.64 [R1+0x110], R16 ;  /* 0x0001101001007387 */ /* 0x000fe80000100a00 */
        /* <DEDUP_REMOVED lines=21> */
[-C--:B---3--:R-:W-:Y:S08]  /*26010*/  HMMA.16816.F32 R24, R20, R6.reuse, R24 ;  /* 0x000000061418723c */ /* 0x088ff00000001818 */
[----:B----4-:R-:W-:Y:S01]  /*26020*/  HMMA.16816.F32 R12, R12, R6, R8 ;  /* 0x000000060c0c723c */ /* 0x010fe20000001808 */
[----:B------:R-:W3:-:S15]  /*26030*/  LDL.LU R8, [R1+0x140] ;  /* 0x0001400001087983 */ /* 0x000ede0000300800 */
[----:B------:R-:W-:-:S03]  /*26040*/  NOP ;  /* 0x0000000000007918 */ /* 0x000fc60000000000 */
[----:B------:R-:W-:Y:S04]  /*26050*/  STL.64 [R1+0xd0], R12 ;  /* 0x0000d00c01007387 */ /* 0x000fe80000100a00 */
[----:B------:R-:W-:Y:S04]  /*26060*/  STL.64 [R1+0xd8], R14 ;  /* 0x0000d80e01007387 */ /* 0x000fe80000100a00 */
[----:B------:R-:W0:Y:S04]  /*26070*/  LDSM.16.MT88.4 R12, [R5+UR7+0x26180] ;  /* 0x02618007050c783b */ /* 0x000e280008004200 */
[----:B------:R-:W3:Y:S04]  /*26080*/  LDL.LU R9, [R1+0x144] ;  /* 0x0001440001097983 */ /* 0x000ee80000300800 */
[----:B------:R-:W3:Y:S04]  /*26090*/  LDL.LU R10, [R1+0x148] ;  /* 0x00014800010a7983 */ /* 0x000ee80000300800 */
[----:B------:R-:W3:Y:S04]  /*260a0*/  LDL.LU R11, [R1+0x14c] ;  /* 0x00014c00010b7983 */ /* 0x000ee80000300800 */
        /* <DEDUP_REMOVED lines=11> */
[----:B------:R-:W-:-:S02]  /*26160*/  MOV R2, R27 ;  /* 0x0000001b00027202 */ /* 0x000fc40000000f00 */
[----:B------:R-:W-:Y:S01]  /*26170*/  MOV R4, R24 ;  /* 0x0000001800047202 */ /* 0x000fe20000000f00 */
[----:B------:R-:W-:Y:S01]  /*26180*/  IMAD.MOV.U32 R5, RZ, RZ, R25 ;  /* 0x000000ffff057224 */ /* 0x000fe200078e0019 */
[----:B------:R-:W2:Y:S04]  /*26190*/  LDL.LU.64 R26, [R1+0x29b8] ;  /* 0x0029b800011a7983 */ /* 0x000ea80000300a00 */
[----:B------:R-:W2:Y:S04]  /*261a0*/  LDL.LU.64 R24, [R1+0x29b0] ;  /* 0x0029b00001187983 */ /* 0x000ea80000300a00 */
[----:B----4-:R-:W0:Y:S04]  /*261b0*/  LDSM.16.M88.4 R20, [R23+UR7+0x40280] ;  /* 0x040280071714783b */ /* 0x010e280008000200 */
[----:B0-----:R-:W-:Y:S04]  /*261c0*/  STL [R1+0x2874], R22 ;  /* 0x0028741601007387 */ /* 0x001fe80000100800 */
[----:B------:R-:W-:Y:S01]  /*261d0*/  STL [R1+0x2870], R23 ;  /* 0x0028701701007387 */ /* 0x000fe20000100800 */
        /* <DEDUP_REMOVED lines=10> */
[----:B------:R-:W4:Y:S04]  /*26280*/  LDL.LU R26, [R1+0x78] ;  /* 0x00007800011a7983 */ /* 0x000f280000300800 */
[----:B------:R-:W4:Y:S01]  /*26290*/  LDL.LU R27, [R1+0x7c] ;  /* 0x00007c00011b7983 */ /* 0x000f220000300800 */
[-C--:B---3--:R-:W-:Y:S03]  /*262a0*/  HMMA.16816.F32 R16, R16, R6.reuse, R8 ;  /* 0x000000061010723c */ /* 0x088fe60000001808 */
[----:B----4-:R-:W-:Y:S04]  /*262b0*/  STL.64 [R1+0x2978], R26 ;  /* 0x0029781a01007387 */ /* 0x010fe80000100a00 */
[----:B--2---:R0:W-:Y:S04]  /*262c0*/  STL.64 [R1+0x2970], R24 ;  /* 0x0029701801007387 */ /* 0x0041e80000100a00 */
        /* <DEDUP_REMOVED lines=45> */
[----:B------:R-:W3:Y:S01]  /*265a0*/  LDL.LU.64 R24, [R1+0x2958] ;  /* 0x0029580001187983 */ /* 0x000ee20000300a00 */
[----:B-----5:R-:W-:-:S11]  /*265b0*/  MOV R15, R28 ;  /* 0x0000001c000f7202 */ /* 0x020fd60000000f00 */
        /* <DEDUP_REMOVED lines=13> */
[----:B------:R-:W-:Y:S04]  /*26690*/  STL.64 [R1+0x20], R24 ;  /* 0x0000201801007387 */ /* 0x000fe80000100a00 */
[----:B------:R-:W-:Y:S01]  /*266a0*/  STL [R1+0x28], R26 ;  /* 0x0000281a01007387 */ /* 0x000fe20000100800 */
        /* <DEDUP_REMOVED lines=46> */
[----:B------:R-:W5:Y:S04]  /*26990*/  LDL.LU.64 R26, [R1+0x2910] ;  /* 0x00291000011a7983 */ /* 0x000f680000300a00 */
[----:B------:R-:W5:Y:S01]  /*269a0*/  LDL.LU.64 R24, [R1+0x2908] ;  /* 0x0029080001187983 */ /* 0x000f620000300a00 */
[----:B------:R-:W-:-:S11]  /*269b0*/  MOV R15, R3 ;  /* 0x00000003000f7202 */ /* 0x000fd60000000f00 */
[----:B------:R-:W-:Y:S04]  /*269c0*/  STL.64 [R1+0x60], R4 ;  /* 0x0000600401007387 */ /* 0x000fe80000100a00 */
[----:B------:R-:W-:Y:S01]  /*269d0*/  STL [R1+0x68], R6 ;  /* 0x0000680601007387 */ /* 0x000fe20000100800 */
        /* <DEDUP_REMOVED lines=24> */
[----:B------:R0:W-:Y:S02]  /*26b60*/  STL.64 [R1+0x88], R18 ;  /* 0x0000881201007387 */ /* 0x0001e40000100a00 */
[----:B0-----:R-:W-:-:S06]  /*26b70*/  LOP3.LUT R19, R0, 0x60, RZ, 0x3c, !PT ;  /* 0x0000006000137812 */ /* 0x001fcc00078e3cff */
        /* <DEDUP_REMOVED lines=11> */
[----:B------:R0:W-:Y:S02]  /*26c30*/  STL.64 [R1+0x98], R10 ;  /* 0x0000980a01007387 */ /* 0x0001e40000100a00 */
[----:B0-----:R-:W-:-:S06]  /*26c40*/  LOP3.LUT R11, R0, 0x60, RZ, 0x3c, !PT ;  /* 0x00000060000b7812 */ /* 0x001fcc00078e3cff */
        /* <DEDUP_REMOVED lines=11> */
[----:B------:R0:W-:Y:S02]  /*26d00*/  STL.64 [R1+0xa8], R14 ;  /* 0x0000a80e01007387 */ /* 0x0001e40000100a00 */
[----:B0-----:R-:W-:-:S06]  /*26d10*/  LOP3.LUT R15, R0, 0x60, RZ, 0x3c, !PT ;  /* 0x00000060000f7812 */ /* 0x001fcc00078e3cff */
        /* <DEDUP_REMOVED lines=11> */
[----:B------:R0:W-:Y:S02]  /*26dd0*/  STL.64 [R1+0xd8], R6 ;  /* 0x0000d80601007387 */ /* 0x0001e40000100a00 */
[----:B0-----:R-:W-:-:S06]  /*26de0*/  LOP3.LUT R7, R0, 0x60, RZ, 0x3c, !PT ;  /* 0x0000006000077812 */ /* 0x001fcc00078e3cff */
        /* <DEDUP_REMOVED lines=47> */
[----:B------:R-:W-:Y:S04]  /*270e0*/  STL [R1+0x124], R13 ;  /* 0x0001240d01007387 */ /* 0x000fe80000100800 */
[----:B------:R-:W-:Y:S01]  /*270f0*/  STL.64 [R1+0x128], R14 ;  /* 0x0001280e01007387 */ /* 0x000fe20000100a00 */
[----:B------:R-:W-:-:S03]  /*27100*/  IMAD.MOV.U32 R2, RZ, RZ, R12 ;  /* 0x000000ffff027224 */ /* 0x000fc600078e000c */
[----:B------:R-:W0:Y:S04]  /*27110*/  LDSM.16.MT88.4 R12, [R0+UR7+0x2a180] ;  /* 0x02a18007000c783b */ /* 0x000e280008004200 */
[----:B0-----:R0:W-:Y:S04]  /*27120*/  STL.64 [R1+0x2838], R14 ;  /* 0x0028380e01007387 */ /* 0x0011e80000100a00 */
[----:B------:R1:W-:Y:S01]  /*27130*/  STL.64 [R1+0x2830], R12 ;  /* 0x0028300c01007387 */ /* 0x0003e20000100a00 */
[----:B0-----:R-:W-:-:S03]  /*27140*/  MOV R14, R22 ;  /* 0x00000016000e7202 */ /* 0x001fc60000000f00 */
[----:B-1----:R-:W5:Y:S04]  /*27150*/  LDL.LU R12, [R1+0x10] ;  /* 0x00001000010c7983 */ /* 0x002f680000300800 */
[----:B------:R-:W5:Y:S04]  /*27160*/  LDL.LU R13, [R1+0x14] ;  /* 0x00001400010d7983 */ /* 0x000f680000300800 */
[----:B------:R-:W2:Y:S01]  /*27170*/  LDL.LU R22, [R1+0x2874] ;  /* 0x0028740001167983 */ /* 0x000ea20000300800 */
[----:B------:R-:W-:-:S03]  /*27180*/  IMAD.MOV.U32 R15, RZ, RZ, R23 ;  /* 0x000000ffff0f7224 */ /* 0x000fc600078e0017 */
        /* <DEDUP_REMOVED lines=98> */
[----:B------:R-:W5:Y:S04]  /*277b0*/  LDL.LU R19, [R1+0xdc] ;  /* 0x0000dc0001137983 */ /* 0x000f680000300800 */
[----:B------:R-:W-:Y:S01]  /*277c0*/  STL [R1+0x2770], R29 ;  /* 0x0027701d01007387 */ /* 0x000fe20000100800 */
[----:B----4-:R-:W-:Y:S03]  /*277d0*/  HMMA.16816.F32 R8, R8, R22, R12 ;  /* 0x000000160808723c */ /* 0x010fe6000000180c */
[----:B------:R-:W2:Y:S04]  /*277e0*/  LDL.LU.64 R14, [R1+0x27e8] ;  /* 0x0027e800010e7983 */ /* 0x000ea80000300a00 */
[----:B------:R-:W2:-:S12]  /*277f0*/  LDL.LU.64 R12, [R1+0x27e0] ;  /* 0x0027e000010c7983 */ /* 0x000e980000300a00 */
[----:B------:R-:W-:Y:S04]  /*27800*/  STL.64 [R1+0x10], R8 ;  /* 0x0000100801007387 */ /* 0x000fe80000100a00 */
[----:B------:R-:W-:Y:S01]  /*27810*/  STL.64 [R1+0x18], R10 ;  /* 0x0000180a01007387 */ /* 0x000fe20000100a00 */
[----:B------:R-:W-:-:S05]  /*27820*/  LOP3.LUT R21, R0, 0x60, RZ, 0x3c, !PT ;  /* 0x0000006000157812 */ /* 0x000fca00078e3cff */
        /* <DEDUP_REMOVED lines=18> */
[----:B------:R-:W-:Y:S01]  /*27950*/  LDSM.16.MT88.4 R4, [R21+UR7+0x2a100] ;  /* 0x02a100071504783b */ /* 0x000fe20008004200 */
        /* <DEDUP_REMOVED lines=18> */
[----:B------:R-:W0:Y:S04]  /*27a80*/  LDSM.16.MT88.4 R16, [R0+UR7+0x2c000] ;  /* 0x02c000070010783b */ /* 0x000e280008004200 */
[----:B------:R-:W4:Y:S04]  /*27a90*/  LDL.LU R25, [R1+0x124] ;  /* 0x0001240001197983 */ /* 0x000f280000300800 */
[----:B------:R-:W4:Y:S04]  /*27aa0*/  LDL.LU R26, [R1+0x128] ;  /* 0x00012800011a7983 */ /* 0x000f280000300800 */
[----:B------:R-:W4:Y:S01]  /*27ab0*/  LDL.LU R27, [R1+0x12c] ;  /* 0x00012c00011b7983 */ /* 0x000f220000300800 */
[----:B--2---:R-:W-:Y:S01]  /*27ac0*/  HMMA.16816.F32 R8, R8, R22, R12 ;  /* 0x000000160808723c */ /* 0x004fe2000000180c */
[----:B0-----:R-:W-:Y:S01]  /*27ad0*/  IMAD.MOV.U32 R20, RZ, RZ, R16 ;  /* 0x000000ffff147224 */ /* 0x001fe200078e0010 */
[----:B------:R-:W-:Y:S01]  /*27ae0*/  MOV R21, R17 ;  /* 0x0000001100157202 */ /* 0x000fe20000000f00 */
[----:B------:R-:W-:Y:S01]  /*27af0*/  STL [R1+0x8], R18 ;  /* 0x0000081201007387 */ /* 0x000fe20000100800 */
[----:B------:R-:W-:-:S03]  /*27b00*/  IMAD.MOV.U32 R29, RZ, RZ, R19 ;  /* 0x000000ffff1d7224 */ /* 0x000fc600078e0013 */
[----:B---3--:R-:W0:Y:S04]  /*27b10*/  LDSM.16.M88.4 R16, [R2+UR7+0x40280] ;  /* 0x040280070210783b */ /* 0x008e280008000200 */
[----:B0-----:R-:W-:Y:S04]  /*27b20*/  STL [R1+0x2684], R18 ;  /* 0x0026841201007387 */ /* 0x001fe80000100800 */
[----:B------:R-:W-:Y:S04]  /*27b30*/  STL [R1+0x2680], R19 ;  /* 0x0026801301007387 */ /* 0x000fe80000100800 */
[----:B------:R-:W-:Y:S04]  /*27b40*/  STL [R1+0x23d8], R2 ;  /* 0x0023d80201007387 */ /* 0x000fe80000100800 */
[----:B------:R-:W2:Y:S04]  /*27b50*/  LDL.LU.64 R14, [R1+0x27a0] ;  /* 0x0027a000010e7983 */ /* 0x000ea80000300a00 */
[----:B------:R-:W2:Y:S04]  /*27b60*/  LDL.LU.64 R12, [R1+0x2798] ;  /* 0x00279800010c7983 */ /* 0x000ea80000300a00 */
        /* <DEDUP_REMOVED lines=8> */
[----:B------:R-:W-:-:S07]  /*27bf0*/  IMAD.MOV.U32 R11, RZ, RZ, R28 ;  /* 0x000000ffff0b7224 */ /* 0x000fce00078e001c */
[----:B--2---:R-:W-:-:S15]  /*27c00*/  HMMA.16816.F32 R12, R12, R22, R8 ;  /* 0x000000160c0c723c */ /* 0x004fde0000001808 */
[----:B------:R-:W-:-:S04]  /*27c10*/  NOP ;  /* 0x0000000000007918 */ /* 0x000fc80000000000 */
[----:B------:R-:W-:Y:S04]  /*27c20*/  STL.64 [R1+0x130], R12 ;  /* 0x0001300c01007387 */ /* 0x000fe80000100a00 */
[----:B------:R-:W-:Y:S04]  /*27c30*/  STL [R1+0x138], R14 ;  /* 0x0001380e01007387 */ /* 0x000fe80000100800 */
[----:B------:R-:W2:Y:S04]  /*27c40*/  LDL.LU R8, [R1+0x100] ;  /* 0x0001000001087983 */ /* 0x000ea80000300800 */
[----:B------:R-:W2:Y:S04]  /*27c50*/  LDL.LU R9, [R1+0x104] ;  /* 0x0001040001097983 */ /* 0x000ea80000300800 */
[----:B------:R-:W3:Y:S04]  /*27c60*/  LDL.LU R10, [R1+0x108] ;  /* 0x00010800010a7983 */ /* 0x000ee80000300800 */
[----:B------:R-:W3:Y:S01]  /*27c70*/  LDL.LU R11, [R1+0x10c] ;  /* 0x00010c00010b7983 */ /* 0x000ee20000300800 */
[----:B------:R-:W-:-:S03]  /*27c80*/  MOV R28, R15 ;  /* 0x0000000f001c7202 */ /* 0x000fc60000000f00 */
[----:B------:R-:W0:Y:S01]  /*27c90*/  LDSM.16.MT88.4 R12, [R0+UR7+0x2c100] ;  /* 0x02c10007000c783b */ /* 0x000e220008004200 */
[----:B----4-:R-:W-:Y:S03]  /*27ca0*/  HMMA.16816.F32 R4, R4, R22, R24 ;  /* 0x000000160404723c */ /* 0x010fe60000001818 */
[----:B---3--:R-:W-:Y:S04]  /*27cb0*/  STL.64 [R1+0x2780], R10 ;  /* 0x0027800a01007387 */ /* 0x008fe80000100a00 */
        /* <DEDUP_REMOVED lines=12> */
[----:B------:R-:W2:Y:S01]  /*27d80*/  LDL.LU.64 R24, [R1+0x2788] ;  /* 0x0027880001187983 */ /* 0x000ea20000300a00 */
[----:B------:R-:W-:-:S03]  /*27d90*/  IMAD.MOV.U32 R19, RZ, RZ, R6 ;  /* 0x000000ffff137224 */ /* 0x000fc600078e0006 */
        /* <DEDUP_REMOVED lines=9> */
[----:B------:R-:W4:Y:S01]  /*27e30*/  LDL.LU R6, [R1+0xe8] ;  /* 0x0000e80001067983 */ /* 0x000f220000300800 */
[----:B--2---:R-:W-:Y:S03]  /*27e40*/  HMMA.16816.F32 R24, R24, R22, R8 ;  /* 0x000000161818723c */ /* 0x004fe60000001808 */
[----:B------:R-:W2:Y:S04]  /*27e50*/  LDL.LU.64 R10, [R1+0x2780] ;  /* 0x00278000010a7983 */ /* 0x000ea80000300a00 */
[----:B------:R-:W2:-:S12]  /*27e60*/  LDL.LU.64 R8, [R1+0x2778] ;  /* 0x0027780001087983 */ /* 0x000e980000300a00 */
[----:B------:R-:W-:Y:S04]  /*27e70*/  STL.64 [R1+0x80], R24 ;  /* 0x0000801801007387 */ /* 0x000fe80000100a00 */
[----:B------:R-:W-:Y:S04]  /*27e80*/  STL [R1+0x88], R26 ;  /* 0x0000881a01007387 */ /* 0x000fe80000100800 */
[----:B------:R-:W2:Y:S01]  /*27e90*/  LDL.LU R22, [R1+0x8] ;  /* 0x0000080001167983 */ /* 0x000ea20000300800 */
[----:B------:R-:W-:Y:S02]  /*27ea0*/  LOP3.LUT R2, R0, 0x20, RZ, 0x3c, !PT ;  /* 0x0000002000027812 */ /* 0x000fe400078e3cff */
[----:B------:R-:W-:Y:S01]  /*27eb0*/  MOV R7, R3 ;  /* 0x0000000300077202 */ /* 0x000fe20000000f00 */
[----:B------:R-:W-:-:S02]  /*27ec0*/  IMAD.MOV.U32 R3, RZ, RZ, R27 ;  /* 0x000000ffff037224 */ /* 0x000fc400078e001b */
[----:B------:R-:W0:Y:S01]  /*27ed0*/  LDSM.16.MT88.4 R24, [R2+UR7+0x2c000] ;  /* 0x02c000070218783b */ /* 0x000e220008004200 */
[----:B------:R-:W-:-:S03]  /*27ee0*/  IMAD.MOV.U32 R23, RZ, RZ, R29 ;  /* 0x000000ffff177224 */ /* 0x000fc600078e001d */
[----:B------:R-:W5:Y:S04]  /*27ef0*/  LDL.LU R29, [R1+0x2770] ;  /* 0x00277000011d7983 */ /* 0x000f680000300800 */
        /* <DEDUP_REMOVED lines=10> */
[----:B------:R-:W-:-:S03]  /*27fa0*/  MOV R19, R21 ;  /* 0x0000001500137202 */ /* 0x000fc60000000f00 */
        /* <DEDUP_REMOVED lines=84> */
[----:B------:R-:W-:Y:S01]  /*284f0*/  IMAD.MOV.U32 R2, RZ, RZ, R15 ;  /* 0x000000ffff027224 */ /* 0x000fe200078e000f */
[----:B------:R-:W-:Y:S01]  /*28500*/  LOP3.LUT R15, R0, 0x60, RZ, 0x3c, !PT ;  /* 0x00000060000f7812 */ /* 0x000fe200078e3cff */
        /* <DEDUP_REMOVED lines=37> */
[----:B------:R-:W-:-:S11]  /*28760*/  MOV R27, R28 ;  /* 0x0000001c001b7202 */ /* 0x000fd60000000f00 */
[----:B------:R-:W-:Y:S01]  /*28770*/  IMAD.MOV.U32 R28, RZ, RZ, R23 ;  /* 0x000000ffff1c7224 */ /* 0x000fe200078e0017 */
[----:B------:R-:W-:Y:S04]  /*28780*/  STL.64 [R1+0x30], R20 ;  /* 0x0000301401007387 */ /* 0x000fe80000100a00 */
[----:B------:R-:W-:Y:S04]  /*28790*/  STL [R1+0x38], R22 ;  /* 0x0000381601007387 */ /* 0x000fe80000100800 */
        /* <DEDUP_REMOVED lines=12> */
[----:B------:R-:W-:Y:S01]  /*28860*/  IMAD.MOV.U32 R11, RZ, RZ, R3 ;  /* 0x000000ffff0b7224 */ /* 0x000fe200078e0003 */
[----:B--2---:R-:W-:Y:S02]  /*28870*/  HMMA.16816.F32 R12, R12, R16, R4 ;  /* 0x000000100c0c723c */ /* 0x004fe40000001804 */
[----:B------:R-:W5:Y:S04]  /*28880*/  LDL.LU.64 R6, [R1+0x26a8] ;  /* 0x0026a80001067983 */ /* 0x000f680000300a00 */
[----:B------:R-:W5:-:S13]  /*28890*/  LDL.LU.64 R4, [R1+0x26a0] ;  /* 0x0026a00001047983 */ /* 0x000f5a0000300a00 */
[----:B------:R-:W-:Y:S01]  /*288a0*/  MOV R28, R14 ;  /* 0x0000000e001c7202 */ /* 0x000fe20000000f00 */
[----:B------:R-:W-:Y:S01]  /*288b0*/  STL.64 [R1+0x150], R12 ;  /* 0x0001500c01007387 */ /* 0x000fe20000100a00 */
[----:B------:R-:W-:-:S03]  /*288c0*/  IMAD.MOV.U32 R3, RZ, RZ, R15 ;  /* 0x000000ffff037224 */ /* 0x000fc600078e000f */
[----:B------:R-:W0:Y:S04]  /*288d0*/  LDSM.16.MT88.4 R12, [R0+UR7+0x2e080] ;  /* 0x02e08007000c783b */ /* 0x000e280008004200 */
[----:B------:R-:W-:Y:S04]  /*288e0*/  STL [R1+0x260c], R3 ;  /* 0x00260c0301007387 */ /* 0x000fe80000100800 */
[----:B------:R-:W-:Y:S04]  /*288f0*/  STL [R1+0x2608], R28 ;  /* 0x0026081c01007387 */ /* 0x000fe80000100800 */
[----:B0-----:R0:W-:Y:S04]  /*28900*/  STL.64 [R1+0x2668], R14 ;  /* 0x0026680e01007387 */ /* 0x0011e80000100a00 */
[----:B------:R1:W-:Y:S01]  /*28910*/  STL.64 [R1+0x2660], R12 ;  /* 0x0026600c01007387 */ /* 0x0003e20000100a00 */
[----:B0-----:R-:W-:-:S03]  /*28920*/  MOV R14, R18 ;  /* 0x00000012000e7202 */ /* 0x001fc60000000f00 */
[----:B-1----:R-:W2:Y:S01]  /*28930*/  LDL.LU R12, [R1+0xa0] ;  /* 0x0000a000010c7983 */ /* 0x002ea20000300800 */
[----:B------:R-:W-:-:S03]  /*28940*/  IMAD.MOV.U32 R13, RZ, RZ, R19 ;  /* 0x000000ffff0d7224 */ /* 0x000fc600078e0013 */
[----:B------:R-:W4:Y:S04]  /*28950*/  LDL.LU R19, [R1+0x269c] ;  /* 0x00269c0001137983 */ /* 0x000f280000300800 */
[----:B------:R-:W2:Y:S04]  /*28960*/  LDL.LU R18, [R1+0x2698] ;  /* 0x0026980001127983 */ /* 0x000ea80000300800 */
[----:B------:R-:W3:Y:S01]  /*28970*/  LDL.LU R15, [R1+0xac] ;  /* 0x0000ac00010f7983 */ /* 0x000ee20000300800 */
[----:B-----5:R-:W-:Y:S03]  /*28980*/  HMMA.16816.F32 R24, R4, R16, R24 ;  /* 0x000000100418723c */ /* 0x020fe60000001818 */
[----:B------:R-:W5:-:S15]  /*28990*/  LDL.LU R4, [R1+0x120] ;  /* 0x0001200001047983 */ /* 0x000f5e0000300800 */
[----:B------:R-:W-:Y:S01]  /*289a0*/  NOP ;  /* 0x0000000000007918 */ /* 0x000fe20000000000 */
[----:B------:R-:W-:Y:S04]  /*289b0*/  STL.64 [R1+0x140], R24 ;  /* 0x0001401801007387 */ /* 0x000fe80000100a00 */
[----:B------:R-:W-:Y:S04]  /*289c0*/  STL.64 [R1+0x148], R26 ;  /* 0x0001481a01007387 */ /* 0x000fe80000100a00 */
[----:B------:R-:W0:Y:S04]  /*289d0*/  LDSM.16.MT88.4 R24, [R0+UR7+0x2e100] ;  /* 0x02e100070018783b */ /* 0x000e280008004200 */
[----:B------:R-:W5:Y:S01]  /*289e0*/  LDL.LU R5, [R1+0x124] ;  /* 0x0001240001057983 */ /* 0x000f620000300800 */
[----:B0-----:R-:W-:Y:S01]  /*289f0*/  MOV R28, R27 ;  /* 0x0000001b001c7202 */ /* 0x001fe20000000f00 */
[----:B------:R-:W-:-:S02]  /*28a00*/  IMAD.MOV.U32 R3, RZ, RZ, R25 ;  /* 0x000000ffff037224 */ /* 0x000fc400078e0019 */
[----:B----4-:R-:W-:Y:S02]  /*28a10*/  IMAD.MOV.U32 R6, RZ, RZ, R19 ;  /* 0x000000ffff067224 */ /* 0x010fe400078e0013 */
[----:B--2---:R-:W-:Y:S02]  /*28a20*/  IMAD.MOV.U32 R7, RZ, RZ, R18 ;  /* 0x000000ffff077224 */ /* 0x004fe400078e0012 */
[----:B------:R-:W-:Y:S01]  /*28a30*/  IMAD.MOV.U32 R19, RZ, RZ, R26 ;  /* 0x000000ffff137224 */ /* 0x000fe200078e001a */
[----:B------:R-:W-:Y:S01]  /*28a40*/  MOV R18, R24 ;  /* 0x0000001800127202 */ /* 0x000fe20000000f00 */
[----:B------:R-:W5:Y:S04]  /*28a50*/  LDL.LU.64 R26, [R1+0x2690] ;  /* 0x00269000011a7983 */ /* 0x000f680000300a00 */
[----:B------:R-:W5:Y:S01]  /*28a60*/  LDL.LU.64 R24, [R1+0x2688] ;  /* 0x0026880001187983 */ /* 0x000f620000300a00 */
[----:B------:R-:W-:-:S06]  /*28a70*/  LOP3.LUT R23, R0, 0x60, RZ, 0x3c, !PT ;  /* 0x0000006000177812 */ /* 0x000fcc00078e3cff */
[----:B------:R-:W3:Y:S02]  /*28a80*/  LDSM.16.MT88.4 R20, [R23+UR7+0x2c180] ;  /* 0x02c180071714783b */ /* 0x000ee40008004200 */
[-C--:B---3--:R-:W-:Y:S08]  /*28a90*/  HMMA.16816.F32 R20, R20, R16.reuse, R8 ;  /* 0x000000101414723c */ /* 0x088ff00000001808 */
[----:B-----5:R-:W-:Y:S01]  /*28aa0*/  HMMA.16816.F32 R4, R24, R16, R4 ;  /* 0x000000101804723c */ /* 0x020fe20000001804 */
        /* <DEDUP_REMOVED lines=12> */
[----:B------:R-:W3:Y:S04]  /*28b70*/  LDL.LU R18, [R1+0x2684] ;  /* 0x0026840001127983 */ /* 0x000ee80000300800 */
[----:B------:R-:W3:Y:S04]  /*28b80*/  LDL.LU R19, [R1+0x2680] ;  /* 0x0026800001137983 */ /* 0x000ee80000300800 */
[----:B------:R-:W3:Y:S04]  /*28b90*/  LDL.LU.64 R10, [R1+0x2678] ;  /* 0x00267800010a7983 */ /* 0x000ee80000300a00 */
[----:B------:R-:W3:Y:S01]  /*28ba0*/  LDL.LU.64 R8, [R1+0x2670] ;  /* 0x0026700001087983 */ /* 0x000ee20000300a00 */
[----:B------:R-:W-:Y:S01]  /*28bb0*/  IMAD.MOV.U32 R5, RZ, RZ, R3 ;  /* 0x000000ffff057224 */ /* 0x000fe200078e0003 */
[----:B------:R-:W-:-:S02]  /*28bc0*/  LOP3.LUT R3, R0, 0x20, RZ, 0x3c, !PT ;  /* 0x0000002000037812 */ /* 0x000fc400078e3cff */
        /* <DEDUP_REMOVED lines=17> */
[----:B0-----:R-:W3:Y:S01]  /*28ce0*/  LDL.LU R8, [R1+0x100] ;  /* 0x0001000001087983 */ /* 0x001ee20000300800 */
[----:B--2---:R-:W-:Y:S03]  /*28cf0*/  HMMA.16816.F32 R12, R12, R18, R24 ;  /* 0x000000120c0c723c */ /* 0x004fe60000001818 */
[----:B------:R-:W-:-:S15]  /*28d00*/  LDSM.16.MT88.4 R24, [R3+UR7+0x2e180] ;  /* 0x02e180070318783b */ /* 0x000fde0008004200 */
[----:B------:R-:W-:Y:S01]  /*28d10*/  NOP ;  /* 0x0000000000007918 */ /* 0x000fe20000000000 */
        /* <DEDUP_REMOVED lines=8> */
[----:B0-----:R-:W2:Y:S04]  /*28da0*/  LDL.LU R12, [R1+0xf0] ;  /* 0x0000f000010c7983 */ /* 0x001ea80000300800 */
[----:B------:R-:W2:Y:S04]  /*28db0*/  LDL.LU R13, [R1+0xf4] ;  /* 0x0000f400010d7983 */ /* 0x000ea80000300800 */
[----:B------:R-:W2:Y:S04]  /*28dc0*/  LDL.LU R14, [R1+0xf8] ;  /* 0x0000f800010e7983 */ /* 0x000ea80000300800 */
[----:B------:R-:W2:Y:S01]  /*28dd0*/  LDL.LU R15, [R1+0xfc] ;  /* 0x0000fc00010f7983 */ /* 0x000ea20000300800 */
[----:B------:R-:W-:-:S03]  /*28de0*/  IMAD.MOV.U32 R7, RZ, RZ, R28 ;  /* 0x000000ffff077224 */ /* 0x000fc600078e001c */
[----:B------:R-:W-:Y:S04]  /*28df0*/  STL.64 [R1+0x2618], R26 ;  /* 0x0026181a01007387 */ /* 0x000fe80000100a00 */
        /* <DEDUP_REMOVED lines=10> */
[----:B0-----:R-:W5:Y:S04]  /*28ea0*/  LDL.LU R24, [R1+0xc0] ;  /* 0x0000c00001187983 */ /* 0x001f680000300800 */
[----:B------:R-:W5:Y:S04]  /*28eb0*/  LDL.LU R25, [R1+0xc4] ;  /* 0x0000c40001197983 */ /* 0x000f680000300800 */
[----:B------:R-:W5:Y:S04]  /*28ec0*/  LDL.LU R26, [R1+0xc8] ;  /* 0x0000c800011a7983 */ /* 0x000f680000300800 */
[----:B------:R-:W5:Y:S01]  /*28ed0*/  LDL.LU R27, [R1+0xcc] ;  /* 0x0000cc00011b7983 */ /* 0x000f620000300800 */
[----:B-1----:R-:W-:-:S03]  /*28ee0*/  MOV R28, R6 ;  /* 0x00000006001c7202 */ /* 0x002fc60000000f00 */
[----:B------:R0:W-:Y:S01]  /*28ef0*/  STL [R1], R4 ;  /* 0x0000000401007387 */ /* 0x0001e20000100800 */
[----:B------:R-:W-:Y:S02]  /*28f00*/  IMAD.MOV.U32 R16, RZ, RZ, R7 ;  /* 0x000000ffff107224 */ /* 0x000fe400078e0007 */
[----:B------:R-:W-:Y:S01]  /*28f10*/  IMAD.MOV.U32 R3, RZ, RZ, R5 ;  /* 0x000000ffff037224 */ /* 0x000fe200078e0005 */
[----:B------:R-:W4:Y:S04]  /*28f20*/  LDL.LU.64 R6, [R1+0x2658] ;  /* 0x0026580001067983 */ /* 0x000f280000300a00 */
[----:B0-----:R-:W4:Y:S02]  /*28f30*/  LDL.LU.64 R4, [R1+0x2650] ;  /* 0x0026500001047983 */ /* 0x001f240000300a00 */
[----:B----4-:R-:W-:Y:S02]  /*28f40*/  HMMA.16816.F32 R4, R4, R18, R20 ;  /* 0x000000120404723c */ /* 0x010fe40000001814 */
[----:B------:R-:W3:Y:S04]  /*28f50*/  LDL.LU.64 R22, [R1+0x2648] ;  /* 0x0026480001167983 */ /* 0x000ee80000300a00 */
[----:B------:R-:W3:-:S13]  /*28f60*/  LDL.LU.64 R20, [R1+0x2640] ;  /* 0x0026400001147983 */ /* 0x000eda0000300a00 */
[----:B------:R-:W-:Y:S04]  /*28f70*/  STL.64 [R1+0xb0], R4 ;  /* 0x0000b00401007387 */ /* 0x000fe80000100a00 */
[----:B------:R-:W-:Y:S04]  /*28f80*/  STL.64 [R1+0xb8], R6 ;  /* 0x0000b80601007387 */ /* 0x000fe80000100a00 */
[----:B------:R-:W0:Y:S04]  /*28f90*/  LDSM.16.MT88.4 R4, [R29+UR7+0x2e080] ;  /* 0x02e080071d04783b */ /* 0x000e280008004200 */
[----:B0-----:R-:W-:Y:S04]  /*28fa0*/  STL.64 [R1+0x25f0], R6 ;  /* 0x0025f00601007387 */ /* 0x001fe80000100a00 */
[----:B------:R0:W-:Y:S04]  /*28fb0*/  STL.64 [R1+0x25e8], R4 ;  /* 0x0025e80401007387 */ /* 0x0001e80000100a00 */
[----:B0-----:R-:W4:Y:S04]  /*28fc0*/  LDL.LU R4, [R1+0x50] ;  /* 0x0000500001047983 */ /* 0x001f280000300800 */
[----:B------:R-:W4:Y:S04]  /*28fd0*/  LDL.LU R5, [R1+0x54] ;  /* 0x0000540001057983 */ /* 0x000f280000300800 */
[----:B------:R-:W2:Y:S04]  /*28fe0*/  LDL.LU R6, [R1+0x58] ;  /* 0x0000580001067983 */ /* 0x000ea80000300800 */
[----:B------:R-:W2:Y:S01]  /*28ff0*/  LDL.LU R7, [R1+0x5c] ;  /* 0x00005c0001077983 */ /* 0x000ea20000300800 */
[----:B---3--:R-:W-:Y:S03]  /*29000*/  HMMA.16816.F32 R20, R20, R18, R8 ;  /* 0x000000121414723c */ /* 0x008fe60000001808 */
[----:B--2---:R-:W-:Y:S04]  /*29010*/  STL.64 [R1+0x2600], R6 ;  /* 0x0026000601007387 */ /* 0x004fe80000100a00 */
[----:B----4-:R0:W-:Y:S04]  /*29020*/  STL.64 [R1+0x25f8], R4 ;  /* 0x0025f80401007387 */ /* 0x0101e80000100a00 */
[----:B0-----:R-:W2:Y:S04]  /*29030*/  LDL.LU R4, [R1+0x20] ;  /* 0x0000200001047983 */ /* 0x001ea80000300800 */
[----:B------:R-:W2:Y:S04]  /*29040*/  LDL.LU R5, [R1+0x24] ;  /* 0x0000240001057983 */ /* 0x000ea80000300800 */
[----:B------:R-:W2:Y:S04]  /*29050*/  LDL.LU R6, [R1+0x28] ;  /* 0x0000280001067983 */ /* 0x000ea80000300800 */
[----:B------:R-:W3:Y:S04]  /*29060*/  LDL.LU.64 R10, [R1+0x2638] ;  /* 0x00263800010a7983 */ /* 0x000ee80000300a00 */
[----:B------:R-:W3:Y:S01]  /*29070*/  LDL.LU.64 R8, [R1+0x2630] ;  /* 0x0026300001087983 */ /* 0x000ee20000300a00 */
[----:B------:R-:W-:-:S03]  /*29080*/  IMAD.MOV.U32 R7, RZ, RZ, R2 ;  /* 0x000000ffff077224 */ /* 0x000fc600078e0002 */
[----:B------:R-:W-:Y:S04]  /*29090*/  STL.64 [R1+0x120], R20 ;  /* 0x0001201401007387 */ /* 0x000fe80000100a00 */
[----:B------:R-:W-:Y:S01]  /*290a0*/  STL [R1+0x128], R22 ;  /* 0x0001281601007387 */ /* 0x000fe20000100800 */
[----:B------:R-:W-:-:S03]  /*290b0*/  MOV R2, R23 ;  /* 0x0000001700027202 */ /* 0x000fc60000000f00 */
        /* <DEDUP_REMOVED lines=8> */
[----:B---3--:R-:W-:Y:S03]  /*29140*/  HMMA.16816.F32 R8, R8, R18, R12 ;  /* 0x000000120808723c */ /* 0x008fe6000000180c */
[----:B------:R-:W5:Y:S04]  /*29150*/  LDL.LU.64 R14, [R1+0x2628] ;  /* 0x00262800010e7983 */ /* 0x000f680000300a00 */
[----:B------:R-:W5:-:S12]  /*29160*/  LDL.LU.64 R12, [R1+0x2620] ;  /* 0x00262000010c7983 */ /* 0x000f580000300a00 */
[----:B------:R-:W-:Y:S04]  /*29170*/  STL.64 [R1+0x100], R8 ;  /* 0x0001000801007387 */ /* 0x000fe80000100a00 */
[----:B------:R-:W-:Y:S04]  /*29180*/  STL.64 [R1+0x108], R10 ;  /* 0x0001080a01007387 */ /* 0x000fe80000100a00 */
[----:B------:R-:W-:Y:S01]  /*29190*/  STL [R1+0x257c], R29 ;  /* 0x00257c1d01007387 */ /* 0x000fe20000100800 */
[----:B------:R-:W-:-:S03]  /*291a0*/  LOP3.LUT R17, R0, 0x60, RZ, 0x3c, !PT ;  /* 0x0000006000117812 */ /* 0x000fc600078e3cff */
[----:B------:R-:W-:Y:S01]  /*291b0*/  LDSM.16.MT88.4 R8, [R29+UR7+0x2e180] ;  /* 0x02e180071d08783b */ /* 0x000fe20008004200 */
[----:B-----5:R-:W-:Y:S03]  /*291c0*/  HMMA.16816.F32 R12, R12, R18, R24 ;  /* 0x000000120c0c723c */ /* 0x020fe60000001818 */
[----:B------:R-:W2:Y:S04]  /*291d0*/  LDL.LU.64 R26, [R1+0x2618] ;  /* 0x00261800011a7983 */ /* 0x000ea80000300a00 */
[----:B------:R-:W2:-:S12]  /*291e0*/  LDL.LU.64 R24, [R1+0x2610] ;  /* 0x0026100001187983 */ /* 0x000e980000300a00 */
[----:B------:R0:W-:Y:S04]  /*291f0*/  STL.64 [R1+0xf0], R12 ;  /* 0x0000f00c01007387 */ /* 0x0001e80000100a00 */
[----:B------:R1:W-:Y:S04]  /*29200*/  STL.64 [R1+0xf8], R14 ;  /* 0x0000f80e01007387 */ /* 0x0003e80000100a00 */
[----:B0-----:R-:W3:Y:S01]  /*29210*/  LDL.LU R12, [R1] ;  /* 0x00000000010c7983 */ /* 0x001ee20000300800 */
[----:B------:R-:W-:-:S03]  /*29220*/  IMAD.MOV.U32 R13, RZ, RZ, R3 ;  /* 0x000000ffff0d7224 */ /* 0x000fc600078e0003 */
[----:B------:R-:W5:Y:S01]  /*29230*/  LDL.LU R3, [R1+0x260c] ;  /* 0x00260c0001037983 */ /* 0x000f620000300800 */
[----:B-1----:R-:W-:-:S03]  /*29240*/  IMAD.MOV.U32 R14, RZ, RZ, R28 ;  /* 0x000000ffff0e7224 */ /* 0x002fc600078e001c */
[----:B------:R-:W3:Y:S01]  /*29250*/  LDL.LU R28, [R1+0x2608] ;  /* 0x00260800011c7983 */ /* 0x000ee20000300800 */
[----:B--2---:R-:W-:Y:S03]  /*29260*/  HMMA.16816.F32 R24, R24, R18, R4 ;  /* 0x000000121818723c */ /* 0x004fe60000001804 */
[----:B------:R-:W3:Y:S04]  /*29270*/  LDL.LU.64 R6, [R1+0x2600] ;  /* 0x0026000001067983 */ /* 0x000ee80000300a00 */
[----:B------:R-:W3:-:S12]  /*29280*/  LDL.LU.64 R4, [R1+0x25f8] ;  /* 0x0025f80001047983 */ /* 0x000ed80000300a00 */
[----:B------:R-:W-:Y:S04]  /*29290*/  STL.64 [R1+0xe0], R24 ;  /* 0x0000e01801007387 */ /* 0x000fe80000100a00 */
[----:B------:R-:W-:Y:S04]  /*292a0*/  STL.64 [R1+0xe8], R26 ;  /* 0x0000e81a01007387 */ /* 0x000fe80000100a00 */
[----:B------:R-:W0:Y:S01]  /*292b0*/  LDSM.16.MT88.4 R24, [R17+UR7+0x2e000] ;  /* 0x02e000071118783b */ /* 0x000e220008004200 */
[----:B------:R-:W-:-:S03]  /*292c0*/  MOV R15, R16 ;  /* 0x00000010000f7202 */ /* 0x000fc60000000f00 */
        /* <DEDUP_REMOVED lines=17> */
[----:B------:R-:W2:Y:S01]  /*293e0*/  LDL.LU R28, [R1+0x25e0] ;  /* 0x0025e000011c7983 */ /* 0x000ea20000300800 */
[----:B-----5:R-:W-:Y:S01]  /*293f0*/  IMAD.MOV.U32 R15, RZ, RZ, R3 ;  /* 0x000000ffff0f7224 */ /* 0x020fe200078e0003 */
[----:B----4-:R-:W-:Y:S02]  /*29400*/  HMMA.16816.F32 R4, R4, R18, R20 ;  /* 0x000000120404723c */ /* 0x010fe40000001814 */
[----:B------:R-:W4:Y:S04]  /*29410*/  LDL.LU.64 R22, [R1+0x25d8] ;  /* 0x0025d80001167983 */ /* 0x000f280000300a00 */
[----:B------:R-:W4:-:S13]  /*29420*/  LDL.LU.64 R20, [R1+0x25d0] ;  /* 0x0025d00001147983 */ /* 0x000f1a0000300a00 */
        /* <DEDUP_REMOVED lines=8> */
[----:B------:R-:W4:Y:S01]  /*294b0*/  LDL.LU R6, [R1+0x38] ;  /* 0x0000380001067983 */ /* 0x000f220000300800 */
[----:B--2---:R-:W-:Y:S01]  /*294c0*/  IMAD.MOV.U32 R7, RZ, RZ, R28 ;  /* 0x000000ffff077224 */ /* 0x004fe200078e001c */
[-C--:B------:R-:W-:Y:S08]  /*294d0*/  HMMA.16816.F32 R24, R8, R18.reuse, R24 ;  /* 0x000000120818723c */ /* 0x080ff00000001818 */
[----:B----4-:R-:W-:-:S15]  /*294e0*/  HMMA.16816.F32 R20, R20, R18, R4 ;  /* 0x000000121414723c */ /* 0x010fde0000001804 */
[----:B------:R-:W-:-:S04]  /*294f0*/  NOP ;  /* 0x0000000000007918 */ /* 0x000fc80000000000 */
[----:B------:R-:W-:Y:S04]  /*29500*/  STL.64 [R1+0xc0], R20 ;  /* 0x0000c01401007387 */ /* 0x000fe80000100a00 */
[----:B------:R-:W-:Y:S01]  /*29510*/  STL [R1+0xc8], R22 ;  /* 0x0000c81601007387 */ /* 0x000fe20000100800 */
[----:B------:R-:W-:-:S03]  /*29520*/  IMAD.MOV.U32 R28, RZ, RZ, R23 ;  /* 0x000000ffff1c7224 */ /* 0x000fc600078e0017 */
[----:B------:R-:W2:Y:S04]  /*29530*/  LDL.LU R4, [R1+0x140] ;  /* 0x0001400001047983 */ /* 0x000ea80000300800 */
        /* <DEDUP_REMOVED lines=70> */
[----:B------:R0:W-:Y:S02]  /*299a0*/  STL.64 [R1+0x68], R22 ;  /* 0x0000681601007387 */ /* 0x0001e40000100a00 */
[----:B0-----:R-:W-:Y:S01]  /*299b0*/  MOV R22, R17 ;  /* 0x0000001100167202 */ /* 0x001fe20000000f00 */
[----:B------:R-:W-:Y:S02]  /*299c0*/  IMAD.MOV.U32 R23, RZ, RZ, R16 ;  /* 0x000000ffff177224 */ /* 0x000fe400078e0010 */
[----:B------:R-:W0:Y:S01]  /*299d0*/  LDSM.16.MT88.4 R16, [R10+UR7+0x30000] ;  /* 0x030000070a10783b */ /* 0x000e220008004200 */
[----:B------:R-:W-:-:S03]  /*299e0*/  IMAD.MOV.U32 R20, RZ, RZ, R29 ;  /* 0x000000ffff147224 */ /* 0x000fc600078e001d */
[----:B------:R-:W5:Y:S01]  /*299f0*/  LDL.LU R29, [R1+0x257c] ;  /* 0x00257c00011d7983 */ /* 0x000f620000300800 */
[----:B------:R-:W-:-:S03]  /*29a00*/  IMAD.MOV.U32 R21, RZ, RZ, R2 ;  /* 0x000000ffff157224 */ /* 0x000fc600078e0002 */
        /* <DEDUP_REMOVED lines=22> */
[----:B------:R-:W-:Y:S01]  /*29b70*/  IMAD.MOV.U32 R2, RZ, RZ, R27 ;  /* 0x000000ffff027224 */ /* 0x000fe200078e001b */
[----:B------:R-:W-:Y:S02]  /*29b80*/  LOP3.LUT R27, R0, 0x20, RZ, 0x3c, !PT ;  /* 0x00000020001b7812 */ /* 0x000fe400078e3cff */
[----:B------:R-:W-:Y:S01]  /*29b90*/  MOV R10, R25 ;  /* 0x00000019000a7202 */ /* 0x000fe20000000f00 */
[----:B------:R-:W-:Y:S01]  /*29ba0*/  IMAD.MOV.U32 R11, RZ, RZ, R26 ;  /* 0x000000ffff0b7224 */ /* 0x000fe200078e001a */
        /* <DEDUP_REMOVED lines=68> */
[----:B------:R-:W3:Y:S01]  /*29ff0*/  LDL.LU R26, [R1+0xc8] ;  /* 0x0000c800011a7983 */ /* 0x000ee20000300800 */
[----:B----4-:R-:W-:Y:S03]  /*2a000*/  HMMA.16816.F32 R12, R12, R8, R4 ;  /* 0x000000080c0c723c */ /* 0x010fe60000001804 */
[----:B------:R-:W2:Y:S04]  /*2a010*/  LDL.LU.64 R6, [R1+0x2500] ;  /* 0x0025000001067983 */ /* 0x000ea80000300a00 */
[----:B------:R-:W2:Y:S01]  /*2a020*/  LDL.LU.64 R4, [R1+0x24f8] ;  /* 0x0024f80001047983 */ /* 0x000ea20000300a00 */
[----:B------:R-:W-:-:S11]  /*2a030*/  IMAD.MOV.U32 R27, RZ, RZ, R28 ;  /* 0x000000ffff1b7224 */ /* 0x000fd600078e001c */
[----:B------:R-:W-:Y:S02]  /*2a040*/  MOV R28, R15 ;  /* 0x0000000f001c7202 */ /* 0x000fe40000000f00 */
        /* <DEDUP_REMOVED lines=79> */
[----:B0-----:R0:W-:Y:S04]  /*2a540*/  STL.64 [R1+0x2458], R6 ;  /* 0x0024580601007387 */ /* 0x0011e80000100a00 */
[----:B------:R1:W-:Y:S01]  /*2a550*/  STL.64 [R1+0x2450], R4 ;  /* 0x0024500401007387 */ /* 0x0003e20000100a00 */
[----:B0-----:R-:W-:-:S03]  /*2a560*/  IMAD.MOV.U32 R6, RZ, RZ, R11 ;  /* 0x000000ffff067224 */ /* 0x001fc600078e000b */
[----:B-1----:R-:W5:Y:S01]  /*2a570*/  LDL.LU R4, [R1+0x30] ;  /* 0x0000300001047983 */ /* 0x002f620000300800 */
[----:B------:R-:W-:-:S03]  /*2a580*/  IMAD.MOV.U32 R5, RZ, RZ, R10 ;  /* 0x000000ffff057224 */ /* 0x000fc600078e000a */
[----:B------:R-:W2:Y:S04]  /*2a590*/  LDL.LU R10, [R1+0x2494] ;  /* 0x00249400010a7983 */ /* 0x000ea80000300800 */
[----:B------:R-:W2:Y:S01]  /*2a5a0*/  LDL.LU R11, [R1+0x2490] ;  /* 0x00249000010b7983 */ /* 0x000ea20000300800 */
[----:B---3--:R-:W-:Y:S03]  /*2a5b0*/  HMMA.16816.F32 R16, R16, R8, R20 ;  /* 0x000000081010723c */ /* 0x008fe60000001814 */
[----:B------:R-:W4:Y:S04]  /*2a5c0*/  LDL.LU.64 R22, [R1+0x2488] ;  /* 0x0024880001167983 */ /* 0x000f280000300a00 */
[----:B------:R-:W4:-:S12]  /*2a5d0*/  LDL.LU.64 R20, [R1+0x2480] ;  /* 0x0024800001147983 */ /* 0x000f180000300a00 */
[----:B------:R-:W-:Y:S04]  /*2a5e0*/  STL [R1+0x134], R17 ;  /* 0x0001341101007387 */ /* 0x000fe80000100800 */
[----:B------:R-:W-:Y:S01]  /*2a5f0*/  STL.64 [R1+0x138], R18 ;  /* 0x0001381201007387 */ /* 0x000fe20000100a00 */
        /* <DEDUP_REMOVED lines=9> */
[----:B0-----:R-:W3:Y:S04]  /*2a690*/  LDL.LU R20, [R1] ;  /* 0x0000000001147983 */ /* 0x001ee80000300800 */
        /* <DEDUP_REMOVED lines=28> */
[----:B------:R-:W-:-:S03]  /*2a860*/  IMAD.MOV.U32 R2, RZ, RZ, R16 ;  /* 0x000000ffff027224 */ /* 0x000fc600078e0010 */
[----:B------:R-:W3:Y:S02]  /*2a870*/  LDSM.16.MT88.4 R16, [R0+UR7+0x32180] ;  /* 0x032180070010783b */ /* 0x000ee40008004200 */
        /* <DEDUP_REMOVED lines=12> */
[----:B0-----:R-:W4:Y:S04]  /*2a940*/  LDL.LU R4, [R1+0x70] ;  /* 0x0000700001047983 */ /* 0x001f280000300800 */
[----:B------:R-:W4:Y:S04]  /*2a950*/  LDL.LU R5, [R1+0x74] ;  /* 0x0000740001057983 */ /* 0x000f280000300800 */
[----:B------:R-:W4:Y:S04]  /*2a960*/  LDL.LU R6, [R1+0x78] ;  /* 0x0000780001067983 */ /* 0x000f280000300800 */
[----:B------:R-:W-:Y:S04]  /*2a970*/  STL [R1+0x23b8], R9 ;  /* 0x0023b80901007387 */ /* 0x000fe80000100800 */
[----:B------:R-:W2:Y:S04]  /*2a980*/  LDL.LU.64 R22, [R1+0x2448] ;  /* 0x0024480001167983 */ /* 0x000ea80000300a00 */
[----:B------:R-:W2:Y:S01]  /*2a990*/  LDL.LU.64 R20, [R1+0x2440] ;  /* 0x0024400001147983 */ /* 0x000ea20000300a00 */
[----:B------:R-:W-:Y:S01]  /*2a9a0*/  IMAD.MOV.U32 R7, RZ, RZ, R3 ;  /* 0x000000ffff077224 */ /* 0x000fe200078e0003 */
[----:B------:R-:W-:-:S02]  /*2a9b0*/  MOV R8, R18 ;  /* 0x0000001200087202 */ /* 0x000fc40000000f00 */
[----:B------:R-:W-:Y:S01]  /*2a9c0*/  STL.64 [R1+0xa0], R16 ;  /* 0x0000a01001007387 */ /* 0x000fe20000100a00 */
[----:B------:R-:W-:-:S03]  /*2a9d0*/  IMAD.MOV.U32 R3, RZ, RZ, R19 ;  /* 0x000000ffff037224 */ /* 0x000fc600078e0013 */
[----:B------:R-:W0:Y:S04]  /*2a9e0*/  LDSM.16.MT88.4 R16, [R29+UR7+0x32000] ;  /* 0x032000071d10783b */ /* 0x000e280008004200 */
[----:B------:R-:W-:Y:S04]  /*2a9f0*/  STL [R1+0x23c0], R3 ;  /* 0x0023c00301007387 */ /* 0x000fe80000100800 */
[----:B------:R-:W-:Y:S04]  /*2aa00*/  STL [R1+0x23bc], R8 ;  /* 0x0023bc0801007387 */ /* 0x000fe80000100800 */
[----:B0-----:R-:W-:Y:S04]  /*2aa10*/  STL.64 [R1+0x2408], R18 ;  /* 0x0024081201007387 */ /* 0x001fe80000100a00 */
[----:B------:R0:W-:Y:S04]  /*2aa20*/  STL.64 [R1+0x2400], R16 ;  /* 0x0024001001007387 */ /* 0x0001e80000100a00 */
[----:B0-----:R-:W5:Y:S04]  /*2aa30*/  LDL.LU R16, [R1+0x90] ;  /* 0x0000900001107983 */ /* 0x001f680000300800 */
[----:B------:R-:W5:Y:S04]  /*2aa40*/  LDL.LU R17, [R1+0x94] ;  /* 0x0000940001117983 */ /* 0x000f680000300800 */
[----:B------:R-:W5:Y:S01]  /*2aa50*/  LDL.LU R18, [R1+0x98] ;  /* 0x0000980001127983 */ /* 0x000f620000300800 */
[----:B--2---:R-:W-:Y:S03]  /*2aa60*/  HMMA.16816.F32 R20, R20, R10, R24 ;  /* 0x0000000a1414723c */ /* 0x004fe60000001818 */
[----:B------:R-:W3:Y:S04]  /*2aa70*/  LDL.LU.64 R26, [R1+0x2438] ;  /* 0x00243800011a7983 */ /* 0x000ee80000300a00 */
[----:B------:R-:W3:Y:S01]  /*2aa80*/  LDL.LU.64 R24, [R1+0x2430] ;  /* 0x0024300001187983 */ /* 0x000ee20000300a00 */
[----:B------:R-:W-:-:S11]  /*2aa90*/  IMAD.MOV.U32 R19, RZ, RZ, R28 ;  /* 0x000000ffff137224 */ /* 0x000fd600078e001c */
[----:B------:R-:W-:Y:S04]  /*2aaa0*/  STL.64 [R1+0x80], R20 ;  /* 0x0000801401007387 */ /* 0x000fe80000100a00 */
[----:B------:R-:W-:Y:S01]  /*2aab0*/  STL [R1+0x88], R22 ;  /* 0x0000881601007387 */ /* 0x000fe20000100800 */
[----:B------:R-:W-:-:S03]  /*2aac0*/  MOV R28, R23 ;  /* 0x00000017001c7202 */ /* 0x000fc60000000f00 */
[----:B------:R-:W0:Y:S04]  /*2aad0*/  LDSM.16.MT88.4 R20, [R29+UR7+0x32080] ;  /* 0x032080071d14783b */ /* 0x000e280008004200 */
[----:B------:R-:W-:Y:S04]  /*2aae0*/  STL [R1+0x23c4], R28 ;  /* 0x0023c41c01007387 */ /* 0x000fe80000100800 */
        /* <DEDUP_REMOVED lines=10> */
[----:B------:R-:W-:Y:S01]  /*2ab90*/  STL.64 [R1+0x48], R26 ;  /* 0x0000481a01007387 */ /* 0x000fe20000100a00 */
[----:B------:R-:W-:-:S03]  /*2aba0*/  LOP3.LUT R9, R0, 0x60, RZ, 0x3c, !PT ;  /* 0x0000006000097812 */ /* 0x000fc600078e3cff */
[----:B------:R-:W-:Y:S01]  /*2abb0*/  LDSM.16.MT88.4 R24, [R29+UR7+0x32100] ;  /* 0x032100071d18783b */ /* 0x000fe20008004200 */
        /* <DEDUP_REMOVED lines=30> */
[-C--:B---3--:R-:W-:Y:S08]  /*2ada0*/  HMMA.16816.F32 R24, R24, R10.reuse, R12 ;  /* 0x0000000a1818723c */ /* 0x088ff0000000180c */
        /* <DEDUP_REMOVED lines=15> */
[----:B------:R-:W4:Y:S04]  /*2aea0*/  LDL.LU.64 R14, [R1+0x23e8] ;  /* 0x0023e800010e7983 */ /* 0x000f280000300a00 */
[----:B------:R-:W4:Y:S04]  /*2aeb0*/  LDL.LU.64 R12, [R1+0x23e0] ;  /* 0x0023e000010c7983 */ /* 0x000f280000300a00 */
        /* <DEDUP_REMOVED lines=8> */
[----:B------:R-:W4:Y:S02]  /*2af40*/  LDL.LU R27, [R1+0xec] ;  /* 0x0000ec00011b7983 */ /* 0x000f240000300800 */
[----:B----4-:R-:W-:Y:S01]  /*2af50*/  HMMA.16816.F32 R12, R12, R10, R24 ;  /* 0x0000000a0c0c723c */ /* 0x010fe20000001818 */
[----:B------:R-:W-:-:S02]  /*2af60*/  IMAD.MOV.U32 R24, RZ, RZ, R2 ;  /* 0x000000ffff187224 */ /* 0x000fc400078e0002 */
[----:B------:R-:W4:-:S15]  /*2af70*/  LDL.LU R2, [R1+0x23d8] ;  /* 0x0023d80001027983 */ /* 0x000f1e0000300800 */
        /* <DEDUP_REMOVED lines=11> */
[----:B--2---:R-:W-:Y:S01]  /*2b030*/  HMMA.16816.F32 R4, R4, R10, R16 ;  /* 0x0000000a0404723c */ /* 0x004fe20000001810 */
[----:B----4-:R-:W0:Y:S04]  /*2b040*/  LDSM.16.M88.4 R12, [R2+UR7+0x40300] ;  /* 0x04030007020c783b */ /* 0x010e280008000200 */
        /* <DEDUP_REMOVED lines=8> */
[----:B------:R-:W3:Y:S04]  /*2b0d0*/  LDL.LU.64 R18, [R1+0x23d0] ;  /* 0x0023d00001127983 */ /* 0x000ee80000300a00 */
[----:B------:R-:W3:Y:S04]  /*2b0e0*/  LDL.LU.64 R16, [R1+0x23c8] ;  /* 0x0023c80001107983 */ /* 0x000ee80000300a00 */
[----:B------:R-:W-:Y:S04]  /*2b0f0*/  STL.64 [R1+0x160], R4 ;  /* 0x0001600401007387 */ /* 0x000fe80000100a00 */
[----:B------:R-:W-:Y:S04]  /*2b100*/  STL.64 [R1+0x168], R6 ;  /* 0x0001680601007387 */ /* 0x000fe80000100a00 */
[----:B------:R-:W0:Y:S04]  /*2b110*/  LDSM.16.MT88.4 R4, [R0+UR7+0x34080] ;  /* 0x034080070004783b */ /* 0x000e280008004200 */
[----:B0-----:R-:W-:Y:S04]  /*2b120*/  STL.64 [R1+0x2378], R6 ;  /* 0x0023780601007387 */ /* 0x001fe80000100a00 */
[----:B------:R0:W-:Y:S02]  /*2b130*/  STL.64 [R1+0x2370], R4 ;  /* 0x0023700401007387 */ /* 0x0001e40000100a00 */
[----:B0-----:R-:W-:Y:S01]  /*2b140*/  MOV R4, R28 ;  /* 0x0000001c00047202 */ /* 0x001fe20000000f00 */
[----:B------:R-:W-:Y:S01]  /*2b150*/  IMAD.MOV.U32 R5, RZ, RZ, R3 ;  /* 0x000000ffff057224 */ /* 0x000fe200078e0003 */
[----:B------:R-:W4:Y:S04]  /*2b160*/  LDL.LU R28, [R1+0x23c4] ;  /* 0x0023c400011c7983 */ /* 0x000f280000300800 */
[----:B------:R-:W2:Y:S01]  /*2b170*/  LDL.LU R3, [R1+0x23c0] ;  /* 0x0023c00001037983 */ /* 0x000ea20000300800 */
[----:B------:R-:W-:Y:S01]  /*2b180*/  IMAD.MOV.U32 R6, RZ, RZ, R8 ;  /* 0x000000ffff067224 */ /* 0x000fe200078e0008 */
[----:B------:R-:W-:-:S02]  /*2b190*/  MOV R7, R9 ;  /* 0x0000000900077202 */ /* 0x000fc40000000f00 */
        /* <DEDUP_REMOVED lines=12> */
[----:B------:R-:W2:Y:S04]  /*2b260*/  LDL.LU R18, [R1+0xc8] ;  /* 0x0000c80001127983 */ /* 0x000ea80000300800 */
[----:B------:R-:W2:Y:S01]  /*2b270*/  LDL.LU R19, [R1+0xcc] ;  /* 0x0000cc0001137983 */ /* 0x000ea20000300800 */
[-C--:B-----5:R-:W-:Y:S03]  /*2b280*/  HMMA.16816.F32 R20, R20, R10.reuse, R24 ;  /* 0x0000000a1414723c */ /* 0x0a0fe60000001818 */
[----:B--2---:R-:W-:Y:S04]  /*2b290*/  STL.64 [R1+0x2388], R18 ;  /* 0x0023881201007387 */ /* 0x004fe80000100a00 */
[----:B---3--:R0:W-:Y:S04]  /*2b2a0*/  STL.64 [R1+0x2380], R16 ;  /* 0x0023801001007387 */ /* 0x0081e80000100a00 */
        /* <DEDUP_REMOVED lines=16> */
[----:B------:R-:W2:-:S15]  /*2b3b0*/  LDL.LU.64 R12, [R1+0x2390] ;  /* 0x00239000010c7983 */ /* 0x000e9e0000300a00 */
[----:B------:R-:W-:Y:S01]  /*2b3c0*/  NOP ;  /* 0x0000000000007918 */ /* 0x000fe20000000000 */
[----:B------:R-:W-:Y:S01]  /*2b3d0*/  IMAD.MOV.U32 R14, RZ, RZ, R26 ;  /* 0x000000ffff0e7224 */ /* 0x000fe200078e001a */
[----:B------:R-:W-:Y:S01]  /*2b3e0*/  STL.64 [R1+0x140], R24 ;  /* 0x0001401801007387 */ /* 0x000fe20000100a00 */
[----:B------:R-:W-:-:S03]  /*2b3f0*/  IMAD.MOV.U32 R15, RZ, RZ, R27 ;  /* 0x000000ffff0f7224 */ /* 0x000fc600078e001b */
[----:B------:R-:W0:Y:S04]  /*2b400*/  LDSM.16.MT88.4 R24, [R9+UR7+0x34000] ;  /* 0x034000070918783b */ /* 0x000e280008004200 */
[----:B0-----:R-:W-:Y:S04]  /*2b410*/  STL.64 [R1+0x2348], R26 ;  /* 0x0023481a01007387 */ /* 0x001fe80000100a00 */
[----:B------:R0:W-:Y:S04]  /*2b420*/  STL.64 [R1+0x2340], R24 ;  /* 0x0023401801007387 */ /* 0x0001e80000100a00 */
[----:B0-----:R-:W3:Y:S04]  /*2b430*/  LDL.LU R24, [R1+0xa0] ;  /* 0x0000a00001187983 */ /* 0x001ee80000300800 */
[----:B------:R-:W3:Y:S01]  /*2b440*/  LDL.LU R25, [R1+0xa4] ;  /* 0x0000a40001197983 */ /* 0x000ee20000300800 */
[----:B------:R-:W-:Y:S01]  /*2b450*/  IMAD.MOV.U32 R27, RZ, RZ, R3 ;  /* 0x000000ffff1b7224 */ /* 0x000fe200078e0003 */
[----:B--2---:R-:W-:Y:S02]  /*2b460*/  HMMA.16816.F32 R4, R4, R12, R16 ;  /* 0x0000000c0404723c */ /* 0x004fe40000001810 */
[----:B------:R-:W2:Y:S04]  /*2b470*/  LDL.LU.64 R18, [R1+0x2388] ;  /* 0x0023880001127983 */ /* 0x000ea80000300a00 */
[----:B------:R-:W2:-:S13]  /*2b480*/  LDL.LU.64 R16, [R1+0x2380] ;  /* 0x0023800001107983 */ /* 0x000e9a0000300a00 */
[----:B------:R-:W-:Y:S01]  /*2b490*/  IMAD.MOV.U32 R3, RZ, RZ, R6 ;  /* 0x000000ffff037224 */ /* 0x000fe200078e0006 */
[----:B------:R0:W-:Y:S01]  /*2b4a0*/  STL.64 [R1+0x130], R4 ;  /* 0x0001300401007387 */ /* 0x0001e20000100a00 */
[----:B------:R-:W-:-:S03]  /*2b4b0*/  MOV R2, R7 ;  /* 0x0000000700027202 */ /* 0x000fc60000000f00 */
[----:B------:R-:W2:Y:S04]  /*2b4c0*/  LDL.LU.64 R6, [R1+0x2378] ;  /* 0x0023780001067983 */ /* 0x000ea80000300a00 */
[----:B0-----:R-:W2:Y:S01]  /*2b4d0*/  LDL.LU.64 R4, [R1+0x2370] ;  /* 0x0023700001047983 */ /* 0x001ea20000300a00 */
[----:B------:R-:W-:-:S03]  /*2b4e0*/  MOV R26, R8 ;  /* 0x00000008001a7202 */ /* 0x000fc60000000f00 */
[----:B------:R-:W0:Y:S04]  /*2b4f0*/  LDSM.16.MT88.4 R8, [R9+UR7+0x34080] ;  /* 0x034080070908783b */ /* 0x000e280008004200 */
[----:B0-----:R-:W-:Y:S04]  /*2b500*/  STL.64 [R1+0x2338], R10 ;  /* 0x0023380a01007387 */ /* 0x001fe80000100a00 */
[----:B------:R0:W-:Y:S04]  /*2b510*/  STL.64 [R1+0x2330], R8 ;  /* 0x0023300801007387 */ /* 0x0001e80000100a00 */
[----:B0-----:R-:W3:Y:S04]  /*2b520*/  LDL.LU R8, [R1+0x80] ;  /* 0x0000800001087983 */ /* 0x001ee80000300800 */
[----:B------:R-:W3:Y:S04]  /*2b530*/  LDL.LU R9, [R1+0x84] ;  /* 0x0000840001097983 */ /* 0x000ee80000300800 */
[----:B------:R-:W3:Y:S01]  /*2b540*/  LDL.LU R10, [R1+0x88] ;  /* 0x00008800010a7983 */ /* 0x000ee20000300800 */
[----:B--2---:R-:W-:Y:S03]  /*2b550*/  HMMA.16816.F32 R4, R4, R12, R16 ;  /* 0x0000000c0404723c */ /* 0x004fe60000001810 */
[----:B------:R-:W5:Y:S04]  /*2b560*/  LDL.LU.64 R18, [R1+0x2368] ;  /* 0x0023680001127983 */ /* 0x000f680000300a00 */
[----:B------:R-:W5:Y:S01]  /*2b570*/  LDL.LU.64 R16, [R1+0x2360] ;  /* 0x0023600001107983 */ /* 0x000f620000300a00 */
[----:B----4-:R-:W-:-:S11]  /*2b580*/  IMAD.MOV.U32 R11, RZ, RZ, R28 ;  /* 0x000000ffff0b7224 */ /* 0x010fd600078e001c */
[----:B------:R-:W-:Y:S01]  /*2b590*/  IMAD.MOV.U32 R28, RZ, RZ, R7 ;  /* 0x000000ffff1c7224 */ /* 0x000fe200078e0007 */
[----:B------:R-:W-:Y:S04]  /*2b5a0*/  STL.64 [R1+0x110], R4 ;  /* 0x0001100401007387 */ /* 0x000fe80000100a00 */
[----:B------:R-:W-:Y:S04]  /*2b5b0*/  STL [R1+0x118], R6 ;  /* 0x0001180601007387 */ /* 0x000fe80000100800 */
[----:B------:R0:W-:Y:S02]  /*2b5c0*/  STL [R1+0x2270], R28 ;  /* 0x0022701c01007387 */ /* 0x0001e40000100800 */
[----:B0-----:R-:W-:-:S05]  /*2b5d0*/  LOP3.LUT R28, R0, 0x20, RZ, 0x3c, !PT ;  /* 0x00000020001c7812 */ /* 0x001fca00078e3cff */
        /* <DEDUP_REMOVED lines=20> */
[----:B------:R-:W3:Y:S04]  /*2b720*/  LDL.LU.64 R26, [R1+0x2348] ;  /* 0x00234800011a7983 */ /* 0x000ee80000300a00 */
[----:B------:R-:W3:-:S12]  /*2b730*/  LDL.LU.64 R24, [R1+0x2340] ;  /* 0x0023400001187983 */ /* 0x000ed80000300a00 */
        /* <DEDUP_REMOVED lines=107> */
[----:B-1----:R-:W5:Y:S04]  /*2bdf0*/  LDL.LU R4, [R1+0x140] ;  /* 0x0001400001047983 */ /* 0x002f680000300800 */
[----:B------:R-:W5:Y:S04]  /*2be00*/  LDL.LU R5, [R1+0x144] ;  /* 0x0001440001057983 */ /* 0x000f680000300800 */
[----:B------:R-:W2:Y:S01]  /*2be10*/  LDL.LU R14, [R1+0x22bc] ;  /* 0x0022bc00010e7983 */ /* 0x000ea20000300800 */
[----:B------:R-:W-:-:S03]  /*2be20*/  IMAD.MOV.U32 R7, RZ, RZ, R15 ;  /* 0x000000ffff077224 */ /* 0x000fc600078e000f */
[----:B------:R-:W2:Y:S01]  /*2be30*/  LDL.LU R15, [R1+0x22b8] ;  /* 0x0022b800010f7983 */ /* 0x000ea20000300800 */
[----:B---3--:R-:W-:Y:S03]  /*2be40*/  HMMA.16816.F32 R16, R16, R12, R20 ;  /* 0x0000000c1010723c */ /* 0x008fe60000001814 */
[----:B------:R-:W2:Y:S04]  /*2be50*/  LDL.LU.64 R22, [R1+0x22b0] ;  /* 0x0022b00001167983 */ /* 0x000ea80000300a00 */
[----:B------:R-:W2:-:S12]  /*2be60*/  LDL.LU.64 R20, [R1+0x22a8] ;  /* 0x0022a80001147983 */ /* 0x000e980000300a00 */
[----:B------:R-:W-:Y:S04]  /*2be70*/  STL.64 [R1+0xb0], R16 ;  /* 0x0000b01001007387 */ /* 0x000fe80000100a00 */
[----:B------:R-:W-:Y:S04]  /*2be80*/  STL.64 [R1+0xb8], R18 ;  /* 0x0000b81201007387 */ /* 0x000fe80000100a00 */
[----:B------:R-:W-:Y:S01]  /*2be90*/  LDSM.16.MT88.4 R16, [R0+UR7+0x36080] ;  /* 0x036080070010783b */ /* 0x000fe20008004200 */
[----:B--2---:R-:W-:Y:S03]  /*2bea0*/  HMMA.16816.F32 R20, R20, R12, R24 ;  /* 0x0000000c1414723c */ /* 0x004fe60000001818 */
        /* <DEDUP_REMOVED lines=11> */
[----:B-----5:R-:W-:Y:S01]  /*2bf60*/  HMMA.16816.F32 R8, R8, R12, R4 ;  /* 0x0000000c0808723c */ /* 0x020fe20000001804 */
[----:B------:R-:W-:-:S02]  /*2bf70*/  LOP3.LUT R13, R0, 0x20, RZ, 0x3c, !PT ;  /* 0x00000020000d7812 */ /* 0x000fc400078e3cff */
        /* <DEDUP_REMOVED lines=8> */
[----:B------:R-:W2:Y:S01]  /*2c000*/  LDL.LU R9, [R1+0x134] ;  /* 0x0001340001097983 */ /* 0x000ea20000300800 */
[----:B------:R-:W-:Y:S01]  /*2c010*/  MOV R10, R3 ;  /* 0x00000003000a7202 */ /* 0x000fe20000000f00 */
[----:B------:R-:W-:-:S07]  /*2c020*/  IMAD.MOV.U32 R11, RZ, RZ, R2 ;  /* 0x000000ffff0b7224 */ /* 0x000fce00078e0002 */
[----:B--2---:R-:W-:-:S15]  /*2c030*/  HMMA.16816.F32 R4, R4, R14, R8 ;  /* 0x0000000e0404723c */ /* 0x004fde0000001808 */
[----:B------:R-:W-:-:S04]  /*2c040*/  NOP ;  /* 0x0000000000007918 */ /* 0x000fc80000000000 */
[----:B------:R-:W-:Y:S01]  /*2c050*/  IMAD.MOV.U32 R3, RZ, RZ, R6 ;  /* 0x000000ffff037224 */ /* 0x000fe200078e0006 */
[----:B------:R-:W-:Y:S01]  /*2c060*/  STL.64 [R1+0x70], R4 ;  /* 0x0000700401007387 */ /* 0x000fe20000100a00 */
[----:B------:R-:W-:-:S03]  /*2c070*/  MOV R2, R7 ;  /* 0x0000000700027202 */ /* 0x000fc60000000f00 */
[----:B------:R-:W0:Y:S04]  /*2c080*/  LDSM.16.MT88.4 R4, [R13+UR7+0x36080] ;  /* 0x036080070d04783b */ /* 0x000e280008004200 */
[----:B------:R-:W2:Y:S04]  /*2c090*/  LDL.LU R8, [R1+0xe0] ;  /* 0x0000e00001087983 */ /* 0x000ea80000300800 */
[----:B------:R-:W2:Y:S04]  /*2c0a0*/  LDL.LU R9, [R1+0xe4] ;  /* 0x0000e40001097983 */ /* 0x000ea80000300800 */
[----:B------:R-:W2:Y:S01]  /*2c0b0*/  LDL.LU R10, [R1+0xe8] ;  /* 0x0000e800010a7983 */ /* 0x000ea20000300800 */
[----:B------:R-:W-:-:S03]  /*2c0c0*/  IMAD.MOV.U32 R11, RZ, RZ, R28 ;  /* 0x000000ffff0b7224 */ /* 0x000fc600078e001c */
[----:B------:R-:W3:Y:S04]  /*2c0d0*/  LDL.LU R28, [R1+0x2270] ;  /* 0x00227000011c7983 */ /* 0x000ee80000300800 */
[----:B------:R-:W-:Y:S04]  /*2c0e0*/  STL [R1+0x21b4], R2 ;  /* 0x0021b40201007387 */ /* 0x000fe80000100800 */
[----:B------:R-:W-:Y:S04]  /*2c0f0*/  STL [R1+0x21b0], R3 ;  /* 0x0021b00301007387 */ /* 0x000fe80000100800 */
[----:B0-----:R-:W-:Y:S04]  /*2c100*/  STL.64 [R1+0x2258], R6 ;  /* 0x0022580601007387 */ /* 0x001fe80000100a00 */
[----:B------:R0:W-:Y:S04]  /*2c110*/  STL.64 [R1+0x2250], R4 ;  /* 0x0022500401007387 */ /* 0x0001e80000100a00 */
[----:B0-----:R-:W4:Y:S04]  /*2c120*/  LDL.LU R4, [R1+0x110] ;  /* 0x0001100001047983 */ /* 0x001f280000300800 */
[----:B------:R-:W4:Y:S04]  /*2c130*/  LDL.LU R5, [R1+0x114] ;  /* 0x0001140001057983 */ /* 0x000f280000300800 */
[----:B------:R-:W4:Y:S01]  /*2c140*/  LDL.LU R6, [R1+0x118] ;  /* 0x0001180001067983 */ /* 0x000f220000300800 */
[----:B---3--:R-:W-:-:S07]  /*2c150*/  IMAD.MOV.U32 R7, RZ, RZ, R28 ;  /* 0x000000ffff077224 */ /* 0x008fce00078e001c */
[----:B----4-:R-:W-:-:S15]  /*2c160*/  HMMA.16816.F32 R16, R16, R14, R4 ;  /* 0x0000000e1010723c */ /* 0x010fde0000001804 */
[----:B------:R-:W-:-:S04]  /*2c170*/  NOP ;  /* 0x0000000000007918 */ /* 0x000fc80000000000 */
[----:B------:R-:W-:Y:S01]  /*2c180*/  STL [R1+0x48], R18 ;  /* 0x0000481201007387 */ /* 0x000fe20000100800 */
[----:B------:R-:W-:-:S03]  /*2c190*/  IMAD.MOV.U32 R28, RZ, RZ, R19 ;  /* 0x000000ffff1c7224 */ /* 0x000fc600078e0013 */
[----:B------:R-:W3:Y:S04]  /*2c1a0*/  LDL.LU R4, [R1+0x120] ;  /* 0x0001200001047983 */ /* 0x000ee80000300800 */
[----:B------:R-:W3:Y:S04]  /*2c1b0*/  LDL.LU R5, [R1+0x124] ;  /* 0x0001240001057983 */ /* 0x000ee80000300800 */
[----:B------:R-:W3:Y:S04]  /*2c1c0*/  LDL.LU R6, [R1+0x128] ;  /* 0x0001280001067983 */ /* 0x000ee80000300800 */
[----:B------:R-:W3:Y:S04]  /*2c1d0*/  LDL.LU R7, [R1+0x12c] ;  /* 0x00012c0001077983 */ /* 0x000ee80000300800 */
[----:B------:R0:W-:Y:S01]  /*2c1e0*/  STL [R1+0x21c0], R28 ;  /* 0x0021c01c01007387 */ /* 0x0001e20000100800 */
[----:B------:R-:W-:Y:S01]  /*2c1f0*/  MOV R12, R16 ;  /* 0x00000010000c7202 */ /* 0x000fe20000000f00 */
[----:B------:R-:W-:Y:S01]  /*2c200*/  IMAD.MOV.U32 R13, RZ, RZ, R17 ;  /* 0x000000ffff0d7224 */ /* 0x000fe200078e0011 */
[----:B0-----:R-:W-:-:S05]  /*2c210*/  LOP3.LUT R28, R0, 0x20, RZ, 0x3c, !PT ;  /* 0x00000020001c7812 */ /* 0x001fca00078e3cff */
        /* <DEDUP_REMOVED lines=9> */
[-C--:B--2---:R-:W-:Y:S08]  /*2c2b0*/  HMMA.16816.F32 R24, R24, R14.reuse, R8 ;  /* 0x0000000e1818723c */ /* 0x084ff00000001808 */
[----:B----4-:R-:W-:-:S15]  /*2c2c0*/  HMMA.16816.F32 R20, R20, R14, R16 ;  /* 0x0000000e1414723c */ /* 0x010fde0000001810 */
[----:B------:R-:W-:-:S04]  /*2c2d0*/  NOP ;  /* 0x0000000000007918 */ /* 0x000fc80000000000 */
[----:B------:R-:W-:Y:S01]  /*2c2e0*/  MOV R2, R20 ;  /* 0x0000001400027202 */ /* 0x000fe20000000f00 */
[----:B------:R-:W-:Y:S01]  /*2c2f0*/  STL.64 [R1+0x38], R22 ;  /* 0x0000381601007387 */ /* 0x000fe20000100a00 */
[----:B------:R-:W-:-:S03]  /*2c300*/  IMAD.MOV.U32 R3, RZ, RZ, R21 ;  /* 0x000000ffff037224 */ /* 0x000fc600078e0015 */
[----:B------:R-:W0:Y:S04]  /*2c310*/  LDSM.16.MT88.4 R20, [R28+UR7+0x36180] ;  /* 0x036180071c14783b */ /* 0x000e280008004200 */
[----:B------:R-:W2:Y:S04]  /*2c320*/  LDL.LU R16, [R1+0x100] ;  /* 0x0001000001107983 */ /* 0x000ea80000300800 */
[----:B------:R-:W2:Y:S04]  /*2c330*/  LDL.LU R17, [R1+0x104] ;  /* 0x0001040001117983 */ /* 0x000ea80000300800 */
[----:B------:R-:W2:Y:S04]  /*2c340*/  LDL.LU R18, [R1+0x108] ;  /* 0x0001080001127983 */ /* 0x000ea80000300800 */
[----:B------:R-:W2:Y:S04]  /*2c350*/  LDL.LU R19, [R1+0x10c] ;  /* 0x00010c0001137983 */ /* 0x000ea80000300800 */
[----:B------:R-:W-:Y:S04]  /*2c360*/  STL [R1+0x21dc], R3 ;  /* 0x0021dc0301007387 */ /* 0x000fe80000100800 */
[----:B------:R-:W-:Y:S04]  /*2c370*/  STL [R1+0x21d8], R2 ;  /* 0x0021d80201007387 */ /* 0x000fe80000100800 */
[----:B0-----:R-:W-:Y:S04]  /*2c380*/  STL.64 [R1+0x2238], R22 ;  /* 0x0022381601007387 */ /* 0x001fe80000100a00 */
[----:B------:R0:W-:Y:S04]  /*2c390*/  STL.64 [R1+0x2230], R20 ;  /* 0x0022301401007387 */ /* 0x0001e80000100a00 */
[----:B0-----:R-:W4:Y:S04]  /*2c3a0*/  LDL.LU R20, [R1+0xd0] ;  /* 0x0000d00001147983 */ /* 0x001f280000300800 */
[----:B------:R-:W4:Y:S04]  /*2c3b0*/  LDL.LU R21, [R1+0xd4] ;  /* 0x0000d40001157983 */ /* 0x000f280000300800 */
[----:B------:R-:W4:Y:S04]  /*2c3c0*/  LDL.LU R22, [R1+0xd8] ;  /* 0x0000d80001167983 */ /* 0x000f280000300800 */
[----:B------:R-:W4:Y:S04]  /*2c3d0*/  LDL.LU R23, [R1+0xdc] ;  /* 0x0000dc0001177983 */ /* 0x000f280000300800 */
[----:B------:R-:W3:Y:S04]  /*2c3e0*/  LDL.LU.64 R10, [R1+0x2268] ;  /* 0x00226800010a7983 */ /* 0x000ee80000300a00 */
[----:B------:R-:W3:Y:S01]  /*2c3f0*/  LDL.LU.64 R8, [R1+0x2260] ;  /* 0x0022600001087983 */ /* 0x000ee20000300a00 */
[----:B------:R-:W-:Y:S01]  /*2c400*/  IMAD.MOV.U32 R28, RZ, RZ, R25 ;  /* 0x000000ffff1c7224 */ /* 0x000fe200078e0019 */
[----:B------:R-:W-:-:S02]  /*2c410*/  MOV R13, R26 ;  /* 0x0000001a000d7202 */ /* 0x000fc40000000f00 */
[----:B------:R-:W-:Y:S01]  /*2c420*/  STL [R1+0x50], R24 ;  /* 0x0000501801007387 */ /* 0x000fe20000100800 */
[----:B------:R-:W-:-:S03]  /*2c430*/  IMAD.MOV.U32 R12, RZ, RZ, R27 ;  /* 0x000000ffff0c7224 */ /* 0x000fc600078e001b */
[----:B------:R-:W0:Y:S04]  /*2c440*/  LDSM.16.MT88.4 R24, [R29+UR7+0x36000] ;  /* 0x036000071d18783b */ /* 0x000e280008004200 */
[----:B------:R-:W5:Y:S04]  /*2c450*/  LDL.LU R2, [R1+0x1d0] ;  /* 0x0001d00001027983 */ /* 0x000f680000300800 */
[----:B------:R-:W-:Y:S04]  /*2c460*/  STL [R1+0x21e8], R12 ;  /* 0x0021e80c01007387 */ /* 0x000fe80000100800 */
[----:B------:R-:W-:Y:S04]  /*2c470*/  STL [R1+0x21e4], R13 ;  /* 0x0021e40d01007387 */ /* 0x000fe80000100800 */
        /* <DEDUP_REMOVED lines=23> */
[----:B------:R-:W-:Y:S01]  /*2c5f0*/  STL.64 [R1+0xe8], R6 ;  /* 0x0000e80601007387 */ /* 0x000fe20000100a00 */
[----:B------:R-:W-:-:S03]  /*2c600*/  LOP3.LUT R3, R0, 0x60, RZ, 0x3c, !PT ;  /* 0x0000006000037812 */ /* 0x000fc600078e3cff */
[----:B------:R-:W-:Y:S01]  /*2c610*/  LDSM.16.MT88.4 R4, [R29+UR7+0x36100] ;  /* 0x036100071d04783b */ /* 0x000fe20008004200 */
        /* <DEDUP_REMOVED lines=11> */
[----:B------:R-:W4:Y:S04]  /*2c6d0*/  LDL.LU R19, [R1+0xc] ;  /* 0x00000c0001137983 */ /* 0x000f280000300800 */
[----:B------:R-:W-:Y:S01]  /*2c6e0*/  STL [R1+0x21ec], R29 ;  /* 0x0021ec1d01007387 */ /* 0x000fe20000100800 */
[----:B--2---:R-:W-:Y:S03]  /*2c6f0*/  HMMA.16816.F32 R20, R20, R14, R24 ;  /* 0x0000000e1414723c */ /* 0x004fe60000001818 */
[----:B------:R-:W3:Y:S04]  /*2c700*/  LDL.LU.64 R26, [R1+0x2228] ;  /* 0x00222800011a7983 */ /* 0x000ee80000300a00 */
[----:B------:R-:W3:-:S12]  /*2c710*/  LDL.LU.64 R24, [R1+0x2220] ;  /* 0x0022200001187983 */ /* 0x000ed80000300a00 */
[----:B------:R-:W-:Y:S04]  /*2c720*/  STL.64 [R1+0xc0], R20 ;  /* 0x0000c01401007387 */ /* 0x000fe80000100a00 */
[----:B------:R-:W-:Y:S04]  /*2c730*/  STL.64 [R1+0xc8], R22 ;  /* 0x0000c81601007387 */ /* 0x000fe80000100a00 */
[----:B------:R-:W-:Y:S01]  /*2c740*/  LDSM.16.MT88.4 R20, [R3+UR7+0x36000] ;  /* 0x036000070314783b */ /* 0x000fe20008004200 */
[----:B---3--:R-:W-:Y:S03]  /*2c750*/  HMMA.16816.F32 R24, R24, R14, R8 ;  /* 0x0000000e1818723c */ /* 0x008fe60000001808 */
[----:B------:R-:W2:Y:S04]  /*2c760*/  LDL.LU.64 R10, [R1+0x2218] ;  /* 0x00221800010a7983 */ /* 0x000ea80000300a00 */
[----:B------:R-:W2:-:S12]  /*2c770*/  LDL.LU.64 R8, [R1+0x2210] ;  /* 0x0022100001087983 */ /* 0x000e980000300a00 */
[----:B------:R-:W-:Y:S04]  /*2c780*/  STL.64 [R1+0x1c0], R24 ;  /* 0x0001c01801007387 */ /* 0x000fe80000100a00 */
[----:B------:R-:W-:Y:S04]  /*2c790*/  STL.64 [R1+0x1c8], R26 ;  /* 0x0001c81a01007387 */ /* 0x000fe80000100a00 */
[----:B------:R-:W0:Y:S04]  /*2c7a0*/  LDSM.16.MT88.4 R24, [R3+UR7+0x36080] ;  /* 0x036080070318783b */ /* 0x000e280008004200 */
[----:B0-----:R0:W-:Y:S04]  /*2c7b0*/  STL [R1+0x21fc], R24 ;  /* 0x0021fc1801007387 */ /* 0x0011e80000100800 */
[----:B------:R1:W-:Y:S04]  /*2c7c0*/  STL [R1+0x21f8], R25 ;  /* 0x0021f81901007387 */ /* 0x0003e80000100800 */
[----:B------:R3:W-:Y:S04]  /*2c7d0*/  STL [R1+0x21f4], R26 ;  /* 0x0021f41a01007387 */ /* 0x0007e80000100800 */
[----:B------:R3:W-:Y:S04]  /*2c7e0*/  STL [R1+0x21f0], R27 ;  /* 0x0021f01b01007387 */ /* 0x0007e80000100800 */
[----:B0-----:R-:W2:Y:S04]  /*2c7f0*/  LDL.LU R24, [R1+0x10] ;  /* 0x0000100001187983 */ /* 0x001ea80000300800 */
[----:B-1----:R-:W2:Y:S04]  /*2c800*/  LDL.LU R25, [R1+0x14] ;  /* 0x0000140001197983 */ /* 0x002ea80000300800 */
[----:B---3--:R-:W2:Y:S04]  /*2c810*/  LDL.LU R26, [R1+0x18] ;  /* 0x00001800011a7983 */ /* 0x008ea80000300800 */
[----:B------:R-:W2:Y:S01]  /*2c820*/  LDL.LU R27, [R1+0x1c] ;  /* 0x00001c00011b7983 */ /* 0x000ea20000300800 */
[-C--:B----4-:R-:W-:Y:S03]  /*2c830*/  HMMA.16816.F32 R16, R4, R14.reuse, R16 ;  /* 0x0000000e0410723c */ /* 0x090fe60000001810 */
[----:B-----5:R-:W-:Y:S05]  /*2c840*/  LDSM.16.M88.4 R4, [R2+UR7+0x40380] ;  /* 0x040380070204783b */ /* 0x020fea0008000200 */
[----:B--2---:R-:W-:Y:S01]  /*2c850*/  HMMA.16816.F32 R24, R8, R14, R24 ;  /* 0x0000000e0818723c */ /* 0x004fe20000001818 */
[----:B------:R-:W0:Y:S04]  /*2c860*/  LDSM.16.MT88.4 R8, [R3+UR7+0x36100] ;  /* 0x036100070308783b */ /* 0x000e280008004200 */
[----:B0-----:R-:W-:-:S14]  /*2c870*/  STL.64 [R1+0x21d0], R10 ;  /* 0x0021d00a01007387 */ /* 0x001fdc0000100a00 */
[----:B------:R-:W-:Y:S04]  /*2c880*/  STL.64 [R1+0x1b0], R24 ;  /* 0x0001b01801007387 */ /* 0x000fe80000100a00 */
[----:B------:R-:W-:Y:S04]  /*2c890*/  STL.64 [R1+0x1b8], R26 ;  /* 0x0001b81a01007387 */ /* 0x000fe80000100a00 */
[----:B------:R0:W-:Y:S04]  /*2c8a0*/  STL.64 [R1+0x21c8], R8 ;  /* 0x0021c80801007387 */ /* 0x0001e80000100a00 */
[----:B0-----:R-:W2:Y:S04]  /*2c8b0*/  LDL.LU R8, [R1+0x80] ;  /* 0x0000800001087983 */ /* 0x001ea80000300800 */
[----:B------:R-:W2:Y:S04]  /*2c8c0*/  LDL.LU R9, [R1+0x84] ;  /* 0x0000840001097983 */ /* 0x000ea80000300800 */
[----:B------:R-:W2:Y:S04]  /*2c8d0*/  LDL.LU R10, [R1+0x88] ;  /* 0x00008800010a7983 */ /* 0x000ea80000300800 */
[----:B------:R-:W2:Y:S04]  /*2c8e0*/  LDL.LU R11, [R1+0x8c] ;  /* 0x00008c00010b7983 */ /* 0x000ea80000300800 */
[----:B------:R-:W-:Y:S04]  /*2c8f0*/  STL [R1+0x2024], R6 ;  /* 0x0020240601007387 */ /* 0x000fe80000100800 */
[----:B------:R-:W-:Y:S04]  /*2c900*/  STL.64 [R1+0x1a0], R16 ;  /* 0x0001a01001007387 */ /* 0x000fe80000100a00 */
[----:B------:R-:W-:Y:S04]  /*2c910*/  STL.64 [R1+0x1a8], R18 ;  /* 0x0001a81201007387 */ /* 0x000fe80000100a00 */
[----:B------:R-:W0:Y:S04]  /*2c920*/  LDSM.16.MT88.4 R16, [R3+UR7+0x36180] ;  /* 0x036180070310783b */ /* 0x000e280008004200 */
[----:B------:R1:W-:Y:S01]  /*2c930*/  STL [R1+0x2020], R7 ;  /* 0x0020200701007387 */ /* 0x0003e20000100800 */
[----:B0-----:R-:W-:Y:S01]  /*2c940*/  IMAD.MOV.U32 R3, RZ, RZ, R16 ;  /* 0x000000ffff037224 */ /* 0x001fe200078e0010 */
[----:B------:R-:W-:Y:S01]  /*2c950*/  MOV R2, R17 ;  /* 0x0000001100027202 */ /* 0x000fe20000000f00 */
[----:B-1----:R-:W-:-:S02]  /*2c960*/  IMAD.MOV.U32 R7, RZ, RZ, R18 ;  /* 0x000000ffff077224 */ /* 0x002fc400078e0012 */
[----:B------:R-:W-:Y:S02]  /*2c970*/  IMAD.MOV.U32 R6, RZ, RZ, R19 ;  /* 0x000000ffff067224 */ /* 0x000fe400078e0013 */
[----:B------:R-:W0:Y:S02]  /*2c980*/  LDSM.16.MT88.4 R16, [R0+UR7+0x38000] ;  /* 0x038000070010783b */ /* 0x000e240008004200 */
[----:B0-----:R-:W-:Y:S01]  /*2c990*/  MOV R29, R16 ;  /* 0x00000010001d7202 */ /* 0x001fe20000000f00 */
[----:B------:R-:W-:Y:S02]  /*2c9a0*/  IMAD.MOV.U32 R12, RZ, RZ, R17 ;  /* 0x000000ffff0c7224 */ /* 0x000fe400078e0011 */
[----:B------:R-:W-:Y:S01]  /*2c9b0*/  IMAD.MOV.U32 R13, RZ, RZ, R18 ;  /* 0x000000ffff0d7224 */ /* 0x000fe200078e0012 */
[----:B------:R-:W-:Y:S02]  /*2c9c0*/  MOV R28, R19 ;  /* 0x00000013001c7202 */ /* 0x000fe40000000f00 */
[----:B------:R-:W0:Y:S02]  /*2c9d0*/  LDSM.16.MT88.4 R16, [R0+UR7+0x38080] ;  /* 0x038080070010783b */ /* 0x000e240008004200 */
[----:B0-----:R-:W-:Y:S01]  /*2c9e0*/  MOV R26, R18 ;  /* 0x00000012001a7202 */ /* 0x001fe20000000f00 */
[----:B------:R-:W-:-:S02]  /*2c9f0*/  IMAD.MOV.U32 R27, RZ, RZ, R19 ;  /* 0x000000ffff1b7224 */ /* 0x000fc400078e0013 */
[----:B------:R-:W-:Y:S02]  /*2ca00*/  IMAD.MOV.U32 R24, RZ, RZ, R16 ;  /* 0x000000ffff187224 */ /* 0x000fe400078e0010 */
[----:B------:R-:W-:Y:S01]  /*2ca10*/  IMAD.MOV.U32 R25, RZ, RZ, R17 ;  /* 0x000000ffff197224 */ /* 0x000fe200078e0011 */
[----:B------:R-:W2:Y:S04]  /*2ca20*/  LDL.LU.64 R18, [R1+0x2208] ;  /* 0x0022080001127983 */ /* 0x000ea80000300a00 */
[----:B------:R-:W2:Y:S02]  /*2ca30*/  LDL.LU.64 R16, [R1+0x2200] ;  /* 0x0022000001107983 */ /* 0x000ea40000300a00 */
        /* <DEDUP_REMOVED lines=17> */
[----:B------:R-:W2:-:S15]  /*2cb50*/  LDL.LU R24, [R1+0x21fc] ;  /* 0x0021fc0001187983 */ /* 0x000e9e0000300800 */
[----:B------:R-:W-:Y:S01]  /*2cb60*/  NOP ;  /* 0x0000000000007918 */ /* 0x000fe20000000000 */
[----:B------:R-:W-:Y:S04]  /*2cb70*/  STL.64 [R1+0x180], R20 ;  /* 0x0001801401007387 */ /* 0x000fe80000100a00 */
[----:B------:R-:W-:Y:S04]  /*2cb80*/  STL.64 [R1+0x188], R22 ;  /* 0x0001881601007387 */ /* 0x000fe80000100a00 */
[----:B------:R-:W0:Y:S01]  /*2cb90*/  LDSM.16.MT88.4 R20, [R0+UR7+0x38180] ;  /* 0x038180070014783b */ /* 0x000e220008004200 */
[----:B------:R-:W-:Y:S02]  /*2cba0*/  IMAD.MOV.U32 R18, RZ, RZ, R26 ;  /* 0x000000ffff127224 */ /* 0x000fe400078e001a */
[----:B------:R-:W-:Y:S01]  /*2cbb0*/  IMAD.MOV.U32 R19, RZ, RZ, R27 ;  /* 0x000000ffff137224 */ /* 0x000fe200078e001b */
[----:B------:R-:W-:-:S02]  /*2cbc0*/  MOV R17, R25 ;  /* 0x0000001900117202 */ /* 0x000fc40000000f00 */
[----:B------:R-:W2:Y:S04]  /*2cbd0*/  LDL.LU R25, [R1+0x21f8] ;  /* 0x0021f80001197983 */ /* 0x000ea80000300800 */
[----:B------:R-:W2:Y:S04]  /*2cbe0*/  LDL.LU R26, [R1+0x21f4] ;  /* 0x0021f400011a7983 */ /* 0x000ea80000300800 */
[----:B------:R-:W2:Y:S04]  /*2cbf0*/  LDL.LU R27, [R1+0x21f0] ;  /* 0x0021f000011b7983 */ /* 0x000ea80000300800 */
[----:B------:R1:W-:Y:S04]  /*2cc00*/  STL.64 [R1+0x2170], R18 ;  /* 0x0021701201007387 */ /* 0x0003e80000100a00 */
[----:B------:R3:W-:Y:S01]  /*2cc10*/  STL.64 [R1+0x2168], R16 ;  /* 0x0021681001007387 */ /* 0x0007e20000100a00 */
[----:B-1----:R-:W-:Y:S01]  /*2cc20*/  IMAD.MOV.U32 R18, RZ, RZ, R13 ;  /* 0x000000ffff127224 */ /* 0x002fe200078e000d */
[----:B---3--:R-:W-:-:S02]  /*2cc30*/  MOV R16, R29 ;  /* 0x0000001d00107202 */ /* 0x008fc40000000f00 */
[----:B------:R-:W-:Y:S01]  /*2cc40*/  MOV R19, R28 ;  /* 0x0000001c00137202 */ /* 0x000fe20000000f00 */
[----:B------:R-:W3:Y:S01]  /*2cc50*/  LDL.LU R29, [R1+0x21ec] ;  /* 0x0021ec00011d7983 */ /* 0x000ee20000300800 */
[----:B------:R-:W-:-:S03]  /*2cc60*/  IMAD.MOV.U32 R17, RZ, RZ, R12 ;  /* 0x000000ffff117224 */ /* 0x000fc600078e000c */
[----:B------:R-:W4:Y:S04]  /*2cc70*/  LDL.LU R12, [R1+0x21e8] ;  /* 0x0021e800010c7983 */ /* 0x000f280000300800 */
[----:B------:R-:W5:Y:S04]  /*2cc80*/  LDL.LU R13, [R1+0x21e4] ;  /* 0x0021e400010d7983 */ /* 0x000f680000300800 */
[----:B------:R-:W3:Y:S04]  /*2cc90*/  LDL.LU R28, [R1+0x21e0] ;  /* 0x0021e000011c7983 */ /* 0x000ee80000300800 */
[----:B------:R1:W-:Y:S04]  /*2cca0*/  STL.64 [R1+0x2190], R18 ;  /* 0x0021901201007387 */ /* 0x0003e80000100a00 */
[----:B------:R0:W-:Y:S01]  /*2ccb0*/  STL.64 [R1+0x2188], R16 ;  /* 0x0021881001007387 */ /* 0x0001e20000100a00 */
[----:B-1----:R-:W-:Y:S01]  /*2ccc0*/  MOV R18, R7 ;  /* 0x0000000700127202 */ /* 0x002fe20000000f00 */
[----:B------:R-:W-:-:S02]  /*2ccd0*/  IMAD.MOV.U32 R19, RZ, RZ, R6 ;  /* 0x000000ffff137224 */ /* 0x000fc400078e0006 */
[----:B0-----:R-:W-:Y:S02]  /*2cce0*/  IMAD.MOV.U32 R16, RZ, RZ, R3 ;  /* 0x000000ffff107224 */ /* 0x001fe400078e0003 */
[----:B------:R-:W-:Y:S01]  /*2ccf0*/  IMAD.MOV.U32 R17, RZ, RZ, R2 ;  /* 0x000000ffff117224 */ /* 0x000fe200078e0002 */
[----:B------:R-:W3:Y:S04]  /*2cd00*/  LDL.LU R3, [R1+0x21dc] ;  /* 0x0021dc0001037983 */ /* 0x000ee80000300800 */
[----:B------:R-:W3:Y:S04]  /*2cd10*/  LDL.LU R2, [R1+0x21d8] ;  /* 0x0021d80001027983 */ /* 0x000ee80000300800 */
[----:B------:R-:W-:Y:S04]  /*2cd20*/  STL.64 [R1+0x21a8], R18 ;  /* 0x0021a81201007387 */ /* 0x000fe80000100a00 */
[----:B------:R0:W-:Y:S04]  /*2cd30*/  STL.64 [R1+0x21a0], R16 ;  /* 0x0021a01001007387 */ /* 0x0001e80000100a00 */
[----:B0-----:R-:W3:Y:S04]  /*2cd40*/  LDL.LU R16, [R1+0x90] ;  /* 0x0000900001107983 */ /* 0x001ee80000300800 */
[----:B------:R-:W3:Y:S04]  /*2cd50*/  LDL.LU R17, [R1+0x94] ;  /* 0x0000940001117983 */ /* 0x000ee80000300800 */
[----:B------:R-:W3:Y:S04]  /*2cd60*/  LDL.LU R18, [R1+0x98] ;  /* 0x0000980001127983 */ /* 0x000ee80000300800 */
[----:B------:R-:W3:Y:S04]  /*2cd70*/  LDL.LU R19, [R1+0x9c] ;  /* 0x00009c0001137983 */ /* 0x000ee80000300800 */
[----:B------:R0:W-:Y:S04]  /*2cd80*/  STL.64 [R1+0x2140], R22 ;  /* 0x0021401601007387 */ /* 0x0001e80000100a00 */
[----:B0-----:R-:W3:Y:S04]  /*2cd90*/  LDL R23, [R1+0x1f4] ;  /* 0x0001f40001177983 */ /* 0x001ee80000100800 */
[----:B------:R-:W-:Y:S04]  /*2cda0*/  STL.64 [R1+0x2138], R20 ;  /* 0x0021381401007387 */ /* 0x000fe80000100a00 */
[----:B------:R-:W-:Y:S01]  /*2cdb0*/  STL [R1+0x20e8], R0 ;  /* 0x0020e80001007387 */ /* 0x000fe20000100800 */
[----:B--2---:R-:W-:Y:S03]  /*2cdc0*/  HMMA.16816.F32 R24, R24, R14, R8 ;  /* 0x0000000e1818723c */ /* 0x004fe60000001808 */
[----:B------:R-:W2:Y:S04]  /*2cdd0*/  LDL.LU.64 R10, [R1+0x21d0] ;  /* 0x0021d000010a7983 */ /* 0x000ea80000300a00 */
[----:B------:R-:W2:-:S12]  /*2cde0*/  LDL.LU.64 R8, [R1+0x21c8] ;  /* 0x0021c80001087983 */ /* 0x000e980000300a00 */
[----:B------:R-:W-:Y:S01]  /*2cdf0*/  IMAD.MOV.U32 R7, RZ, RZ, R26 ;  /* 0x000000ffff077224 */ /* 0x000fe200078e001a */
[----:B------:R-:W-:Y:S01]  /*2ce00*/  STL.64 [R1+0x170], R24 ;  /* 0x0001701801007387 */ /* 0x000fe20000100a00 */
[----:B------:R-:W-:-:S05]  /*2ce10*/  MOV R6, R27 ;  /* 0x0000001b00067202 */ /* 0x000fca0000000f00 */
[----:B------:R-:W-:Y:S04]  /*2ce20*/  STL [R1+0x20f0], R6 ;  /* 0x0020f00601007387 */ /* 0x000fe80000100800 */
[----:B------:R-:W-:Y:S04]  /*2ce30*/  STL [R1+0x20ec], R7 ;  /* 0x0020ec0701007387 */ /* 0x000fe80000100800 */
[----:B------:R0:W-:Y:S04]  /*2ce40*/  STL.64 [R1+0x2198], R4 ;  /* 0x0021980401007387 */ /* 0x0001e80000100a00 */
[----:B0-----:R-:W2:Y:S04]  /*2ce50*/  LDL.LU R4, [R1+0x140] ;  /* 0x0001400001047983 */ /* 0x001ea80000300800 */
[----:B------:R-:W2:Y:S04]  /*2ce60*/  LDL.LU R5, [R1+0x144] ;  /* 0x0001440001057983 */ /* 0x000ea80000300800 */
[----:B------:R-:W2:Y:S04]  /*2ce70*/  LDL.LU R6, [R1+0x148] ;  /* 0x0001480001067983 */ /* 0x000ea80000300800 */
[----:B------:R-:W2:Y:S04]  /*2ce80*/  LDL.LU R7, [R1+0x14c] ;  /* 0x00014c0001077983 */ /* 0x000ea80000300800 */
[----:B---3--:R-:W0:Y:S04]  /*2ce90*/  LDSM.16.MT88.4 R24, [R23+UR7+0x38000] ;  /* 0x038000071718783b */ /* 0x008e280008004200 */
[----:B0-----:R-:W-:Y:S04]  /*2cea0*/  STL.64 [R1+0x2130], R26 ;  /* 0x0021301a01007387 */ /* 0x001fe80000100a00 */
[----:B------:R0:W-:Y:S04]  /*2ceb0*/  STL.64 [R1+0x2128], R24 ;  /* 0x0021281801007387 */ /* 0x0001e80000100a00 */
[----:B0-----:R-:W3:Y:S01]  /*2cec0*/  LDL.LU R24, [R1+0x50] ;  /* 0x0000500001187983 */ /* 0x001ee20000300800 */
[----:B-----5:R-:W-:Y:S01]  /*2ced0*/  IMAD.MOV.U32 R26, RZ, RZ, R13 ;  /* 0x000000ffff1a7224 */ /* 0x020fe200078e000d */
[----:B----4-:R-:W-:Y:S01]  /*2cee0*/  MOV R27, R12 ;  /* 0x0000000c001b7202 */ /* 0x010fe20000000f00 */
[----:B------:R-:W-:-:S02]  /*2cef0*/  IMAD.MOV.U32 R25, RZ, RZ, R28 ;  /* 0x000000ffff197224 */ /* 0x000fc400078e001c */
[----:B------:R-:W4:Y:S04]  /*2cf00*/  LDL.LU R28, [R1+0x21c0] ;  /* 0x0021c000011c7983 */ /* 0x000f280000300800 */
[----:B------:R-:W5:Y:S04]  /*2cf10*/  LDL.LU R13, [R1+0x21bc] ;  /* 0x0021bc00010d7983 */ /* 0x000f680000300800 */
[----:B------:R-:W5:Y:S04]  /*2cf20*/  LDL.LU R12, [R1+0x21b8] ;  /* 0x0021b800010c7983 */ /* 0x000f680000300800 */
[----:B------:R-:W-:Y:S04]  /*2cf30*/  STL.64 [R1+0x2150], R26 ;  /* 0x0021501a01007387 */ /* 0x000fe80000100a00 */
[----:B---3--:R0:W-:Y:S02]  /*2cf40*/  STL.64 [R1+0x2148], R24 ;  /* 0x0021481801007387 */ /* 0x0081e40000100a00 */
[----:B0-----:R-:W-:-:S02]  /*2cf50*/  IMAD.MOV.U32 R24, RZ, RZ, R2 ;  /* 0x000000ffff187224 */ /* 0x001fc400078e0002 */
[----:B------:R-:W-:Y:S01]  /*2cf60*/  IMAD.MOV.U32 R25, RZ, RZ, R3 ;  /* 0x000000ffff197224 */ /* 0x000fe200078e0003 */
[----:B------:R-:W3:Y:S04]  /*2cf70*/  LDL.LU R2, [R1+0x21b4] ;  /* 0x0021b40001027983 */ /* 0x000ee80000300800 */
[----:B------:R-:W3:Y:S04]  /*2cf80*/  LDL.LU R3, [R1+0x21b0] ;  /* 0x0021b00001037983 */ /* 0x000ee80000300800 */
[----:B------:R-:W3:Y:S04]  /*2cf90*/  LDL.LU R26, [R1+0x38] ;  /* 0x00003800011a7983 */ /* 0x000ee80000300800 */
[----:B------:R-:W3:Y:S01]  /*2cfa0*/  LDL.LU R27, [R1+0x3c] ;  /* 0x00003c00011b7983 */ /* 0x000ee20000300800 */
[----:B--2---:R-:W-:Y:S03]  /*2cfb0*/  HMMA.16816.F32 R8, R8, R14, R16 ;  /* 0x0000000e0808723c */ /* 0x004fe60000001810 */
[----:B---3--:R-:W-:Y:S04]  /*2cfc0*/  STL.64 [R1+0x2180], R26 ;  /* 0x0021801a01007387 */ /* 0x008fe80000100a00 */
[----:B------:R0:W-:Y:S04]  /*2cfd0*/  STL.64 [R1+0x2178], R24 ;  /* 0x0021781801007387 */ /* 0x0001e80000100a00 */
[----:B0-----:R-:W2:Y:S04]  /*2cfe0*/  LDL.LU R24, [R1+0x70] ;  /* 0x0000700001187983 */ /* 0x001ea80000300800 */
[----:B------:R-:W2:Y:S04]  /*2cff0*/  LDL.LU R25, [R1+0x74] ;  /* 0x0000740001197983 */ /* 0x000ea80000300800 */
[----:B------:R-:W3:Y:S04]  /*2d000*/  LDL.LU.64 R18, [R1+0x21a8] ;  /* 0x0021a80001127983 */ /* 0x000ee80000300a00 */
[----:B------:R-:W3:Y:S04]  /*2d010*/  LDL.LU.64 R16, [R1+0x21a0] ;  /* 0x0021a00001107983 */ /* 0x000ee80000300a00 */
[----:B------:R-:W-:Y:S04]  /*2d020*/  STL.64 [R1+0x150], R8 ;  /* 0x0001500801007387 */ /* 0x000fe80000100a00 */
[----:B------:R-:W-:Y:S01]  /*2d030*/  STL.64 [R1+0x158], R10 ;  /* 0x0001580a01007387 */ /* 0x000fe20000100a00 */
[----:B------:R-:W-:Y:S01]  /*2d040*/  MOV R26, R3 ;  /* 0x00000003001a7202 */ /* 0x000fe20000000f00 */
[----:B------:R-:W-:-:S02]  /*2d050*/  IMAD.MOV.U32 R27, RZ, RZ, R2 ;  /* 0x000000ffff1b7224 */ /* 0x000fc400078e0002 */
[----:B------:R-:W-:Y:S01]  /*2d060*/  LDSM.16.MT88.4 R8, [R23+UR7+0x38080] ;  /* 0x038080071708783b */ /* 0x000fe20008004200 */
[----:B---3--:R-:W-:Y:S03]  /*2d070*/  HMMA.16816.F32 R16, R16, R14, R4 ;  /* 0x0000000e1010723c */ /* 0x008fe60000001804 */
[----:B------:R-:W2:-:S15]  /*2d080*/  LDL.LU.64 R4, [R1+0x2198] ;  /* 0x0021980001047983 */ /* 0x000e9e0000300a00 */
[----:B------:R-:W-:Y:S01]  /*2d090*/  NOP ;  /* 0x0000000000007918 */ /* 0x000fe20000000000 */
[----:B------:R-:W-:Y:S01]  /*2d0a0*/  IMAD.MOV.U32 R3, RZ, RZ, R18 ;  /* 0x000000ffff037224 */ /* 0x000fe200078e0012 */
[----:B------:R0:W-:Y:S01]  /*2d0b0*/  STL.64 [R1+0x140], R16 ;  /* 0x0001401001007387 */ /* 0x0001e20000100a00 */
[----:B------:R-:W-:-:S03]  /*2d0c0*/  MOV R2, R19 ;  /* 0x0000001300027202 */ /* 0x000fc60000000f00 */
[----:B------:R-:W2:Y:S04]  /*2d0d0*/  LDL.LU.64 R18, [R1+0x2190] ;  /* 0x0021900001127983 */ /* 0x000ea80000300a00 */
[----:B0-----:R-:W2:Y:S04]  /*2d0e0*/  LDL.LU.64 R16, [R1+0x2188] ;  /* 0x0021880001107983 */ /* 0x001ea80000300a00 */
[----:B------:R-:W5:Y:S04]  /*2d0f0*/  LDL.LU R14, [R1+0x48] ;  /* 0x00004800010e7983 */ /* 0x000f680000300800 */
[----:B------:R-:W-:Y:S04]  /*2d100*/  STL [R1+0x20f8], R2 ;  /* 0x0020f80201007387 */ /* 0x000fe80000100800 */
[----:B------:R-:W-:Y:S01]  /*2d110*/  STL [R1+0x20f4], R3 ;  /* 0x0020f40301007387 */ /* 0x000fe20000100800 */
[----:B--2---:R-:W-:Y:S03]  /*2d120*/  HMMA.16816.F32 R16, R16, R4, R24 ;  /* 0x000000041010723c */ /* 0x004fe60000001818 */
[----:B------:R-:W2:Y:S04]  /*2d130*/  LDL.LU.64 R26, [R1+0x2180] ;  /* 0x00218000011a7983 */ /* 0x000ea80000300a00 */
[----:B------:R-:W2:-:S12]  /*2d140*/  LDL.LU.64 R24, [R1+0x2178] ;  /* 0x0021780001187983 */ /* 0x000e980000300a00 */
[----:B------:R-:W-:Y:S04]  /*2d150*/  STL.64 [R1+0x130], R16 ;  /* 0x0001301001007387 */ /* 0x000fe80000100a00 */
[----:B------:R0:W-:Y:S04]  /*2d160*/  STL.64 [R1+0x138], R18 ;  /* 0x0001381201007387 */ /* 0x0001e80000100a00 */
[----:B0-----:R-:W5:Y:S04]  /*2d170*/  LDL.LU.64 R18, [R1+0x2170] ;  /* 0x0021700001127983 */ /* 0x001f680000300a00 */
[----:B------:R-:W5:Y:S01]  /*2d180*/  LDL.LU.64 R16, [R1+0x2168] ;  /* 0x0021680001107983 */ /* 0x000f620000300a00 */
[----:B----4-:R-:W-:-:S07]  /*2d190*/  IMAD.MOV.U32 R15, RZ, RZ, R28 ;  /* 0x000000ffff0f7224 */ /* 0x010fce00078e001c */
[----:B-----5:R-:W-:Y:S01]  /*2d1a0*/  HMMA.16816.F32 R12, R16, R4, R12 ;  /* 0x00000004100c723c */ /* 0x020fe2000000180c */
[----:B------:R-:W0:Y:S04]  /*2d1b0*/  LDSM.16.MT88.4 R16, [R23+UR7+0x38100] ;  /* 0x038100071710783b */ /* 0x000e280008004200 */
[----:B------:R-:W1:-:S14]  /*2d1c0*/  LDSM.16.MT88.4 R20, [R23+UR7+0x38180] ;  /* 0x038180071714783b */ /* 0x000e5c0008004200 */
[----:B------:R-:W-:Y:S01]  /*2d1d0*/  IMAD.MOV.U32 R28, RZ, RZ, R15 ;  /* 0x000000ffff1c7224 */ /* 0x000fe200078e000f */
[----:B------:R0:W-:Y:S04]  /*2d1e0*/  STL.64 [R1+0xd0], R12 ;  /* 0x0000d00c01007387 */ /* 0x0001e80000100a00 */
[----:B------:R3:W-:Y:S04]  /*2d1f0*/  STL [R1+0xd8], R14 ;  /* 0x0000d80e01007387 */ /* 0x0007e80000100800 */
[----:B------:R4:W-:Y:S01]  /*2d200*/  STL [R1+0x202c], R28 ;  /* 0x00202c1c01007387 */ /* 0x0009e20000100800 */
[----:B0-----:R-:W-:Y:S01]  /*2d210*/  IMAD.MOV.U32 R13, RZ, RZ, R18 ;  /* 0x000000ffff0d7224 */ /* 0x001fe200078e0012 */
[----:B------:R-:W-:-:S02]  /*2d220*/  MOV R12, R19 ;  /* 0x00000013000c7202 */ /* 0x000fc40000000f00 */
[----:B------:R-:W-:Y:S01]  /*2d230*/  MOV R15, R16 ;  /* 0x00000010000f7202 */ /* 0x000fe20000000f00 */
[----:B---3--:R-:W-:Y:S01]  /*2d240*/  IMAD.MOV.U32 R14, RZ, RZ, R17 ;  /* 0x000000ffff0e7224 */ /* 0x008fe200078e0011 */
[----:B------:R-:W2:Y:S04]  /*2d250*/  LDL.LU.64 R18, [R1+0x2160] ;  /* 0x0021600001127983 */ /* 0x000ea80000300a00 */
[----:B------:R-:W2:Y:S01]  /*2d260*/  LDL.LU.64 R16, [R1+0x2158] ;  /* 0x0021580001107983 */ /* 0x000ea20000300a00 */
[----:B-1----:R-:W-:Y:S01]  /*2d270*/  MOV R0, R22 ;  /* 0x0000001600007202 */ /* 0x002fe20000000f00 */
[----:B----4-:R-:W-:Y:S02]  /*2d280*/  IMAD.MOV.U32 R28, RZ, RZ, R23 ;  /* 0x000000ffff1c7224 */ /* 0x010fe400078e0017 */
[----:B------:R-:W-:-:S02]  /*2d290*/  IMAD.MOV.U32 R6, RZ, RZ, R20 ;  /* 0x000000ffff067224 */ /* 0x000fc400078e0014 */
[----:B------:R-:W-:Y:S01]  /*2d2a0*/  IMAD.MOV.U32 R7, RZ, RZ, R21 ;  /* 0x000000ffff077224 */ /* 0x000fe200078e0015 */
[----:B--2---:R-:W-:Y:S01]  /*2d2b0*/  HMMA.16816.F32 R16, R16, R4, R24 ;  /* 0x000000041010723c */ /* 0x004fe20000001818 */
[----:B------:R-:W2:Y:S04]  /*2d2c0*/  LDL.LU.64 R26, [R1+0x2150] ;  /* 0x00215000011a7983 */ /* 0x000ea80000300a00 */
[----:B------:R-:W2:-:S14]  /*2d2d0*/  LDL.LU.64 R24, [R1+0x2148] ;  /* 0x0021480001187983 */ /* 0x000e9c0000300a00 */
[----:B------:R0:W-:Y:S04]  /*2d2e0*/  STL.64 [R1+0xb0], R16 ;  /* 0x0000b01001007387 */ /* 0x0001e80000100a00 */
[----:B------:R1:W-:Y:S04]  /*2d2f0*/  STL.64 [R1+0xb8], R18 ;  /* 0x0000b81201007387 */ /* 0x0003e80000100a00 */
[----:B0-----:R-:W3:Y:S04]  /*2d300*/  LDL.LU R16, [R1+0xe0] ;  /* 0x0000e00001107983 */ /* 0x001ee80000300800 */
[----:B------:R-:W3:Y:S04]  /*2d310*/  LDL.LU R17, [R1+0xe4] ;  /* 0x0000e40001117983 */ /* 0x000ee80000300800 */
[----:B-1----:R-:W3:Y:S04]  /*2d320*/  LDL.LU R18, [R1+0xe8] ;  /* 0x0000e80001127983 */ /* 0x002ee80000300800 */
[----:B------:R-:W3:Y:S04]  /*2d330*/  LDL.LU R19, [R1+0xec] ;  /* 0x0000ec0001137983 */ /* 0x000ee80000300800 */
[----:B------:R-:W2:Y:S04]  /*2d340*/  LDL.LU.64 R22, [R1+0x2140] ;  /* 0x0021400001167983 */ /* 0x000ea80000300a00 */
[----:B------:R-:W2:Y:S04]  /*2d350*/  LDL.LU.64 R20, [R1+0x2138] ;  /* 0x0021380001147983 */ /* 0x000ea80000300a00 */
[----:B------:R-:W-:Y:S04]  /*2d360*/  STL [R1+0x2108], R28 ;  /* 0x0021081c01007387 */ /* 0x000fe80000100800 */
[----:B------:R-:W-:Y:S04]  /*2d370*/  STL [R1+0x2104], R6 ;  /* 0x0021040601007387 */ /* 0x000fe80000100800 */
[----:B------:R-:W-:Y:S04]  /*2d380*/  STL [R1+0x2100], R7 ;  /* 0x0021000701007387 */ /* 0x000fe80000100800 */
[----:B------:R-:W-:Y:S01]  /*2d390*/  STL [R1+0x20fc], R0 ;  /* 0x0020fc0001007387 */ /* 0x000fe20000100800 */
[----:B--2---:R-:W-:Y:S03]  /*2d3a0*/  HMMA.16816.F32 R24, R20, R4, R24 ;  /* 0x000000041418723c */ /* 0x004fe60000001818 */
[----:B------:R-:W2:-:S15]  /*2d3b0*/  LDL.LU R20, [R1+0x60] ;  /* 0x0000600001147983 */ /* 0x000e9e0000300800 */
[----:B------:R-:W-:Y:S01]  /*2d3c0*/  NOP ;  /* 0x0000000000007918 */ /* 0x000fe20000000000 */
[----:B------:R-:W-:Y:S04]  /*2d3d0*/  STL.64 [R1+0x160], R24 ;  /* 0x0001601801007387 */ /* 0x000fe80000100a00 */
[----:B------:R-:W-:Y:S04]  /*2d3e0*/  STL.64 [R1+0x168], R26 ;  /* 0x0001681a01007387 */ /* 0x000fe80000100a00 */
[----:B------:R-:W0:Y:S04]  /*2d3f0*/  LDSM.16.MT88.4 R24, [R29+UR7+0x38000] ;  /* 0x038000071d18783b */ /* 0x000e280008004200 */
[----:B------:R-:W2:Y:S04]  /*2d400*/  LDL.LU R21, [R1+0x64] ;  /* 0x0000640001157983 */ /* 0x000ea80000300800 */
[----:B------:R-:W2:Y:S04]  /*2d410*/  LDL.LU R22, [R1+0x68] ;  /* 0x0000680001167983 */ /* 0x000ea80000300800 */
[----:B------:R-:W2:Y:S01]  /*2d420*/  LDL.LU R23, [R1+0x6c] ;  /* 0x00006c0001177983 */ /* 0x000ea20000300800 */
[----:B0-----:R-:W-:-:S02]  /*2d430*/  IMAD.MOV.U32 R2, RZ, RZ, R26 ;  /* 0x000000ffff027224 */ /* 0x001fc400078e001a */
[----:B------:R-:W-:Y:S02]  /*2d440*/  IMAD.MOV.U32 R3, RZ, RZ, R27 ;  /* 0x000000ffff037224 */ /* 0x000fe400078e001b */
[----:B------:R-:W-:Y:S01]  /*2d450*/  IMAD.MOV.U32 R7, RZ, RZ, R24 ;  /* 0x000000ffff077224 */ /* 0x000fe200078e0018 */
[----:B------:R-:W-:Y:S01]  /*2d460*/  MOV R0, R25 ;  /* 0x0000001900007202 */ /* 0x000fe20000000f00 */
[----:B------:R-:W2:Y:S04]  /*2d470*/  LDL.LU.64 R26, [R1+0x2130] ;  /* 0x00213000011a7983 */ /* 0x000ea80000300a00 */
[----:B------:R-:W2:Y:S04]  /*2d480*/  LDL.LU.64 R24, [R1+0x2128] ;  /* 0x0021280001187983 */ /* 0x000ea80000300a00 */
[----:B------:R-:W-:Y:S04]  /*2d490*/  STL [R1+0x2118], R3 ;  /* 0x0021180301007387 */ /* 0x000fe80000100800 */
[----:B------:R-:W-:Y:S04]  /*2d4a0*/  STL [R1+0x2114], R7 ;  /* 0x0021140701007387 */ /* 0x000fe80000100800 */
[----:B------:R-:W-:Y:S04]  /*2d4b0*/  STL [R1+0x2110], R0 ;  /* 0x0021100001007387 */ /* 0x000fe80000100800 */
[----:B------:R-:W-:Y:S01]  /*2d4c0*/  STL [R1+0x210c], R2 ;  /* 0x00210c0201007387 */ /* 0x000fe20000100800 */
[-C--:B---3--:R-:W-:Y:S03]  /*2d4d0*/  HMMA.16816.F32 R8, R8, R4.reuse, R16 ;  /* 0x000000040808723c */ /* 0x088fe60000001810 */
[----:B------:R-:W-:Y:S05]  /*2d4e0*/  LDSM.16.MT88.4 R16, [R29+UR7+0x38100] ;  /* 0x038100071d10783b */ /* 0x000fea0008004200 */
[----:B--2---:R-:W-:Y:S01]  /*2d4f0*/  HMMA.16816.F32 R20, R24, R4, R20 ;  /* 0x000000041814723c */ /* 0x004fe20000001814 */
[----:B------:R-:W2:-:S15]  /*2d500*/  LDL R27, [R1+0x1f0] ;  /* 0x0001f000011b7983 */ /* 0x000e9e0000100800 */
[----:B------:R-:W-:-:S03]  /*2d510*/  NOP ;  /* 0x0000000000007918 */ /* 0x000fc60000000000 */
[----:B------:R-:W-:Y:S04]  /*2d520*/  STL.64 [R1+0x120], R20 ;  /* 0x0001201401007387 */ /* 0x000fe80000100a00 */
[----:B------:R-:W-:Y:S04]  /*2d530*/  STL.64 [R1+0x128], R22 ;  /* 0x0001281601007387 */ /* 0x000fe80000100a00 */
[----:B------:R-:W0:Y:S02]  /*2d540*/  LDSM.16.MT88.4 R20, [R29+UR7+0x38080] ;  /* 0x038080071d14783b */ /* 0x000e240008004200 */
[----:B0-----:R-:W-:-:S02]  /*2d550*/  IMAD.MOV.U32 R2, RZ, RZ, R21 ;  /* 0x000000ffff027224 */ /* 0x001fc400078e0015 */
[----:B------:R-:W-:-:S03]  /*2d560*/  IMAD.MOV.U32 R28, RZ, RZ, R22 ;  /* 0x000000ffff1c7224 */ /* 0x000fc600078e0016 */
[----:B------:R-:W-:Y:S04]  /*2d570*/  STL [R1+0x2120], R2 ;  /* 0x0021200201007387 */ /* 0x000fe80000100800 */
[----:B------:R-:W-:Y:S04]  /*2d580*/  STL [R1+0x211c], R28 ;  /* 0x00211c1c01007387 */ /* 0x000fe80000100800 */
[----:B------:R-:W-:Y:S04]  /*2d590*/  STL.64 [R1+0x110], R8 ;  /* 0x0001100801007387 */ /* 0x000fe80000100a00 */
[----:B------:R-:W-:Y:S04]  /*2d5a0*/  STL.64 [R1+0x118], R10 ;  /* 0x0001180a01007387 */ /* 0x000fe80000100a00 */
[----:B------:R-:W0:Y:S04]  /*2d5b0*/  LDSM.16.MT88.4 R8, [R29+UR7+0x38180] ;  /* 0x038180071d08783b */ /* 0x000e280008004200 */
[----:B0-----:R0:W-:Y:S04]  /*2d5c0*/  STL.64 [R1+0x2080], R10 ;  /* 0x0020800a01007387 */ /* 0x0011e80000100a00 */
[----:B------:R1:W-:Y:S01]  /*2d5d0*/  STL.64 [R1+0x2078], R8 ;  /* 0x0020780801007387 */ /* 0x0003e20000100a00 */
[----:B0-----:R-:W-:-:S02]  /*2d5e0*/  IMAD.MOV.U32 R10, RZ, RZ, R13 ;  /* 0x000000ffff0a7224 */ /* 0x001fc400078e000d */
[----:B-1----:R-:W-:Y:S01]  /*2d5f0*/  IMAD.MOV.U32 R8, RZ, RZ, R15 ;  /* 0x000000ffff087224 */ /* 0x002fe200078e000f */
[----:B------:R-:W-:Y:S01]  /*2d600*/  MOV R9, R14 ;  /* 0x0000000e00097202 */ /* 0x000fe20000000f00 */
[----:B------:R-:W-:Y:S01]  /*2d610*/  IMAD.MOV.U32 R11, RZ, RZ, R12 ;  /* 0x000000ffff0b7224 */ /* 0x000fe200078e000c */
[----:B------:R-:W-:Y:S04]  /*2d620*/  STL [R1+0x2028], R29 ;  /* 0x0020281d01007387 */ /* 0x000fe80000100800 */
[----:B--2---:R-:W0:Y:S04]  /*2d630*/  LDSM.16.MT88.4 R12, [R27+UR7+0x38000] ;  /* 0x038000071b0c783b */ /* 0x004e280008004200 */
[----:B0-----:R-:W-:Y:S04]  /*2d640*/  STL.64 [R1+0x2070], R14 ;  /* 0x0020700e01007387 */ /* 0x001fe80000100a00 */
[----:B------:R0:W-:Y:S04]  /*2d650*/  STL.64 [R1+0x2068], R12 ;  /* 0x0020680c01007387 */ /* 0x0001e80000100a00 */
[----:B0-----:R-:W2:Y:S04]  /*2d660*/  LDL.LU R12, [R1+0xf0] ;  /* 0x0000f000010c7983 */ /* 0x001ea80000300800 */
[----:B------:R-:W2:Y:S04]  /*2d670*/  LDL.LU R13, [R1+0xf4] ;  /* 0x0000f400010d7983 */ /* 0x000ea80000300800 */
[----:B------:R-:W2:Y:S04]  /*2d680*/  LDL.LU R14, [R1+0xf8] ;  /* 0x0000f800010e7983 */ /* 0x000ea80000300800 */
[----:B------:R-:W2:Y:S01]  /*2d690*/  LDL.LU R15, [R1+0xfc] ;  /* 0x0000fc00010f7983 */ /* 0x000ea20000300800 */
[----:B------:R-:W-:-:S02]  /*2d6a0*/  IMAD.MOV.U32 R2, RZ, RZ, R16 ;  /* 0x000000ffff027224 */ /* 0x000fc400078e0010 */
[----:B------:R-:W-:Y:S01]  /*2d6b0*/  IMAD.MOV.U32 R28, RZ, RZ, R17 ;  /* 0x000000ffff1c7224 */ /* 0x000fe200078e0011 */
[----:B------:R-:W-:Y:S01]  /*2d6c0*/  MOV R3, R18 ;  /* 0x0000001200037202 */ /* 0x000fe20000000f00 */
[----:B------:R-:W-:Y:S01]  /*2d6d0*/  IMAD.MOV.U32 R7, RZ, RZ, R19 ;  /* 0x000000ffff077224 */ /* 0x000fe200078e0013 */
[----:B------:R-:W-:Y:S01]  /*2d6e0*/  MOV R0, R20 ;  /* 0x0000001400007202 */ /* 0x000fe20000000f00 */
[----:B------:R-:W0:Y:S01]  /*2d6f0*/  LDSM.16.MT88.4 R16, [R27+UR7+0x38080] ;  /* 0x038080071b10783b */ /* 0x000e220008004200 */
[----:B------:R-:W-:-:S03]  /*2d700*/  MOV R6, R23 ;  /* 0x0000001700067202 */ /* 0x000fc60000000f00 */
[----:B------:R-:W1:Y:S04]  /*2d710*/  LDSM.16.MT88.4 R20, [R27+UR7+0x38100] ;  /* 0x038100071b14783b */ /* 0x000e680008004200 */
[----:B------:R-:W3:Y:S04]  /*2d720*/  LDSM.16.MT88.4 R24, [R27+UR7+0x38180] ;  /* 0x038180071b18783b */ /* 0x000ee80008004200 */
[----:B0-----:R-:W-:Y:S04]  /*2d730*/  STL.64 [R1+0x2060], R18 ;  /* 0x0020601201007387 */ /* 0x001fe80000100a00 */
[----:B------:R-:W-:Y:S04]  /*2d740*/  STL.64 [R1+0x2058], R16 ;  /* 0x0020581001007387 */ /* 0x000fe80000100a00 */
[----:B-1----:R-:W-:Y:S04]  /*2d750*/  STL.64 [R1+0x2050], R22 ;  /* 0x0020501601007387 */ /* 0x002fe80000100a00 */
[----:B------:R-:W-:Y:S01]  /*2d760*/  STL.64 [R1+0x2048], R20 ;  /* 0x0020481401007387 */ /* 0x000fe20000100a00 */
[----:B--2---:R-:W-:Y:S03]  /*2d770*/  HMMA.16816.F32 R8, R8, R4, R12 ;  /* 0x000000040808723c */ /* 0x004fe6000000180c */
[----:B------:R-:W2:-:S15]  /*2d780*/  LDL.LU R12, [R1+0x190] ;  /* 0x00019000010c7983 */ /* 0x000e9e0000300800 */
[----:B------:R-:W-:Y:S01]  /*2d790*/  NOP ;  /* 0x0000000000007918 */ /* 0x000fe20000000000 */
[----:B------:R0:W-:Y:S04]  /*2d7a0*/  STL.64 [R1+0x100], R8 ;  /* 0x0001000801007387 */ /* 0x0001e80000100a00 */
[----:B------:R1:W-:Y:S04]  /*2d7b0*/  STL.64 [R1+0x108], R10 ;  /* 0x0001080a01007387 */ /* 0x0003e80000100a00 */
[----:B------:R-:W2:Y:S04]  /*2d7c0*/  LDL.LU R13, [R1+0x194] ;  /* 0x00019400010d7983 */ /* 0x000ea80000300800 */
[----:B------:R-:W4:Y:S04]  /*2d7d0*/  LDL.LU R14, [R1+0x198] ;  /* 0x00019800010e7983 */ /* 0x000f280000300800 */
[----:B------:R-:W4:Y:S01]  /*2d7e0*/  LDL.LU R15, [R1+0x19c] ;  /* 0x00019c00010f7983 */ /* 0x000f220000300800 */
[----:B0-----:R-:W-:Y:S01]  /*2d7f0*/  MOV R8, R2 ;  /* 0x0000000200087202 */ /* 0x001fe20000000f00 */
[----:B------:R-:W-:-:S02]  /*2d800*/  IMAD.MOV.U32 R9, RZ, RZ, R28 ;  /* 0x000000ffff097224 */ /* 0x000fc400078e001c */
[----:B-1----:R-:W-:Y:S01]  /*2d810*/  IMAD.MOV.U32 R10, RZ, RZ, R3 ;  /* 0x000000ffff0a7224 */ /* 0x002fe200078e0003 */
[----:B------:R-:W-:Y:S01]  /*2d820*/  MOV R11, R7 ;  /* 0x00000007000b7202 */ /* 0x000fe20000000f00 */
[----:B----4-:R-:W-:Y:S04]  /*2d830*/  STL.64 [R1+0x2090], R14 ;  /* 0x0020900e01007387 */ /* 0x010fe80000100a00 */
[----:B--2---:R-:W-:Y:S04]  /*2d840*/  STL.64 [R1+0x2088], R12 ;  /* 0x0020880c01007387 */ /* 0x004fe80000100a00 */
[----:B------:R-:W2:Y:S04]  /*2d850*/  LDL.LU R2, [R1+0x2120] ;  /* 0x0021200001027983 */ /* 0x000ea80000300800 */
[----:B------:R-:W4:Y:S04]  /*2d860*/  LDL.LU R28, [R1+0x211c] ;  /* 0x00211c00011c7983 */ /* 0x000f280000300800 */
[----:B------:R-:W5:Y:S04]  /*2d870*/  LDL.LU R3, [R1+0x2118] ;  /* 0x0021180001037983 */ /* 0x000f680000300800 */
[----:B------:R-:W3:Y:S04]  /*2d880*/  LDL.LU R7, [R1+0x2114] ;  /* 0x0021140001077983 */ /* 0x000ee80000300800 */
[----:B------:R-:W-:Y:S04]  /*2d890*/  STL.64 [R1+0x20a0], R10 ;  /* 0x0020a00a01007387 */ /* 0x000fe80000100a00 */
[----:B------:R0:W-:Y:S02]  /*2d8a0*/  STL.64 [R1+0x2098], R8 ;  /* 0x0020980801007387 */ /* 0x0001e40000100a00 */
[----:B0-----:R-:W-:-:S02]  /*2d8b0*/  IMAD.MOV.U32 R8, RZ, RZ, R0 ;  /* 0x000000ffff087224 */ /* 0x001fc400078e0000 */
[----:B------:R-:W5:Y:S01]  /*2d8c0*/  LDL.LU R0, [R1+0x2110] ;  /* 0x0021100001007983 */ /* 0x000f620000300800 */
[----:B------:R-:W-:Y:S02]  /*2d8d0*/  IMAD.MOV.U32 R11, RZ, RZ, R6 ;  /* 0x000000ffff0b7224 */ /* 0x000fe400078e0006 */
[----:B--2---:R-:W-:Y:S01]  /*2d8e0*/  IMAD.MOV.U32 R9, RZ, RZ, R2 ;  /* 0x000000ffff097224 */ /* 0x004fe200078e0002 */
[----:B----4-:R-:W-:Y:S01]  /*2d8f0*/  MOV R10, R28 ;  /* 0x0000001c000a7202 */ /* 0x010fe20000000f00 */
[----:B------:R-:W2:Y:S04]  /*2d900*/  LDL.LU R2, [R1+0x210c] ;  /* 0x00210c0001027983 */ /* 0x000ea80000300800 */
[----:B------:R-:W4:Y:S04]  /*2d910*/  LDL.LU R28, [R1+0x2108] ;  /* 0x00210800011c7983 */ /* 0x000f280000300800 */
[----:B------:R-:W4:Y:S04]  /*2d920*/  LDL.LU R6, [R1+0x2104] ;  /* 0x0021040001067983 */ /* 0x000f280000300800 */
[----:B------:R-:W-:Y:S04]  /*2d930*/  STL.64 [R1+0x20c0], R10 ;  /* 0x0020c00a01007387 */ /* 0x000fe80000100a00 */
[----:B------:R3:W-:Y:S02]  /*2d940*/  STL.64 [R1+0x20b8], R8 ;  /* 0x0020b80801007387 */ /* 0x0007e40000100a00 */
[----:B---3--:R-:W-:Y:S01]  /*2d950*/  IMAD.MOV.U32 R8, RZ, RZ, R7 ;  /* 0x000000ffff087224 */ /* 0x008fe200078e0007 */
[----:B-----5:R-:W-:Y:S01]  /*2d960*/  MOV R9, R0 ;  /* 0x0000000000097202 */ /* 0x020fe20000000f00 */
[----:B------:R-:W3:Y:S04]  /*2d970*/  LDL.LU R7, [R1+0x2100] ;  /* 0x0021000001077983 */ /* 0x000ee80000300800 */
[----:B------:R-:W5:Y:S01]  /*2d980*/  LDL.LU R0, [R1+0x20fc] ;  /* 0x0020fc0001007983 */ /* 0x000f620000300800 */
[----:B------:R-:W-:-:S02]  /*2d990*/  IMAD.MOV.U32 R11, RZ, RZ, R3 ;  /* 0x000000ffff0b7224 */ /* 0x000fc400078e0003 */
[----:B--2---:R-:W-:Y:S02]  /*2d9a0*/  IMAD.MOV.U32 R10, RZ, RZ, R2 ;  /* 0x000000ffff0a7224 */ /* 0x004fe400078e0002 */
[----:B------:R-:W2:Y:S04]  /*2d9b0*/  LDL.LU R2, [R1+0x20f8] ;  /* 0x0020f80001027983 */ /* 0x000ea80000300800 */
[----:B------:R-:W2:Y:S04]  /*2d9c0*/  LDL.LU R3, [R1+0x20f4] ;  /* 0x0020f40001037983 */ /* 0x000ea80000300800 */
[----:B------:R-:W-:Y:S04]  /*2d9d0*/  STL.64 [R1+0x20e0], R10 ;  /* 0x0020e00a01007387 */ /* 0x000fe80000100a00 */
[----:B------:R4:W-:Y:S02]  /*2d9e0*/  STL.64 [R1+0x20d8], R8 ;  /* 0x0020d80801007387 */ /* 0x0009e40000100a00 */
[----:B----4-:R-:W-:-:S02]  /*2d9f0*/  MOV R8, R6 ;  /* 0x0000000600087202 */ /* 0x010fc40000000f00 */
[----:B------:R-:W4:Y:S01]  /*2da00*/  LDL.LU R6, [R1+0x20f0] ;  /* 0x0020f00001067983 */ /* 0x000f220000300800 */
[----:B---3--:R-:W-:-:S03]  /*2da10*/  IMAD.MOV.U32 R9, RZ, RZ, R7 ;  /* 0x000000ffff097224 */ /* 0x008fc600078e0007 */
[----:B------:R-:W3:Y:S01]  /*2da20*/  LDL.LU R7, [R1+0x20ec] ;  /* 0x0020ec0001077983 */ /* 0x000ee20000300800 */
[----:B-----5:R-:W-:-:S03]  /*2da30*/  IMAD.MOV.U32 R10, RZ, RZ, R0 ;  /* 0x000000ffff0a7224 */ /* 0x020fc600078e0000 */
[----:B------:R-:W5:Y:S04]  /*2da40*/  LDL.LU R0, [R1+0x20e8] ;  /* 0x0020e80001007983 */ /* 0x000f680000300800 */
[----:B------:R-:W2:Y:S04]  /*2da50*/  LDL.LU R12, [R1+0x1a0] ;  /* 0x0001a000010c7983 */ /* 0x000ea80000300800 */
[----:B------:R-:W2:Y:S04]  /*2da60*/  LDL.LU R13, [R1+0x1a4] ;  /* 0x0001a400010d7983 */ /* 0x000ea80000300800 */
[----:B------:R-:W2:Y:S04]  /*2da70*/  LDL.LU R14, [R1+0x1a8] ;  /* 0x0001a800010e7983 */ /* 0x000ea80000300800 */
[----:B------:R-:W2:Y:S04]  /*2da80*/  LDL.LU R15, [R1+0x1ac] ;  /* 0x0001ac00010f7983 */ /* 0x000ea80000300800 */
[----:B--2---:R-:W-:Y:S04]  /*2da90*/  STL.64 [R1+0x20b0], R14 ;  /* 0x0020b00e01007387 */ /* 0x004fe80000100a00 */
[----:B------:R0:W-:Y:S04]  /*2daa0*/  STL.64 [R1+0x20a8], R12 ;  /* 0x0020a80c01007387 */ /* 0x0001e80000100a00 */
[----:B0-----:R-:W2:Y:S04]  /*2dab0*/  LDL.LU R12, [R1+0x1b0] ;  /* 0x0001b000010c7983 */ /* 0x001ea80000300800 */
        /* <DEDUP_REMOVED lines=15> */
[----:B------:R0:W-:Y:S04]  /*2dbb0*/  STL [R1+0x203c], R24 ;  /* 0x00203c1801007387 */ /* 0x0001e80000100800 */
[----:B------:R1:W-:Y:S04]  /*2dbc0*/  STL [R1+0x2038], R25 ;  /* 0x0020381901007387 */ /* 0x0003e80000100800 */
[----:B------:R1:W-:Y:S04]  /*2dbd0*/  STL [R1+0x2034], R26 ;  /* 0x0020341a01007387 */ /* 0x0003e80000100800 */
[----:B------:R3:W-:Y:S04]  /*2dbe0*/  STL [R1+0x2030], R27 ;  /* 0x0020301b01007387 */ /* 0x0007e80000100800 */
[----:B0-----:R-:W2:Y:S04]  /*2dbf0*/  LDL.LU R24, [R1+0xc0] ;  /* 0x0000c00001187983 */ /* 0x001ea80000300800 */
[----:B-1----:R-:W2:Y:S04]  /*2dc00*/  LDL.LU R25, [R1+0xc4] ;  /* 0x0000c40001197983 */ /* 0x002ea80000300800 */
[----:B------:R-:W2:Y:S04]  /*2dc10*/  LDL.LU R26, [R1+0xc8] ;  /* 0x0000c800011a7983 */ /* 0x000ea80000300800 */
[----:B---3--:R-:W2:Y:S01]  /*2dc20*/  LDL.LU R27, [R1+0xcc] ;  /* 0x0000cc00011b7983 */ /* 0x008ea20000300800 */
[----:B------:R-:W-:-:S07]  /*2dc30*/  MOV R11, R28 ;  /* 0x0000001c000b7202 */ /* 0x000fce0000000f00 */
[----:B--2---:R-:W-:Y:S01]  /*2dc40*/  HMMA.16816.F32 R24, R8, R4, R24 ;  /* 0x000000040818723c */ /* 0x004fe20000001818 */
[----:B-----5:R-:W0:-:S15]  /*2dc50*/  LDSM.16.MT88.4 R8, [R0+UR7+0x3a000] ;  /* 0x03a000070008783b */ /* 0x020e1e0008004200 */
[----:B------:R-:W-:-:S03]  /*2dc60*/  NOP ;  /* 0x0000000000007918 */ /* 0x000fc60000000000 */
[----:B------:R-:W-:Y:S04]  /*2dc70*/  STL.64 [R1+0xf0], R24 ;  /* 0x0000f01801007387 */ /* 0x000fe80000100a00 */
[----:B------:R0:W-:Y:S02]  /*2dc80*/  STL.64 [R1+0xf8], R26 ;  /* 0x0000f81a01007387 */ /* 0x0001e40000100a00 */
[----:B0-----:R-:W-:Y:S01]  /*2dc90*/  IMAD.MOV.U32 R27, RZ, RZ, R10 ;  /* 0x000000ffff1b7224 */ /* 0x001fe200078e000a */
[----:B------:R-:W-:Y:S02]  /*2dca0*/  MOV R28, R11 ;  /* 0x0000000b001c7202 */ /* 0x000fe40000000f00 */
[----:B------:R-:W-:Y:S01]  /*2dcb0*/  MOV R25, R8 ;  /* 0x0000000800197202 */ /* 0x000fe20000000f00 */
[----:B------:R-:W-:Y:S01]  /*2dcc0*/  IMAD.MOV.U32 R26, RZ, RZ, R9 ;  /* 0x000000ffff1a7224 */ /* 0x000fe200078e0009 */
[----:B------:R-:W2:Y:S04]  /*2dcd0*/  LDL.LU.64 R10, [R1+0x20e0] ;  /* 0x0020e000010a7983 */ /* 0x000ea80000300a00 */
[----:B------:R-:W2:Y:S04]  /*2dce0*/  LDL.LU.64 R8, [R1+0x20d8] ;  /* 0x0020d80001087983 */ /* 0x000ea80000300a00 */
[----:B------:R-:W-:Y:S04]  /*2dcf0*/  STL [R1+0x2044], R27 ;  /* 0x0020441b01007387 */ /* 0x000fe80000100800 */
[----:B------:R-:W-:Y:S01]  /*2dd00*/  STL [R1+0x2040], R28 ;  /* 0x0020401c01007387 */ /* 0x000fe20000100800 */
[----:B--2---:R-:W-:Y:S03]  /*2dd10*/  HMMA.16816.F32 R8, R8, R4, R12 ;  /* 0x000000040808723c */ /* 0x004fe6000000180c */
[----:B------:R-:W2:Y:S04]  /*2dd20*/  LDL.LU.64 R14, [R1+0x20d0] ;  /* 0x0020d000010e7983 */ /* 0x000ea80000300a00 */
[----:B------:R-:W2:-:S12]  /*2dd30*/  LDL.LU.64 R12, [R1+0x20c8] ;  /* 0x0020c800010c7983 */ /* 0x000e980000300a00 */
[----:B------:R-:W-:Y:S04]  /*2dd40*/  STL.64 [R1+0xe0], R8 ;  /* 0x0000e00801007387 */ /* 0x000fe80000100a00 */
[----:B------:R-:W-:Y:S04]  /*2dd50*/  STL.64 [R1+0xe8], R10 ;  /* 0x0000e80a01007387 */ /* 0x000fe80000100a00 */
[----:B------:R-:W0:Y:S04]  /*2dd60*/  LDSM.16.MT88.4 R8, [R0+UR7+0x3a080] ;  /* 0x03a080070008783b */ /* 0x000e280008004200 */
[----:B0-----:R0:W-:Y:S01]  /*2dd70*/  STL [R1+0x28], R10 ;  /* 0x0000280a01007387 */ /* 0x0011e20000100800 */
[----:B------:R-:W-:Y:S01]  /*2dd80*/  MOV R24, R11 ;  /* 0x0000000b00187202 */ /* 0x000fe20000000f00 */
[----:B------:R-:W-:-:S02]  /*2dd90*/  IMAD.MOV.U32 R27, RZ, RZ, R8 ;  /* 0x000000ffff1b7224 */ /* 0x000fc400078e0008 */
[----:B------:R-:W-:Y:S01]  /*2dda0*/  IMAD.MOV.U32 R28, RZ, RZ, R9 ;  /* 0x000000ffff1c7224 */ /* 0x000fe200078e0009 */
[----:B0-----:R-:W2:Y:S04]  /*2ddb0*/  LDL.LU.64 R10, [R1+0x20c0] ;  /* 0x0020c000010a7983 */ /* 0x001ea80000300a00 */
[----:B------:R-:W2:Y:S01]  /*2ddc0*/  LDL.LU.64 R8, [R1+0x20b8] ;  /* 0x0020b80001087983 */ /* 0x000ea20000300a00 */
[----:B------:R-:W-:Y:S02]  /*2ddd0*/  IMAD.MOV.U32 R22, RZ, RZ, R7 ;  /* 0x000000ffff167224 */ /* 0x000fe400078e0007 */
[----:B----4-:R-:W-:Y:S01]  /*2dde0*/  IMAD.MOV.U32 R23, RZ, RZ, R6 ;  /* 0x000000ffff177224 */ /* 0x010fe200078e0006 */
[----:B--2---:R-:W-:Y:S01]  /*2ddf0*/  HMMA.16816.F32 R8, R8, R4, R12 ;  /* 0x000000040808723c */ /* 0x004fe2000000180c */
[----:B------:R-:W2:Y:S04]  /*2de00*/  LDL.LU.64 R14, [R1+0x20b0] ;  /* 0x0020b000010e7983 */ /* 0x000ea80000300a00 */
[----:B------:R-:W2:-:S14]  /*2de10*/  LDL.LU.64 R12, [R1+0x20a8] ;  /* 0x0020a800010c7983 */ /* 0x000e9c0000300a00 */
[----:B------:R-:W-:Y:S04]  /*2de20*/  STL.64 [R1+0xc0], R8 ;  /* 0x0000c00801007387 */ /* 0x000fe80000100a00 */
[----:B------:R-:W-:Y:S04]  /*2de30*/  STL.64 [R1+0xc8], R10 ;  /* 0x0000c80a01007387 */ /* 0x000fe80000100a00 */
[----:B------:R-:W0:Y:S02]  /*2de40*/  LDSM.16.MT88.4 R8, [R0+UR7+0x3a100] ;  /* 0x03a100070008783b */ /* 0x000e240008004200 */
[----:B0-----:R-:W-:-:S02]  /*2de50*/  IMAD.MOV.U32 R6, RZ, RZ, R10 ;  /* 0x000000ffff067224 */ /* 0x001fc400078e000a */
[----:B------:R0:W-:Y:S01]  /*2de60*/  STL [R1+0x10], R8 ;  /* 0x0000100801007387 */ /* 0x0001e20000100800 */
[----:B------:R-:W-:Y:S01]  /*2de70*/  MOV R7, R11 ;  /* 0x0000000b00077202 */ /* 0x000fe20000000f00 */
[----:B------:R-:W-:Y:S02]  /*2de80*/  IMAD.MOV.U32 R29, RZ, RZ, R9 ;  /* 0x000000ffff1d7224 */ /* 0x000fe400078e0009 */
[----:B------:R-:W2:Y:S04]  /*2de90*/  LDL.LU.64 R10, [R1+0x20a0] ;  /* 0x0020a000010a7983 */ /* 0x000ea80000300a00 */
[----:B0-----:R-:W2:Y:S02]  /*2dea0*/  LDL.LU.64 R8, [R1+0x2098] ;  /* 0x0020980001087983 */ /* 0x001ea40000300a00 */
[----:B--2---:R-:W-:Y:S02]  /*2deb0*/  HMMA.16816.F32 R8, R8, R4, R12 ;  /* 0x000000040808723c */ /* 0x004fe4000000180c */
[----:B------:R-:W2:Y:S04]  /*2dec0*/  LDL.LU.64 R14, [R1+0x2090] ;  /* 0x00209000010e7983 */ /* 0x000ea80000300a00 */
[----:B------:R-:W2:-:S13]  /*2ded0*/  LDL.LU.64 R12, [R1+0x2088] ;  /* 0x00208800010c7983 */ /* 0x000e9a0000300a00 */
[----:B------:R-:W-:Y:S04]  /*2dee0*/  STL.64 [R1+0x80], R8 ;  /* 0x0000800801007387 */ /* 0x000fe80000100a00 */
[----:B------:R0:W-:Y:S04]  /*2def0*/  STL.64 [R1+0x88], R10 ;  /* 0x0000880a01007387 */ /* 0x0001e80000100a00 */
[----:B0-----:R-:W2:Y:S04]  /*2df00*/  LDL.LU.64 R10, [R1+0x2080] ;  /* 0x00208000010a7983 */ /* 0x001ea80000300a00 */
[----:B------:R-:W2:Y:S02]  /*2df10*/  LDL.LU.64 R8, [R1+0x2078] ;  /* 0x0020780001087983 */ /* 0x000ea40000300a00 */
[----:B--2---:R-:W-:Y:S02]  /*2df20*/  HMMA.16816.F32 R8, R8, R4, R12 ;  /* 0x000000040808723c */ /* 0x004fe4000000180c */
[----:B------:R-:W2:Y:S04]  /*2df30*/  LDL.LU.64 R14, [R1+0x2070] ;  /* 0x00207000010e7983 */ /* 0x000ea80000300a00 */
[----:B------:R-:W2:-:S13]  /*2df40*/  LDL.LU.64 R12, [R1+0x2068] ;  /* 0x00206800010c7983 */ /* 0x000e9a0000300a00 */
[----:B------:R0:W-:Y:S04]  /*2df50*/  STL.64 [R1+0x60], R8 ;  /* 0x0000600801007387 */ /* 0x0001e80000100a00 */
[----:B------:R1:W-:Y:S04]  /*2df60*/  STL.64 [R1+0x68], R10 ;  /* 0x0000680a01007387 */ /* 0x0003e80000100a00 */
[----:B0-----:R-:W3:Y:S04]  /*2df70*/  LDL.LU R8, [R1+0x150] ;  /* 0x0001500001087983 */ /* 0x001ee80000300800 */
[----:B------:R-:W3:Y:S04]  /*2df80*/  LDL.LU R9, [R1+0x154] ;  /* 0x0001540001097983 */ /* 0x000ee80000300800 */
[----:B-1----:R-:W3:Y:S04]  /*2df90*/  LDL.LU R10, [R1+0x158] ;  /* 0x00015800010a7983 */ /* 0x002ee80000300800 */
[----:B------:R-:W3:Y:S01]  /*2dfa0*/  LDL.LU R11, [R1+0x15c] ;  /* 0x00015c00010b7983 */ /* 0x000ee20000300800 */
[----:B--2---:R-:W-:Y:S03]  /*2dfb0*/  HMMA.16816.F32 R12, R12, R4, R16 ;  /* 0x000000040c0c723c */ /* 0x004fe60000001810 */
[----:B------:R-:W2:Y:S04]  /*2dfc0*/  LDL.LU.64 R18, [R1+0x2060] ;  /* 0x0020600001127983 */ /* 0x000ea80000300a00 */
[----:B------:R-:W2:-:S12]  /*2dfd0*/  LDL.LU.64 R16, [R1+0x2058] ;  /* 0x0020580001107983 */ /* 0x000e980000300a00 */
[----:B------:R0:W-:Y:S04]  /*2dfe0*/  STL.64 [R1+0xa0], R12 ;  /* 0x0000a00c01007387 */ /* 0x0001e80000100a00 */
[----:B------:R1:W-:Y:S04]  /*2dff0*/  STL.64 [R1+0xa8], R14 ;  /* 0x0000a80e01007387 */ /* 0x0003e80000100a00 */
[----:B0-----:R-:W4:Y:S04]  /*2e000*/  LDL.LU R12, [R1+0x140] ;  /* 0x00014000010c7983 */ /* 0x001f280000300800 */
[----:B------:R-:W4:Y:S01]  /*2e010*/  LDL.LU R13, [R1+0x144] ;  /* 0x00014400010d7983 */ /* 0x000f220000300800 */
[----:B--2---:R-:W-:Y:S03]  /*2e020*/  HMMA.16816.F32 R16, R16, R4, R20 ;  /* 0x000000041010723c */ /* 0x004fe60000001814 */
[----:B------:R-:W3:Y:S04]  /*2e030*/  LDL.LU.64 R22, [R1+0x2050] ;  /* 0x0020500001167983 */ /* 0x000ee80000300a00 */
[----:B------:R-:W3:-:S12]  /*2e040*/  LDL.LU.64 R20, [R1+0x2048] ;  /* 0x0020480001147983 */ /* 0x000ed80000300a00 */
[----:B------:R-:W-:Y:S04]  /*2e050*/  STL.64 [R1+0x90], R16 ;  /* 0x0000901001007387 */ /* 0x000fe80000100a00 */
[----:B------:R-:W-:Y:S01]  /*2e060*/  STL.64 [R1+0x98], R18 ;  /* 0x0000981201007387 */ /* 0x000fe20000100a00 */
[----:B-1----:R-:W-:-:S03]  /*2e070*/  IMAD.MOV.U32 R15, RZ, RZ, R2 ;  /* 0x000000ffff0f7224 */ /* 0x002fc600078e0002 */
[----:B------:R-:W0:Y:S01]  /*2e080*/  LDSM.16.MT88.4 R16, [R0+UR7+0x3a180] ;  /* 0x03a180070010783b */ /* 0x000e220008004200 */
[----:B---3--:R-:W-:Y:S01]  /*2e090*/  HMMA.16816.F32 R8, R20, R4, R8 ;  /* 0x000000041408723c */ /* 0x008fe20000001808 */
[----:B------:R-:W-:-:S15]  /*2e0a0*/  IMAD.MOV.U32 R20, RZ, RZ, R27 ;  /* 0x000000ffff147224 */ /* 0x000fde00078e001b */
[----:B------:R-:W-:-:S03]  /*2e0b0*/  NOP ;  /* 0x0000000000007918 */ /* 0x000fc60000000000 */
[----:B------:R1:W-:Y:S04]  /*2e0c0*/  STL.64 [R1+0x70], R8 ;  /* 0x0000700801007387 */ /* 0x0003e80000100a00 */
[----:B------:R-:W2:Y:S01]  /*2e0d0*/  LDL.LU R27, [R1+0x2044] ;  /* 0x00204400011b7983 */ /* 0x000ea20000300800 */
[----:B------:R-:W-:Y:S01]  /*2e0e0*/  MOV R21, R28 ;  /* 0x0000001c00157202 */ /* 0x000fe20000000f00 */
[----:B------:R-:W-:Y:S02]  /*2e0f0*/  IMAD.MOV.U32 R23, RZ, RZ, R24 ;  /* 0x000000ffff177224 */ /* 0x000fe400078e0018 */
[----:B------:R-:W3:Y:S04]  /*2e100*/  LDL.LU R28, [R1+0x2040] ;  /* 0x00204000011c7983 */ /* 0x000ee80000300800 */
[----:B------:R-:W5:Y:S04]  /*2e110*/  LDL.LU R22, [R1+0x28] ;  /* 0x0000280001167983 */ /* 0x000f680000300800 */
[----:B------:R-:W4:Y:S01]  /*2e120*/  LDL.LU R24, [R1+0x203c] ;  /* 0x00203c0001187983 */ /* 0x000f220000300800 */
[----:B------:R-:W-:Y:S01]  /*2e130*/  MOV R2, R10 ;  /* 0x0000000a00027202 */ /* 0x000fe20000000f00 */
[----:B-1----:R-:W-:Y:S01]  /*2e140*/  IMAD.MOV.U32 R8, RZ, RZ, R25 ;  /* 0x000000ffff087224 */ /* 0x002fe200078e0019 */
[----:B------:R-:W-:Y:S01]  /*2e150*/  MOV R9, R26 ;  /* 0x0000001a00097202 */ /* 0x000fe20000000f00 */
[----:B------:R-:W4:Y:S04]  /*2e160*/  LDL.LU R25, [R1+0x2038] ;  /* 0x0020380001197983 */ /* 0x000f280000300800 */
[----:B------:R-:W4:Y:S01]  /*2e170*/  LDL.LU R26, [R1+0x2034] ;  /* 0x00203400011a7983 */ /* 0x000f220000300800 */
[----:B--2---:R-:W-:-:S03]  /*2e180*/  IMAD.MOV.U32 R10, RZ, RZ, R27 ;  /* 0x000000ffff0a7224 */ /* 0x004fc600078e001b */
[----:B------:R-:W4:Y:S01]  /*2e190*/  LDL.LU R27, [R1+0x2030] ;  /* 0x00203000011b7983 */ /* 0x000f220000300800 */
[----:B------:R-:W-:Y:S02]  /*2e1a0*/  IMAD.MOV.U32 R14, RZ, RZ, R3 ;  /* 0x000000ffff0e7224 */ /* 0x000fe400078e0003 */
[----:B------:R-:W-:Y:S02]  /*2e1b0*/  IMAD.MOV.U32 R3, RZ, RZ, R11 ;  /* 0x000000ffff037224 */ /* 0x000fe400078e000b */
[----:B---3--:R-:W-:Y:S02]  /*2e1c0*/  IMAD.MOV.U32 R11, RZ, RZ, R28 ;  /* 0x000000ffff0b7224 */ /* 0x008fe400078e001c */
[----:B------:R-:W2:Y:S04]  /*2e1d0*/  LDL.LU R28, [R1+0x202c] ;  /* 0x00202c00011c7983 */ /* 0x000ea80000300800 */
[----:B-----5:R-:W-:Y:S04]  /*2e1e0*/  STL.64 [R1+0x2018], R22 ;  /* 0x0020181601007387 */ /* 0x020fe80000100a00 */
[----:B------:R1:W-:Y:S04]  /*2e1f0*/  STL.64 [R1+0x2010], R20 ;  /* 0x0020101401007387 */ /* 0x0003e80000100a00 */
[----:B-1----:R-:W3:Y:S04]  /*2e200*/  LDL.LU R20, [R1+0x130] ;  /* 0x0001300001147983 */ /* 0x002ee80000300800 */
[----:B------:R-:W3:Y:S04]  /*2e210*/  LDL.LU R21, [R1+0x134] ;  /* 0x0001340001157983 */ /* 0x000ee80000300800 */
[----:B------:R-:W3:Y:S04]  /*2e220*/  LDL.LU R22, [R1+0x138] ;  /* 0x0001380001167983 */ /* 0x000ee80000300800 */
[----:B------:R-:W3:Y:S04]  /*2e230*/  LDL.LU R23, [R1+0x13c] ;  /* 0x00013c0001177983 */ /* 0x000ee80000300800 */
[----:B------:R1:W-:Y:S04]  /*2e240*/  STL [R1+0x1f9c], R2 ;  /* 0x001f9c0201007387 */ /* 0x0003e80000100800 */
[----:B-1----:R-:W5:Y:S04]  /*2e250*/  LDL R2, [R1+0x1f4] ;  /* 0x0001f40001027983 */ /* 0x002f680000100800 */
[----:B------:R-:W-:Y:S04]  /*2e260*/  STL [R1+0x1f98], R3 ;  /* 0x001f980301007387 */ /* 0x000fe80000100800 */
[----:B0-----:R-:W-:Y:S04]  /*2e270*/  STL.64 [R1+0x2008], R18 ;  /* 0x0020081201007387 */ /* 0x001fe80000100a00 */
[----:B------:R0:W-:Y:S04]  /*2e280*/  STL.64 [R1+0x2000], R16 ;  /* 0x0020001001007387 */ /* 0x0001e80000100a00 */
[----:B0-----:R-:W3:Y:S04]  /*2e290*/  LDL.LU R16, [R1+0xd0] ;  /* 0x0000d00001107983 */ /* 0x001ee80000300800 */
[----:B------:R-:W3:Y:S04]  /*2e2a0*/  LDL.LU R17, [R1+0xd4] ;  /* 0x0000d40001117983 */ /* 0x000ee80000300800 */
[----:B------:R-:W3:Y:S04]  /*2e2b0*/  LDL.LU R18, [R1+0xd8] ;  /* 0x0000d80001127983 */ /* 0x000ee80000300800 */
[----:B------:R-:W-:Y:S01]  /*2e2c0*/  STL [R1+0x1fa0], R0 ;  /* 0x001fa00001007387 */ /* 0x000fe20000100800 */
[----:B----4-:R-:W-:Y:S01]  /*2e2d0*/  HMMA.16816.F32 R12, R24, R4, R12 ;  /* 0x00000004180c723c */ /* 0x010fe2000000180c */
[----:B------:R-:W-:-:S02]  /*2e2e0*/  IMAD.MOV.U32 R25, RZ, RZ, R29 ;  /* 0x000000ffff197224 */ /* 0x000fc400078e001d */
[----:B------:R-:W-:Y:S01]  /*2e2f0*/  IMAD.MOV.U32 R26, RZ, RZ, R6 ;  /* 0x000000ffff1a7224 */ /* 0x000fe200078e0006 */
[----:B------:R-:W-:-:S15]  /*2e300*/  MOV R27, R7 ;  /* 0x00000007001b7202 */ /* 0x000fde0000000f00 */
[----:B------:R-:W-:Y:S04]  /*2e310*/  STL [R1+0x50], R12 ;  /* 0x0000500c01007387 */ /* 0x000fe80000100800 */
[----:B------:R-:W4:Y:S04]  /*2e320*/  LDL.LU R24, [R1+0x10] ;  /* 0x0000100001187983 */ /* 0x000f280000300800 */
[----:B------:R-:W3:Y:S04]  /*2e330*/  LDL.LU R29, [R1+0x2028] ;  /* 0x00202800011d7983 */ /* 0x000ee80000300800 */
[----:B------:R-:W3:Y:S04]  /*2e340*/  LDL.LU R6, [R1+0x2024] ;  /* 0x0020240001067983 */ /* 0x000ee80000300800 */
[----:B------:R-:W3:Y:S01]  /*2e350*/  LDL.LU R7, [R1+0x2020] ;  /* 0x0020200001077983 */ /* 0x000ee20000300800 */
[----:B--2---:R-:W-:Y:S01]  /*2e360*/  MOV R19, R28 ;  /* 0x0000001c00137202 */ /* 0x004fe20000000f00 */
[----:B------:R-:W-:-:S02]  /*2e370*/  IMAD.MOV.U32 R28, RZ, RZ, R13 ;  /* 0x000000ffff1c7224 */ /* 0x000fc400078e000d */
[----:B------:R-:W-:Y:S01]  /*2e380*/  IMAD.MOV.U32 R5, RZ, RZ, R14 ;  /* 0x000000ffff057224 */ /* 0x000fe200078e000e */
[----:B------:R-:W-:Y:S02]  /*2e390*/  MOV R4, R15 ;  /* 0x0000000f00047202 */ /* 0x000fe40000000f00 */
[----:B-----5:R-:W0:Y:S04]  /*2e3a0*/  LDSM.16.MT88.4 R12, [R2+UR7+0x3a000] ;  /* 0x03a00007020c783b */ /* 0x020e280008004200 */
[----:B------:R-:W-:Y:S04]  /*2e3b0*/  STL [R1+0x1fc0], R4 ;  /* 0x001fc00401007387 */ /* 0x000fe80000100800 */
[----:B------:R1:W-:Y:S04]  /*2e3c0*/  STL [R1+0x1fa8], R5 ;  /* 0x001fa80501007387 */ /* 0x0003e80000100800 */
[----:B-1----:R-:W2:Y:S04]  /*2e3d0*/  LDL R5, [R1+0x1f0] ;  /* 0x0001f00001057983 */ /* 0x002ea80000100800 */
        /* <DEDUP_REMOVED lines=8> */
[----:B------:R-:W0:-:S15]  /*2e460*/  LDSM.16.MT88.4 R20, [R2+UR7+0x3a080] ;  /* 0x03a080070214783b */ /* 0x000e1e0008004200 */
[----:B------:R-:W-:Y:S01]  /*2e470*/  NOP ;  /* 0x0000000000007918 */ /* 0x000fe20000000000 */
[----:B------:R0:W-:Y:S04]  /*2e480*/  STL.64 [R1+0x1e0], R8 ;  /* 0x0001e00801007387 */ /* 0x0001e80000100a00 */
[----:B------:R1:W-:Y:S01]  /*2e490*/  STL.64 [R1+0x1e8], R10 ;  /* 0x0001e80a01007387 */ /* 0x0003e20000100a00 */
[----:B0-----:R-:W-:Y:S01]  /*2e4a0*/  MOV R9, R22 ;  /* 0x0000001600097202 */ /* 0x001fe20000000f00 */
[----:B------:R-:W-:Y:S02]  /*2e4b0*/  IMAD.MOV.U32 R8, RZ, RZ, R23 ;  /* 0x000000ffff087224 */ /* 0x000fe400078e0017 */
[----:B-1----:R-:W-:Y:S02]  /*2e4c0*/  IMAD.MOV.U32 R11, RZ, RZ, R20 ;  /* 0x000000ffff0b7224 */ /* 0x002fe400078e0014 */
[----:B------:R-:W-:Y:S01]  /*2e4d0*/  IMAD.MOV.U32 R10, RZ, RZ, R21 ;  /* 0x000000ffff0a7224 */ /* 0x000fe200078e0015 */
[----:B------:R-:W3:Y:S04]  /*2e4e0*/  LDL.LU.64 R22, [R1+0x2018] ;  /* 0x0020180001167983 */ /* 0x000ee80000300a00 */
[----:B------:R-:W3:Y:S02]  /*2e4f0*/  LDL.LU.64 R20, [R1+0x2010] ;  /* 0x0020100001147983 */ /* 0x000ee40000300a00 */
[----:B---3--:R-:W-:Y:S02]  /*2e500*/  HMMA.16816.F32 R20, R20, R6, R16 ;  /* 0x000000061414723c */ /* 0x008fe40000001810 */
[----:B------:R-:W3:Y:S04]  /*2e510*/  LDL.LU.64 R18, [R1+0x2008] ;  /* 0x0020080001127983 */ /* 0x000ee80000300a00 */
[----:B------:R-:W3:-:S13]  /*2e520*/  LDL.LU.64 R16, [R1+0x2000] ;  /* 0x0020000001107983 */ /* 0x000eda0000300a00 */
[----:B------:R-:W-:Y:S04]  /*2e530*/  STL.64 [R1+0x1d0], R20 ;  /* 0x0001d01401007387 */ /* 0x000fe80000100a00 */
[----:B------:R-:W-:Y:S04]  /*2e540*/  STL.64 [R1+0x1d8], R22 ;  /* 0x0001d81601007387 */ /* 0x000fe80000100a00 */
[----:B------:R-:W0:Y:S04]  /*2e550*/  LDSM.16.MT88.4 R20, [R2+UR7+0x3a100] ;  /* 0x03a100070214783b */ /* 0x000e280008004200 */
[----:B0-----:R-:W-:Y:S04]  /*2e560*/  STL [R1+0x1fd0], R20 ;  /* 0x001fd01401007387 */ /* 0x001fe80000100800 */
[----:B------:R-:W-:Y:S04]  /*2e570*/  STL [R1+0x1fcc], R21 ;  /* 0x001fcc1501007387 */ /* 0x000fe80000100800 */
[----:B------:R-:W-:Y:S04]  /*2e580*/  STL [R1+0x1fc8], R22 ;  /* 0x001fc81601007387 */ /* 0x000fe80000100800 */
[----:B------:R4:W-:Y:S02]  /*2e590*/  STL [R1+0x1fc4], R23 ;  /* 0x001fc41701007387 */ /* 0x0009e40000100800 */
[----:B----4-:R-:W-:Y:S02]  /*2e5a0*/  HMMA.16816.F32 R20, R24, R6, R12 ;  /* 0x000000061814723c */ /* 0x010fe4000000180c */
[----:B------:R-:W3:Y:S04]  /*2e5b0*/  LDL.LU R12, [R1+0x160] ;  /* 0x00016000010c7983 */ /* 0x000ee80000300800 */
[----:B------:R-:W0:-:S13]  /*2e5c0*/  LDSM.16.MT88.4 R24, [R29+UR7+0x3a000] ;  /* 0x03a000071d18783b */ /* 0x000e1a0008004200 */
[----:B------:R-:W-:Y:S04]  /*2e5d0*/  STL.64 [R1+0x1c0], R20 ;  /* 0x0001c01401007387 */ /* 0x000fe80000100a00 */
[----:B------:R-:W-:Y:S04]  /*2e5e0*/  STL.64 [R1+0x1c8], R22 ;  /* 0x0001c81601007387 */ /* 0x000fe80000100a00 */
[----:B------:R-:W3:Y:S04]  /*2e5f0*/  LDL.LU R13, [R1+0x164] ;  /* 0x00016400010d7983 */ /* 0x000ee80000300800 */
[----:B------:R-:W3:Y:S04]  /*2e600*/  LDL.LU R14, [R1+0x168] ;  /* 0x00016800010e7983 */ /* 0x000ee80000300800 */
[----:B------:R-:W3:Y:S04]  /*2e610*/  LDL.LU R15, [R1+0x16c] ;  /* 0x00016c00010f7983 */ /* 0x000ee80000300800 */
[----:B------:R-:W1:Y:S01]  /*2e620*/  LDSM.16.MT88.4 R20, [R2+UR7+0x3a180] ;  /* 0x03a180070214783b */ /* 0x000e620008004200 */
[----:B0-----:R-:W-:-:S02]  /*2e630*/  MOV R4, R27 ;  /* 0x0000001b00047202 */ /* 0x001fc40000000f00 */
[----:B-1----:R-:W-:Y:S01]  /*2e640*/  MOV R0, R21 ;  /* 0x0000001500007202 */ /* 0x002fe20000000f00 */
[----:B------:R-:W-:Y:S02]  /*2e650*/  IMAD.MOV.U32 R2, RZ, RZ, R22 ;  /* 0x000000ffff027224 */ /* 0x000fe400078e0016 */
[----:B------:R-:W-:Y:S01]  /*2e660*/  IMAD.MOV.U32 R3, RZ, RZ, R23 ;  /* 0x000000ffff037224 */ /* 0x000fe200078e0017 */
[----:B------:R-:W-:Y:S01]  /*2e670*/  MOV R21, R24 ;  /* 0x0000001800157202 */ /* 0x000fe20000000f00 */
[----:B------:R-:W-:Y:S02]  /*2e680*/  IMAD.MOV.U32 R22, RZ, RZ, R25 ;  /* 0x000000ffff167224 */ /* 0x000fe400078e0019 */
[----:B------:R-:W-:Y:S02]  /*2e690*/  IMAD.MOV.U32 R23, RZ, RZ, R26 ;  /* 0x000000ffff177224 */ /* 0x000fe400078e001a */
[----:B------:R-:W0:Y:S01]  /*2e6a0*/  LDSM.16.MT88.4 R24, [R29+UR7+0x3a080] ;  /* 0x03a080071d18783b */ /* 0x000e220008004200 */
[----:B------:R-:W-:-:S03]  /*2e6b0*/  IMAD.MOV.U32 R28, RZ, RZ, R20 ;  /* 0x000000ffff1c7224 */ /* 0x000fc600078e0014 */
[----:B------:R0:W-:Y:S04]  /*2e6c0*/  STL [R1+0x1fdc], R2 ;  /* 0x001fdc0201007387 */ /* 0x0001e80000100800 */
[----:B------:R1:W-:Y:S04]  /*2e6d0*/  STL [R1+0x1fd8], R0 ;  /* 0x001fd80001007387 */ /* 0x0003e80000100800 */
[----:B------:R4:W-:Y:S01]  /*2e6e0*/  STL [R1+0x1fd4], R28 ;  /* 0x001fd41c01007387 */ /* 0x0009e20000100800 */
[----:B0-----:R-:W-:Y:S02]  /*2e6f0*/  IMAD.MOV.U32 R2, RZ, RZ, R24 ;  /* 0x000000ffff027224 */ /* 0x001fe400078e0018 */
[----:B-1----:R-:W-:Y:S01]  /*2e700*/  IMAD.MOV.U32 R0, RZ, RZ, R25 ;  /* 0x000000ffff007224 */ /* 0x002fe200078e0019 */
[----:B----4-:R-:W-:Y:S01]  /*2e710*/  MOV R28, R26 ;  /* 0x0000001a001c7202 */ /* 0x010fe20000000f00 */
[----:B------:R-:W-:-:S02]  /*2e720*/  IMAD.MOV.U32 R20, RZ, RZ, R27 ;  /* 0x000000ffff147224 */ /* 0x000fc400078e001b */
[----:B------:R-:W0:Y:S04]  /*2e730*/  LDSM.16.MT88.4 R24, [R29+UR7+0x3a100] ;  /* 0x03a100071d18783b */ /* 0x000e280008004200 */
[----:B------:R-:W-:Y:S04]  /*2e740*/  STL.64 [R1+0x1fe8], R22 ;  /* 0x001fe81601007387 */ /* 0x000fe80000100a00 */
[----:B------:R1:W-:Y:S04]  /*2e750*/  STL.64 [R1+0x1fe0], R20 ;  /* 0x001fe01401007387 */ /* 0x0003e80000100a00 */
[----:B-1----:R-:W4:Y:S04]  /*2e760*/  LDL.LU R20, [R1+0x120] ;  /* 0x0001200001147983 */ /* 0x002f280000300800 */
[----:B------:R-:W4:Y:S04]  /*2e770*/  LDL.LU R21, [R1+0x124] ;  /* 0x0001240001157983 */ /* 0x000f280000300800 */
[----:B------:R-:W4:Y:S04]  /*2e780*/  LDL.LU R22, [R1+0x128] ;  /* 0x0001280001167983 */ /* 0x000f280000300800 */
[----:B------:R-:W4:Y:S04]  /*2e790*/  LDL.LU R23, [R1+0x12c] ;  /* 0x00012c0001177983 */ /* 0x000f280000300800 */
[----:B0-----:R0:W-:Y:S04]  /*2e7a0*/  STL.64 [R1+0x1f48], R26 ;  /* 0x001f481a01007387 */ /* 0x0011e80000100a00 */
[----:B------:R1:W-:Y:S01]  /*2e7b0*/  STL.64 [R1+0x1f40], R24 ;  /* 0x001f401801007387 */ /* 0x0003e20000100a00 */
[----:B0-----:R-:W-:-:S02]  /*2e7c0*/  IMAD.MOV.U32 R26, RZ, RZ, R9 ;  /* 0x000000ffff1a7224 */ /* 0x001fc400078e0009 */
[----:B-1----:R-:W-:Y:S01]  /*2e7d0*/  IMAD.MOV.U32 R24, RZ, RZ, R11 ;  /* 0x000000ffff187224 */ /* 0x002fe200078e000b */
[----:B------:R-:W-:Y:S01]  /*2e7e0*/  MOV R25, R10 ;  /* 0x0000000a00197202 */ /* 0x000fe20000000f00 */
[----:B------:R-:W-:Y:S02]  /*2e7f0*/  IMAD.MOV.U32 R27, RZ, RZ, R8 ;  /* 0x000000ffff1b7224 */ /* 0x000fe400078e0008 */
[----:B------:R-:W0:Y:S04]  /*2e800*/  LDSM.16.MT88.4 R8, [R29+UR7+0x3a180] ;  /* 0x03a180071d08783b */ /* 0x000e280008004200 */
[----:B0-----:R-:W-:Y:S04]  /*2e810*/  STL.64 [R1+0x1f38], R10 ;  /* 0x001f380a01007387 */ /* 0x001fe80000100a00 */
[----:B------:R3:W-:Y:S02]  /*2e820*/  STL.64 [R1+0x1f30], R8 ;  /* 0x001f300801007387 */ /* 0x0007e40000100a00 */
[----:B---3--:R-:W-:Y:S02]  /*2e830*/  HMMA.16816.F32 R8, R16, R6, R12 ;  /* 0x000000061008723c */ /* 0x008fe4000000180c */
[----:B--2---:R-:W0:Y:S04]  /*2e840*/  LDSM.16.MT88.4 R12, [R5+UR7+0x3a000] ;  /* 0x03a00007050c783b */ /* 0x004e280008004200 */
[----:B------:R-:W2:-:S13]  /*2e850*/  LDL.LU R16, [R1+0x110] ;  /* 0x0001100001107983 */ /* 0x000e9a0000300800 */
[----:B------:R0:W-:Y:S04]  /*2e860*/  STL.64 [R1+0x1b0], R8 ;  /* 0x0001b00801007387 */ /* 0x0001e80000100a00 */
[----:B------:R1:W-:Y:S04]  /*2e870*/  STL.64 [R1+0x1b8], R10 ;  /* 0x0001b80a01007387 */ /* 0x0003e80000100a00 */
[----:B------:R-:W2:Y:S04]  /*2e880*/  LDL.LU R17, [R1+0x114] ;  /* 0x0001140001117983 */ /* 0x000ea80000300800 */
[----:B------:R-:W2:Y:S04]  /*2e890*/  LDL.LU R18, [R1+0x118] ;  /* 0x0001180001127983 */ /* 0x000ea80000300800 */
[----:B------:R-:W2:Y:S01]  /*2e8a0*/  LDL.LU R19, [R1+0x11c] ;  /* 0x00011c0001137983 */ /* 0x000ea20000300800 */
[----:B0-----:R-:W-:Y:S01]  /*2e8b0*/  IMAD.MOV.U32 R9, RZ, RZ, R14 ;  /* 0x000000ffff097224 */ /* 0x001fe200078e000e */
[----:B------:R-:W-:-:S02]  /*2e8c0*/  MOV R8, R15 ;  /* 0x0000000f00087202 */ /* 0x000fc40000000f00 */
[----:B-1----:R-:W-:Y:S01]  /*2e8d0*/  MOV R11, R12 ;  /* 0x0000000c000b7202 */ /* 0x002fe20000000f00 */
[----:B------:R-:W-:Y:S01]  /*2e8e0*/  IMAD.MOV.U32 R10, RZ, RZ, R13 ;  /* 0x000000ffff0a7224 */ /* 0x000fe200078e000d */
[----:B------:R-:W4:Y:S04]  /*2e8f0*/  LDL.LU.64 R14, [R1+0x1ff8] ;  /* 0x001ff800010e7983 */ /* 0x000f280000300a00 */
[----:B------:R-:W4:Y:S02]  /*2e900*/  LDL.LU.64 R12, [R1+0x1ff0] ;  /* 0x001ff000010c7983 */ /* 0x000f240000300a00 */
[----:B----4-:R-:W-:Y:S02]  /*2e910*/  HMMA.16816.F32 R12, R12, R6, R20 ;  /* 0x000000060c0c723c */ /* 0x010fe40000001814 */
[----:B------:R-:W3:Y:S04]  /*2e920*/  LDL.LU.64 R22, [R1+0x1fe8] ;  /* 0x001fe80001167983 */ /* 0x000ee80000300a00 */
[----:B------:R-:W4:-:S13]  /*2e930*/  LDL.LU.64 R20, [R1+0x1fe0] ;  /* 0x001fe00001147983 */ /* 0x000f1a0000300a00 */
[----:B------:R-:W-:Y:S04]  /*2e940*/  STL.64 [R1+0x1a0], R12 ;  /* 0x0001a00c01007387 */ /* 0x000fe80000100a00 */
[----:B------:R-:W-:Y:S04]  /*2e950*/  STL.64 [R1+0x1a8], R14 ;  /* 0x0001a80e01007387 */ /* 0x000fe80000100a00 */
[----:B------:R-:W0:Y:S01]  /*2e960*/  LDSM.16.MT88.4 R12, [R5+UR7+0x3a080] ;  /* 0x03a08007050c783b */ /* 0x000e220008004200 */
[----:B--2---:R-:W-:Y:S01]  /*2e970*/  HMMA.16816.F32 R16, R24, R6, R16 ;  /* 0x000000061810723c */ /* 0x004fe20000001810 */
[----:B------:R-:W-:-:S02]  /*2e980*/  IMAD.MOV.U32 R24, RZ, RZ, R2 ;  /* 0x000000ffff187224 */ /* 0x000fc400078e0002 */
[----:B------:R-:W-:Y:S01]  /*2e990*/  IMAD.MOV.U32 R26, RZ, RZ, R28 ;  /* 0x000000ffff1a7224 */ /* 0x000fe200078e001c */
[----:B------:R-:W-:Y:S01]  /*2e9a0*/  MOV R25, R0 ;  /* 0x0000000000197202 */ /* 0x000fe20000000f00 */
[----:B0-----:R0:W-:Y:S04]  /*2e9b0*/  STL.64 [R1+0x1f08], R14 ;  /* 0x001f080e01007387 */ /* 0x0011e80000100a00 */
[----:B------:R1:W-:Y:S10]  /*2e9c0*/  STL.64 [R1+0x1f00], R12 ;  /* 0x001f000c01007387 */ /* 0x0003f40000100a00 */
[----:B------:R-:W-:Y:S04]  /*2e9d0*/  STL.64 [R1+0x190], R16 ;  /* 0x0001901001007387 */ /* 0x000fe80000100a00 */
[----:B------:R-:W-:Y:S04]  /*2e9e0*/  STL.64 [R1+0x198], R18 ;  /* 0x0001981201007387 */ /* 0x000fe80000100a00 */
[----:B------:R-:W2:Y:S04]  /*2e9f0*/  LDL.LU R2, [R1+0x1fdc] ;  /* 0x001fdc0001027983 */ /* 0x000ea80000300800 */
[----:B------:R-:W5:Y:S04]  /*2ea00*/  LDL.LU R0, [R1+0x1fd8] ;  /* 0x001fd80001007983 */ /* 0x000f680000300800 */
[----:B------:R-:W2:Y:S04]  /*2ea10*/  LDL.LU R28, [R1+0x1fd4] ;  /* 0x001fd400011c7983 */ /* 0x000ea80000300800 */
[----:B------:R-:W2:Y:S01]  /*2ea20*/  LDSM.16.MT88.4 R16, [R5+UR7+0x3a100] ;  /* 0x03a100070510783b */ /* 0x000ea20008004200 */
[----:B0-----:R-:W-:Y:S01]  /*2ea30*/  IMAD.MOV.U32 R15, RZ, RZ, R8 ;  /* 0x000000ffff0f7224 */ /* 0x001fe200078e0008 */
[----:B------:R-:W-:Y:S01]  /*2ea40*/  MOV R14, R9 ;  /* 0x00000009000e7202 */ /* 0x000fe20000000f00 */
[----:B-1----:R-:W-:-:S02]  /*2ea50*/  IMAD.MOV.U32 R13, RZ, RZ, R10 ;  /* 0x000000ffff0d7224 */ /* 0x002fc400078e000a */
[----:B------:R-:W-:Y:S02]  /*2ea60*/  IMAD.MOV.U32 R12, RZ, RZ, R11 ;  /* 0x000000ffff0c7224 */ /* 0x000fe400078e000b */
[----:B----4-:R-:W-:Y:S02]  /*2ea70*/  IMAD.MOV.U32 R27, RZ, RZ, R20 ;  /* 0x000000ffff1b7224 */ /* 0x010fe400078e0014 */
[----:B------:R-:W4:Y:S04]  /*2ea80*/  LDL.LU R20, [R1+0x1fd0] ;  /* 0x001fd00001147983 */ /* 0x000f280000300800 */
[----:B------:R3:W-:Y:S04]  /*2ea90*/  STL.64 [R1+0x1f68], R26 ;  /* 0x001f681a01007387 */ /* 0x0007e80000100a00 */
[----:B------:R0:W-:Y:S04]  /*2eaa0*/  STL.64 [R1+0x1f60], R24 ;  /* 0x001f601801007387 */ /* 0x0001e80000100a00 */
[----:B------:R-:W2:Y:S04]  /*2eab0*/  LDL.LU R8, [R1+0x80] ;  /* 0x0000800001087983 */ /* 0x000ea80000300800 */
[----:B------:R-:W2:Y:S04]  /*2eac0*/  LDL.LU R9, [R1+0x84] ;  /* 0x0000840001097983 */ /* 0x000ea80000300800 */
[----:B------:R-:W2:Y:S04]  /*2ead0*/  LDL.LU R10, [R1+0x88] ;  /* 0x00008800010a7983 */ /* 0x000ea80000300800 */
[----:B------:R-:W2:Y:S01]  /*2eae0*/  LDL.LU R11, [R1+0x8c] ;  /* 0x00008c00010b7983 */ /* 0x000ea20000300800 */
[----:B---3--:R-:W-:Y:S01]  /*2eaf0*/  IMAD.MOV.U32 R26, RZ, RZ, R23 ;  /* 0x000000ffff1a7224 */ /* 0x008fe200078e0017 */
[----:B0-----:R-:W-:-:S02]  /*2eb00*/  MOV R24, R21 ;  /* 0x0000001500187202 */ /* 0x001fc40000000f00 */
[----:B------:R-:W-:Y:S01]  /*2eb10*/  MOV R27, R4 ;  /* 0x00000004001b7202 */ /* 0x000fe20000000f00 */
[----:B------:R-:W4:Y:S01]  /*2eb20*/  LDL.LU R21, [R1+0x1fcc] ;  /* 0x001fcc0001157983 */ /* 0x000f220000300800 */
[----:B------:R-:W-:-:S03]  /*2eb30*/  IMAD.MOV.U32 R25, RZ, RZ, R22 ;  /* 0x000000ffff197224 */ /* 0x000fc600078e0016 */
[----:B------:R-:W4:Y:S04]  /*2eb40*/  LDL.LU R22, [R1+0x1fc8] ;  /* 0x001fc80001167983 */ /* 0x000f280000300800 */
[----:B------:R-:W4:Y:S04]  /*2eb50*/  LDL.LU R23, [R1+0x1fc4] ;  /* 0x001fc40001177983 */ /* 0x000f280000300800 */
[----:B------:R-:W3:Y:S04]  /*2eb60*/  LDL.LU R4, [R1+0x1fc0] ;  /* 0x001fc00001047983 */ /* 0x000ee80000300800 */
[----:B------:R-:W-:Y:S04]  /*2eb70*/  STL.64 [R1+0x1f90], R26 ;  /* 0x001f901a01007387 */ /* 0x000fe80000100a00 */
[----:B------:R-:W-:Y:S04]  /*2eb80*/  STL.64 [R1+0x1f88], R24 ;  /* 0x001f881801007387 */ /* 0x000fe80000100a00 */
        /* <DEDUP_REMOVED lines=10> */
[----:B--2---:R-:W-:Y:S04]  /*2ec30*/  STL.64 [R1+0x1fb8], R26 ;  /* 0x001fb81a01007387 */ /* 0x004fe80000100a00 */
[----:B------:R0:W-:Y:S04]  /*2ec40*/  STL.64 [R1+0x1fb0], R24 ;  /* 0x001fb01801007387 */ /* 0x0001e80000100a00 */
[----:B0-----:R-:W4:Y:S04]  /*2ec50*/  LDL.LU R24, [R1+0x100] ;  /* 0x0001000001187983 */ /* 0x001f280000300800 */
[----:B------:R-:W4:Y:S04]  /*2ec60*/  LDL.LU R25, [R1+0x104] ;  /* 0x0001040001197983 */ /* 0x000f280000300800 */
[----:B------:R-:W4:Y:S04]  /*2ec70*/  LDL.LU R26, [R1+0x108] ;  /* 0x00010800011a7983 */ /* 0x000f280000300800 */
[----:B------:R-:W4:Y:S04]  /*2ec80*/  LDL.LU R27, [R1+0x10c] ;  /* 0x00010c00011b7983 */ /* 0x000f280000300800 */
[----:B------:R-:W-:Y:S04]  /*2ec90*/  STL.64 [R1+0x1f78], R10 ;  /* 0x001f780a01007387 */ /* 0x000fe80000100a00 */
[----:B------:R0:W-:Y:S04]  /*2eca0*/  STL.64 [R1+0x1f70], R8 ;  /* 0x001f700801007387 */ /* 0x0001e80000100a00 */
[----:B0-----:R-:W2:Y:S04]  /*2ecb0*/  LDL.LU R8, [R1+0xe0] ;  /* 0x0000e00001087983 */ /* 0x001ea80000300800 */
[----:B------:R-:W2:Y:S04]  /*2ecc0*/  LDL.LU R9, [R1+0xe4] ;  /* 0x0000e40001097983 */ /* 0x000ea80000300800 */
[----:B------:R-:W2:Y:S04]  /*2ecd0*/  LDL.LU R10, [R1+0xe8] ;  /* 0x0000e800010a7983 */ /* 0x000ea80000300800 */
[----:B------:R-:W2:Y:S04]  /*2ece0*/  LDL.LU R11, [R1+0xec] ;  /* 0x0000ec00010b7983 */ /* 0x000ea80000300800 */
        /* <DEDUP_REMOVED lines=11> */
[----:B------:R-:W2:Y:S01]  /*2eda0*/  LDL.LU R19, [R1+0x9c] ;  /* 0x00009c0001137983 */ /* 0x000ea20000300800 */
[----:B----4-:R-:W-:Y:S03]  /*2edb0*/  HMMA.16816.F32 R20, R20, R6, R24 ;  /* 0x000000061414723c */ /* 0x010fe60000001818 */
[----:B--2---:R-:W-:Y:S04]  /*2edc0*/  STL.64 [R1+0x1f18], R18 ;  /* 0x001f181201007387 */ /* 0x004fe80000100a00 */
[----:B------:R0:W-:Y:S04]  /*2edd0*/  STL.64 [R1+0x1f10], R16 ;  /* 0x001f101001007387 */ /* 0x0001e80000100a00 */
        /* <DEDUP_REMOVED lines=8> */
[----:B------:R0:W1:Y:S04]  /*2ee60*/  LDSM.16.MT88.4 R20, [R5+UR7+0x3a180] ;  /* 0x03a180070514783b */ /* 0x0000680008004200 */
[----:B0-----:R-:W2:Y:S04]  /*2ee70*/  LDL.LU R5, [R1+0x1fa8] ;  /* 0x001fa80001057983 */ /* 0x001ea80000300800 */
[----:B-1----:R0:W-:Y:S04]  /*2ee80*/  STL.64 [R1+0x1ee8], R22 ;  /* 0x001ee81601007387 */ /* 0x0021e80000100a00 */
[----:B------:R1:W-:Y:S01]  /*2ee90*/  STL.64 [R1+0x1ee0], R20 ;  /* 0x001ee01401007387 */ /* 0x0003e20000100a00 */
[----:B0-----:R-:W-:Y:S01]  /*2eea0*/  MOV R22, R2 ;  /* 0x0000000200167202 */ /* 0x001fe20000000f00 */
[----:B-1----:R-:W-:-:S02]  /*2eeb0*/  IMAD.MOV.U32 R20, RZ, RZ, R28 ;  /* 0x000000ffff147224 */ /* 0x002fc400078e001c */
[----:B-----5:R-:W-:Y:S02]  /*2eec0*/  IMAD.MOV.U32 R21, RZ, RZ, R0 ;  /* 0x000000ffff157224 */ /* 0x020fe400078e0000 */
[----:B------:R-:W-:Y:S01]  /*2eed0*/  IMAD.MOV.U32 R23, RZ, RZ, R3 ;  /* 0x000000ffff177224 */ /* 0x000fe200078e0003 */
[----:B------:R-:W5:Y:S04]  /*2eee0*/  LDL.LU R28, [R1+0x1fa4] ;  /* 0x001fa400011c7983 */ /* 0x000f680000300800 */
[----:B------:R-:W2:Y:S04]  /*2eef0*/  LDL.LU R0, [R1+0x1fa0] ;  /* 0x001fa00001007983 */ /* 0x000ea80000300800 */
[----:B------:R-:W2:Y:S04]  /*2ef00*/  LDL.LU R2, [R1+0x1f9c] ;  /* 0x001f9c0001027983 */ /* 0x000ea80000300800 */
[----:B------:R-:W3:Y:S01]  /*2ef10*/  LDL.LU R3, [R1+0x1f98] ;  /* 0x001f980001037983 */ /* 0x000ee20000300800 */
[----:B----4-:R-:W-:Y:S03]  /*2ef20*/  HMMA.16816.F32 R20, R20, R6, R24 ;  /* 0x000000061414723c */ /* 0x010fe60000001818 */
[----:B------:R-:W4:Y:S04]  /*2ef30*/  LDL.LU.64 R26, [R1+0x1f90] ;  /* 0x001f9000011a7983 */ /* 0x000f280000300a00 */
[----:B------:R-:W4:-:S12]  /*2ef40*/  LDL.LU.64 R24, [R1+0x1f88] ;  /* 0x001f880001187983 */ /* 0x000f180000300a00 */
[----:B------:R0:W-:Y:S04]  /*2ef50*/  STL.64 [R1+0x170], R20 ;  /* 0x0001701401007387 */ /* 0x0001e80000100a00 */
[----:B------:R2:W-:Y:S04]  /*2ef60*/  STL.64 [R1+0x178], R22 ;  /* 0x0001781601007387 */ /* 0x0005e80000100a00 */
[----:B0-----:R-:W3:Y:S04]  /*2ef70*/  LDL.LU R20, [R1+0x70] ;  /* 0x0000700001147983 */ /* 0x001ee80000300800 */
[----:B------:R-:W3:Y:S01]  /*2ef80*/  LDL.LU R21, [R1+0x74] ;  /* 0x0000740001157983 */ /* 0x000ee20000300800 */
[----:B--2---:R-:W-:-:S03]  /*2ef90*/  IMAD.MOV.U32 R22, RZ, RZ, R2 ;  /* 0x000000ffff167224 */ /* 0x004fc600078e0002 */
[----:B------:R-:W2:Y:S01]  /*2efa0*/  LDL.LU R2, [R1+0x1f80] ;  /* 0x001f800001027983 */ /* 0x000ea20000300800 */
[----:B----4-:R-:W-:Y:S03]  /*2efb0*/  HMMA.16816.F32 R24, R24, R6, R8 ;  /* 0x000000061818723c */ /* 0x010fe60000001808 */
[----:B------:R-:W4:Y:S04]  /*2efc0*/  LDL.LU.64 R10, [R1+0x1f78] ;  /* 0x001f7800010a7983 */ /* 0x000f280000300a00 */
[----:B------:R-:W4:-:S12]  /*2efd0*/  LDL.LU.64 R8, [R1+0x1f70] ;  /* 0x001f700001087983 */ /* 0x000f180000300a00 */
[----:B------:R-:W-:Y:S04]  /*2efe0*/  STL.64 [R1+0x160], R24 ;  /* 0x0001601801007387 */ /* 0x000fe80000100a00 */
[----:B------:R0:W-:Y:S04]  /*2eff0*/  STL.64 [R1+0x168], R26 ;  /* 0x0001681a01007387 */ /* 0x0001e80000100a00 */
[----:B0-----:R-:W4:Y:S04]  /*2f000*/  LDL.LU.64 R26, [R1+0x1f68] ;  /* 0x001f6800011a7983 */ /* 0x001f280000300a00 */
[----:B------:R-:W4:Y:S02]  /*2f010*/  LDL.LU.64 R24, [R1+0x1f60] ;  /* 0x001f600001187983 */ /* 0x000f240000300a00 */
[----:B----4-:R-:W-:Y:S02]  /*2f020*/  HMMA.16816.F32 R24, R24, R6, R8 ;  /* 0x000000061818723c */ /* 0x010fe40000001808 */
[----:B------:R-:W4:Y:S04]  /*2f030*/  LDL.LU.64 R10, [R1+0x1f58] ;  /* 0x001f5800010a7983 */ /* 0x000f280000300a00 */
[----:B------:R-:W4:-:S13]  /*2f040*/  LDL.LU.64 R8, [R1+0x1f50] ;  /* 0x001f500001087983 */ /* 0x000f1a0000300a00 */
        /* <DEDUP_REMOVED lines=8> */
[----:B------:R-:W-:Y:S01]  /*2f0d0*/  STL.64 [R1+0x158], R26 ;  /* 0x0001581a01007387 */ /* 0x000fe20000100a00 */
[----:B----4-:R-:W-:Y:S03]  /*2f0e0*/  HMMA.16816.F32 R12, R8, R6, R12 ;  /* 0x00000006080c723c */ /* 0x010fe6000000180c */
[----:B--2---:R-:W0:Y:S04]  /*2f0f0*/  LDSM.16.M88.4 R8, [R2+UR7+0x40380] ;  /* 0x040380070208783b */ /* 0x004e280008000200 */
[----:B0-----:R-:W-:-:S12]  /*2f100*/  STL [R1+0x1edc], R8 ;  /* 0x001edc0801007387 */ /* 0x001fd80000100800 */
[----:B------:R-:W-:Y:S04]  /*2f110*/  STL.64 [R1+0x140], R12 ;  /* 0x0001400c01007387 */ /* 0x000fe80000100a00 */
[----:B------:R-:W-:Y:S04]  /*2f120*/  STL.64 [R1+0x148], R14 ;  /* 0x0001480e01007387 */ /* 0x000fe80000100a00 */
[----:B------:R-:W0:Y:S04]  /*2f130*/  LDSM.16.MT88.4 R12, [R0+UR7+0x3c000] ;  /* 0x03c00007000c783b */ /* 0x000e280008004200 */
[----:B------:R-:W-:Y:S04]  /*2f140*/  STL [R1+0x1ed8], R9 ;  /* 0x001ed80901007387 */ /* 0x000fe80000100800 */
[----:B------:R-:W-:Y:S04]  /*2f150*/  STL [R1+0x1d14], R10 ;  /* 0x001d140a01007387 */ /* 0x000fe80000100800 */
[----:B------:R0:W-:Y:S02]  /*2f160*/  STL [R1+0x1d10], R11 ;  /* 0x001d100b01007387 */ /* 0x0001e40000100800 */
[----:B0-----:R-:W-:Y:S01]  /*2f170*/  MOV R11, R14 ;  /* 0x0000000e000b7202 */ /* 0x001fe20000000f00 */
[----:B------:R-:W-:-:S02]  /*2f180*/  IMAD.MOV.U32 R10, RZ, RZ, R15 ;  /* 0x000000ffff0a7224 */ /* 0x000fc400078e000f */
[----:B------:R-:W-:Y:S02]  /*2f190*/  IMAD.MOV.U32 R25, RZ, RZ, R12 ;  /* 0x000000ffff197224 */ /* 0x000fe400078e000c */
        /* <DEDUP_REMOVED lines=8> */
[----:B------:R-:W0:Y:S02]  /*2f220*/  LDSM.16.MT88.4 R12, [R0+UR7+0x3c080] ;  /* 0x03c08007000c783b */ /* 0x000e240008004200 */
[----:B0-----:R-:W-:-:S02]  /*2f230*/  IMAD.MOV.U32 R27, RZ, RZ, R14 ;  /* 0x000000ffff1b7224 */ /* 0x001fc400078e000e */
[----:B------:R-:W-:Y:S02]  /*2f240*/  IMAD.MOV.U32 R26, RZ, RZ, R15 ;  /* 0x000000ffff1a7224 */ /* 0x000fe400078e000f */
[----:B------:R-:W-:Y:S01]  /*2f250*/  IMAD.MOV.U32 R8, RZ, RZ, R12 ;  /* 0x000000ffff087224 */ /* 0x000fe200078e000c */
[----:B------:R-:W-:Y:S01]  /*2f260*/  MOV R9, R13 ;  /* 0x0000000d00097202 */ /* 0x000fe20000000f00 */
[----:B------:R-:W2:Y:S04]  /*2f270*/  LDL.LU.64 R14, [R1+0x1f08] ;  /* 0x001f0800010e7983 */ /* 0x000ea80000300a00 */
[----:B------:R-:W2:Y:S01]  /*2f280*/  LDL.LU.64 R12, [R1+0x1f00] ;  /* 0x001f0000010c7983 */ /* 0x000ea20000300a00 */
[----:B---3--:R-:W-:Y:S01]  /*2f290*/  MOV R23, R3 ;  /* 0x0000000300177202 */ /* 0x008fe20000000f00 */
[----:B--2---:R-:W-:Y:S02]  /*2f2a0*/  HMMA.16816.F32 R12, R12, R6, R16 ;  /* 0x000000060c0c723c */ /* 0x004fe40000001810 */
[----:B------:R-:W0:-:S15]  /*2f2b0*/  LDSM.16.MT88.4 R16, [R0+UR7+0x3c100] ;  /* 0x03c100070010783b */ /* 0x000e1e0008004200 */
[----:B------:R-:W-:Y:S02]  /*2f2c0*/  NOP ;  /* 0x0000000000007918 */ /* 0x000fe40000000000 */
[----:B------:R-:W-:Y:S01]  /*2f2d0*/  IMAD.MOV.U32 R2, RZ, RZ, R15 ;  /* 0x000000ffff027224 */ /* 0x000fe200078e000f */
[----:B------:R-:W-:Y:S01]  /*2f2e0*/  MOV R3, R14 ;  /* 0x0000000e00037202 */ /* 0x000fe20000000f00 */
[----:B------:R1:W-:Y:S04]  /*2f2f0*/  STL.64 [R1+0x110], R12 ;  /* 0x0001100c01007387 */ /* 0x0003e80000100a00 */
[----:B-1----:R-:W2:Y:S04]  /*2f300*/  LDL.LU R12, [R1+0x50] ;  /* 0x00005000010c7983 */ /* 0x002ea80000300800 */
[----:B------:R-:W-:Y:S04]  /*2f310*/  STL [R1+0x1ea4], R2 ;  /* 0x001ea40201007387 */ /* 0x000fe80000100800 */
[----:B------:R-:W-:Y:S04]  /*2f320*/  STL [R1+0x1ea0], R3 ;  /* 0x001ea00301007387 */ /* 0x000fe80000100800 */
[----:B0-----:R-:W-:Y:S04]  /*2f330*/  STL.64 [R1+0x90], R16 ;  /* 0x0000901001007387 */ /* 0x001fe80000100a00 */
[----:B------:R0:W-:Y:S04]  /*2f340*/  STL.64 [R1+0x98], R18 ;  /* 0x0000981201007387 */ /* 0x0001e80000100a00 */
[----:B0-----:R-:W3:Y:S04]  /*2f350*/  LDL.LU.64 R18, [R1+0x1ef8] ;  /* 0x001ef80001127983 */ /* 0x001ee80000300a00 */
[----:B------:R-:W3:Y:S01]  /*2f360*/  LDL.LU.64 R16, [R1+0x1ef0] ;  /* 0x001ef00001107983 */ /* 0x000ee20000300a00 */
[----:B-----5:R-:W-:Y:S01]  /*2f370*/  IMAD.MOV.U32 R13, RZ, RZ, R28 ;  /* 0x000000ffff0d7224 */ /* 0x020fe200078e001c */
[----:B------:R-:W-:Y:S01]  /*2f380*/  MOV R14, R5 ;  /* 0x00000005000e7202 */ /* 0x000fe20000000f00 */
[----:B------:R-:W-:Y:S01]  /*2f390*/  IMAD.MOV.U32 R15, RZ, RZ, R4 ;  /* 0x000000ffff0f7224 */ /* 0x000fe200078e0004 */
[----:B---3--:R-:W-:Y:S01]  /*2f3a0*/  HMMA.16816.F32 R16, R16, R6, R20 ;  /* 0x000000061010723c */ /* 0x008fe20000001814 */
[----:B------:R-:W2:Y:S04]  /*2f3b0*/  LDL.LU.64 R22, [R1+0x1ee8] ;  /* 0x001ee80001167983 */ /* 0x000ea80000300a00 */
[----:B------:R-:W2:-:S14]  /*2f3c0*/  LDL.LU.64 R20, [R1+0x1ee0] ;  /* 0x001ee00001147983 */ /* 0x000e9c0000300a00 */
[----:B------:R-:W-:Y:S04]  /*2f3d0*/  STL.64 [R1+0x100], R16 ;  /* 0x0001001001007387 */ /* 0x000fe80000100a00 */
[----:B------:R-:W-:Y:S01]  /*2f3e0*/  STL [R1+0x108], R18 ;  /* 0x0001081201007387 */ /* 0x000fe20000100800 */
[----:B------:R-:W-:-:S03]  /*2f3f0*/  IMAD.MOV.U32 R28, RZ, RZ, R19 ;  /* 0x000000ffff1c7224 */ /* 0x000fc600078e0013 */
[----:B------:R-:W0:Y:S04]  /*2f400*/  LDSM.16.MT88.4 R16, [R0+UR7+0x3c180] ;  /* 0x03c180070010783b */ /* 0x000e280008004200 */
[----:B------:R-:W-:Y:S01]  /*2f410*/  STL [R1+0x1ea8], R28 ;  /* 0x001ea81c01007387 */ /* 0x000fe20000100800 */
[----:B0-----:R-:W-:Y:S01]  /*2f420*/  IMAD.MOV.U32 R3, RZ, RZ, R19 ;  /* 0x000000ffff037224 */ /* 0x001fe200078e0013 */
[----:B------:R-:W-:Y:S02]  /*2f430*/  MOV R2, R18 ;  /* 0x0000001200027202 */ /* 0x000fe40000000f00 */
[----:B------:R-:W-:Y:S04]  /*2f440*/  STL.64 [R1+0x80], R16 ;  /* 0x0000801001007387 */ /* 0x000fe80000100a00 */
[----:B------:R-:W-:Y:S04]  /*2f450*/  STL [R1+0x1eb0], R3 ;  /* 0x001eb00301007387 */ /* 0x000fe80000100800 */
[----:B------:R-:W-:Y:S01]  /*2f460*/  STL [R1+0x1eac], R2 ;  /* 0x001eac0201007387 */ /* 0x000fe20000100800 */
[----:B--2---:R-:W-:Y:S01]  /*2f470*/  HMMA.16816.F32 R4, R20, R6, R12 ;  /* 0x000000061404723c */ /* 0x004fe2000000180c */
[----:B------:R-:W-:-:S05]  /*2f480*/  LOP3.LUT R15, R0, 0x20, RZ, 0x3c, !PT ;  /* 0x00000020000f7812 */ /* 0x000fca00078e3cff */
[----:B------:R-:W0:-:S13]  /*2f490*/  LDSM.16.MT88.4 R16, [R15+UR7+0x3c000] ;  /* 0x03c000070f10783b */ /* 0x000e1a0008004200 */
[----:B------:R-:W-:Y:S04]  /*2f4a0*/  STL [R1+0x1d28], R4 ;  /* 0x001d280401007387 */ /* 0x000fe80000100800 */
[----:B------:R-:W-:Y:S04]  /*2f4b0*/  STL [R1+0x1d24], R5 ;  /* 0x001d240501007387 */ /* 0x000fe80000100800 */
[----:B------:R-:W-:Y:S04]  /*2f4c0*/  STL [R1+0x1d20], R6 ;  /* 0x001d200601007387 */ /* 0x000fe80000100800 */
[----:B------:R-:W-:Y:S04]  /*2f4d0*/  STL [R1+0x1d1c], R7 ;  /* 0x001d1c0701007387 */ /* 0x000fe80000100800 */
[----:B------:R-:W1:Y:S01]  /*2f4e0*/  LDSM.16.MT88.4 R4, [R15+UR7+0x3c080] ;  /* 0x03c080070f04783b */ /* 0x000e620008004200 */
[----:B0-----:R-:W-:-:S03]  /*2f4f0*/  IMAD.MOV.U32 R28, RZ, RZ, R19 ;  /* 0x000000ffff1c7224 */ /* 0x001fc600078e0013 */
[----:B------:R-:W-:Y:S04]  /*2f500*/  STL.64 [R1+0x70], R16 ;  /* 0x0000701001007387 */ /* 0x000fe80000100a00 */
[----:B------:R-:W-:Y:S04]  /*2f510*/  STL [R1+0x78], R18 ;  /* 0x0000781201007387 */ /* 0x000fe80000100800 */
[----:B------:R-:W-:Y:S01]  /*2f520*/  STL [R1+0x1eb4], R28 ;  /* 0x001eb41c01007387 */ /* 0x000fe20000100800 */
[----:B-1----:R-:W-:-:S03]  /*2f530*/  MOV R3, R6 ;  /* 0x0000000600037202 */ /* 0x002fc60000000f00 */
[----:B------:R-:W-:Y:S01]  /*2f540*/  STL.64 [R1+0x60], R4 ;  /* 0x0000600401007387 */ /* 0x000fe20000100a00 */
[----:B------:R-:W-:-:S03]  /*2f550*/  IMAD.MOV.U32 R2, RZ, RZ, R7 ;  /* 0x000000ffff027224 */ /* 0x000fc600078e0007 */
[----:B------:R-:W0:Y:S04]  /*2f560*/  LDSM.16.MT88.4 R4, [R15+UR7+0x3c100] ;  /* 0x03c100070f04783b */ /* 0x000e280008004200 */
[----:B------:R-:W-:Y:S04]  /*2f570*/  STL [R1+0x1ebc], R2 ;  /* 0x001ebc0201007387 */ /* 0x000fe80000100800 */
[----:B------:R-:W-:Y:S04]  /*2f580*/  STL [R1+0x1eb8], R3 ;  /* 0x001eb80301007387 */ /* 0x000fe80000100800 */
[----:B0-----:R-:W-:Y:S04]  /*2f590*/  STL.64 [R1+0x50], R4 ;  /* 0x0000500401007387 */ /* 0x001fe80000100a00 */
[----:B------:R-:W-:Y:S01]  /*2f5a0*/  STL [R1+0x58], R6 ;  /* 0x0000580601007387 */ /* 0x000fe20000100800 */
[----:B------:R-:W-:-:S03]  /*2f5b0*/  IMAD.MOV.U32 R28, RZ, RZ, R7 ;  /* 0x000000ffff1c7224 */ /* 0x000fc600078e0007 */
[----:B------:R-:W0:Y:S04]  /*2f5c0*/  LDSM.16.MT88.4 R4, [R15+UR7+0x3c180] ;  /* 0x03c180070f04783b */ /* 0x000e280008004200 */
[----:B------:R-:W-:Y:S04]  /*2f5d0*/  STL [R1+0x1ec0], R28 ;  /* 0x001ec01c01007387 */ /* 0x000fe80000100800 */
[----:B------:R-:W1:Y:S01]  /*2f5e0*/  LDSM.16.MT88.4 R12, [R29+UR7+0x3c080] ;  /* 0x03c080071d0c783b */ /* 0x000e620008004200 */
[----:B0-----:R-:W-:-:S03]  /*2f5f0*/  MOV R2, R6 ;  /* 0x0000000600027202 */ /* 0x001fc60000000f00 */
[----:B------:R-:W-:Y:S01]  /*2f600*/  STL.64 [R1+0x40], R4 ;  /* 0x0000400401007387 */ /* 0x000fe20000100a00 */
[----:B------:R-:W-:-:S03]  /*2f610*/  IMAD.MOV.U32 R3, RZ, RZ, R7 ;  /* 0x000000ffff037224 */ /* 0x000fc600078e0007 */
[----:B------:R-:W0:Y:S04]  /*2f620*/  LDSM.16.MT88.4 R4, [R29+UR7+0x3c000] ;  /* 0x03c000071d04783b */ /* 0x000e280008004200 */
[----:B------:R1:W-:Y:S04]  /*2f630*/  STL [R1+0x1ec8], R3 ;  /* 0x001ec80301007387 */ /* 0x0003e80000100800 */
[----:B------:R2:W-:Y:S01]  /*2f640*/  STL [R1+0x1ec4], R2 ;  /* 0x001ec40201007387 */ /* 0x0005e20000100800 */
[----:B-1----:R-:W-:Y:S02]  /*2f650*/  IMAD.MOV.U32 R3, RZ, RZ, R14 ;  /* 0x000000ffff037224 */ /* 0x002fe400078e000e */
[----:B--2---:R-:W-:-:S02]  /*2f660*/  IMAD.MOV.U32 R2, RZ, RZ, R15 ;  /* 0x000000ffff027224 */ /* 0x004fc400078e000f */
[----:B0-----:R-:W-:Y:S01]  /*2f670*/  IMAD.MOV.U32 R28, RZ, RZ, R7 ;  /* 0x000000ffff1c7224 */ /* 0x001fe200078e0007 */
[----:B------:R0:W-:Y:S04]  /*2f680*/  STL.64 [R1+0x30], R4 ;  /* 0x0000300401007387 */ /* 0x0001e80000100a00 */
[----:B------:R1:W-:Y:S01]  /*2f690*/  STL [R1+0x38], R6 ;  /* 0x0000380601007387 */ /* 0x0003e20000100800 */
[----:B0-----:R-:W-:Y:S01]  /*2f6a0*/  MOV R4, R8 ;  /* 0x0000000800047202 */ /* 0x001fe20000000f00 */
[----:B------:R-:W-:Y:S02]  /*2f6b0*/  IMAD.MOV.U32 R5, RZ, RZ, R9 ;  /* 0x000000ffff057224 */ /* 0x000fe400078e0009 */
[----:B------:R-:W2:Y:S04]  /*2f6c0*/  LDL.LU R8, [R1+0x1edc] ;  /* 0x001edc0001087983 */ /* 0x000ea80000300800 */
[----:B------:R-:W2:Y:S04]  /*2f6d0*/  LDL.LU R9, [R1+0x1ed8] ;  /* 0x001ed80001097983 */ /* 0x000ea80000300800 */
[----:B------:R-:W-:Y:S04]  /*2f6e0*/  STL [R1+0x1ecc], R28 ;  /* 0x001ecc1c01007387 */ /* 0x000fe80000100800 */
[----:B------:R-:W-:Y:S04]  /*2f6f0*/  STL.64 [R1+0x20], R12 ;  /* 0x0000200c01007387 */ /* 0x000fe80000100a00 */
[----:B------:R-:W0:Y:S04]  /*2f700*/  LDSM.16.MT88.4 R12, [R29+UR7+0x3c100] ;  /* 0x03c100071d0c783b */ /* 0x000e280008004200 */
[----:B------:R-:W-:Y:S04]  /*2f710*/  STL [R1+0x1ed4], R2 ;  /* 0x001ed40201007387 */ /* 0x000fe80000100800 */
[----:B------:R-:W-:Y:S01]  /*2f720*/  STL [R1+0x1ed0], R3 ;  /* 0x001ed00301007387 */ /* 0x000fe20000100800 */
[----:B-1----:R-:W-:-:S03]  /*2f730*/  IMAD.MOV.U32 R6, RZ, RZ, R27 ;  /* 0x000000ffff067224 */ /* 0x002fc600078e001b */
[----:B0-----:R-:W-:Y:S04]  /*2f740*/  STL.64 [R1+0x10], R12 ;  /* 0x0000100c01007387 */ /* 0x001fe80000100a00 */
[----:B------:R-:W-:Y:S01]  /*2f750*/  STL [R1+0x18], R14 ;  /* 0x0000180e01007387 */ /* 0x000fe20000100800 */
[----:B------:R-:W-:-:S03]  /*2f760*/  MOV R28, R15 ;  /* 0x0000000f001c7202 */ /* 0x000fc60000000f00 */
[----:B------:R-:W0:Y:S01]  /*2f770*/  LDSM.16.MT88.4 R12, [R29+UR7+0x3c180] ;  /* 0x03c180071d0c783b */ /* 0x000e220008004200 */
[----:B------:R-:W-:-:S05]  /*2f780*/  LOP3.LUT R27, R0, 0x60, RZ, 0x3c, !PT ;  /* 0x00000060001b7812 */ /* 0x000fca00078e3cff */
[----:B------:R-:W-:Y:S04]  /*2f790*/  LDSM.16.MT88.4 R16, [R27+UR7+0x3c080] ;  /* 0x03c080071b10783b */ /* 0x000fe80008004200 */
[----:B------:R-:W-:Y:S01]  /*2f7a0*/  LDSM.16.MT88.4 R20, [R27+UR7+0x3c100] ;  /* 0x03c100071b14783b */ /* 0x000fe20008004200 */
[----:B0-----:R-:W-:-:S03]  /*2f7b0*/  IMAD.MOV.U32 R2, RZ, RZ, R14 ;  /* 0x000000ffff027224 */ /* 0x001fc600078e000e */
[----:B------:R-:W-:Y:S01]  /*2f7c0*/  STL.64 [R1], R12 ;  /* 0x0000000c01007387 */ /* 0x000fe20000100a00 */
        /* <DEDUP_REMOVED lines=9> */
[----:B------:R-:W-:Y:S04]  /*2f860*/  STL.64 [R1+0x1d60], R18 ;  /* 0x001d601201007387 */ /* 0x000fe80000100a00 */
[----:B------:R-:W-:Y:S04]  /*2f870*/  STL.64 [R1+0x1d58], R16 ;  /* 0x001d581001007387 */ /* 0x000fe80000100a00 */
[----:B------:R-:W-:Y:S04]  /*2f880*/  STL.64 [R1+0x1d50], R22 ;  /* 0x001d501601007387 */ /* 0x000fe80000100a00 */
[----:B------:R0:W-:Y:S04]  /*2f890*/  STL.64 [R1+0x1d48], R20 ;  /* 0x001d481401007387 */ /* 0x0001e80000100a00 */
[----:B0-----:R-:W2:Y:S04]  /*2f8a0*/  LDL.LU R20, [R1+0x1e0] ;  /* 0x0001e00001147983 */ /* 0x001ea80000300800 */
[----:B------:R-:W2:Y:S04]  /*2f8b0*/  LDL.LU R21, [R1+0x1e4] ;  /* 0x0001e40001157983 */ /* 0x000ea80000300800 */
[----:B------:R-:W2:Y:S04]  /*2f8c0*/  LDL.LU R22, [R1+0x1e8] ;  /* 0x0001e80001167983 */ /* 0x000ea80000300800 */
[----:B------:R-:W2:Y:S01]  /*2f8d0*/  LDL.LU R23, [R1+0x1ec] ;  /* 0x0001ec0001177983 */ /* 0x000ea20000300800 */
[----:B------:R-:W-:-:S02]  /*2f8e0*/  MOV R7, R26 ;  /* 0x0000001a00077202 */ /* 0x000fc40000000f00 */
[----:B------:R-:W-:Y:S01]  /*2f8f0*/  MOV R16, R25 ;  /* 0x0000001900107202 */ /* 0x000fe20000000f00 */
[----:B------:R-:W-:Y:S02]  /*2f900*/  IMAD.MOV.U32 R17, RZ, RZ, R24 ;  /* 0x000000ffff117224 */ /* 0x000fe400078e0018 */
[----:B------:R-:W0:Y:S01]  /*2f910*/  LDSM.16.MT88.4 R24, [R27+UR7+0x3c180] ;  /* 0x03c180071b18783b */ /* 0x000e220008004200 */
[----:B------:R-:W-:Y:S01]  /*2f920*/  IMAD.MOV.U32 R18, RZ, RZ, R11 ;  /* 0x000000ffff127224 */ /* 0x000fe200078e000b */
[----:B------:R-:W-:Y:S02]  /*2f930*/  MOV R19, R10 ;  /* 0x0000000a00137202 */ /* 0x000fe40000000f00 */
[----:B0-----:R-:W-:Y:S04]  /*2f940*/  STL [R1+0x1d38], R24 ;  /* 0x001d381801007387 */ /* 0x001fe80000100800 */
[----:B------:R-:W-:Y:S04]  /*2f950*/  STL [R1+0x1d34], R25 ;  /* 0x001d341901007387 */ /* 0x000fe80000100800 */
[----:B------:R-:W-:Y:S04]  /*2f960*/  STL [R1+0x1d30], R26 ;  /* 0x001d301a01007387 */ /* 0x000fe80000100800 */
[----:B------:R-:W-:Y:S04]  /*2f970*/  STL [R1+0x1d2c], R27 ;  /* 0x001d2c1b01007387 */ /* 0x000fe80000100800 */
[----:B------:R-:W0:Y:S04]  /*2f980*/  LDSM.16.MT88.4 R24, [R0+UR7+0x3e180] ;  /* 0x03e180070018783b */ /* 0x000e280008004200 */
[----:B0-----:R-:W-:Y:S04]  /*2f990*/  STL.64 [R1+0xd0], R24 ;  /* 0x0000d01801007387 */ /* 0x001fe80000100a00 */
[----:B------:R-:W-:Y:S01]  /*2f9a0*/  STL.64 [R1+0xd8], R26 ;  /* 0x0000d81a01007387 */ /* 0x000fe20000100a00 */
[----:B--2---:R-:W-:-:S15]  /*2f9b0*/  HMMA.16816.F32 R16, R16, R8, R20 ;  /* 0x000000081010723c */ /* 0x004fde0000001814 */
[----:B------:R-:W-:-:S04]  /*2f9c0*/  NOP ;  /* 0x0000000000007918 */ /* 0x000fc80000000000 */
[----:B------:R-:W-:Y:S01]  /*2f9d0*/  IMAD.MOV.U32 R10, RZ, RZ, R16 ;  /* 0x000000ffff0a7224 */ /* 0x000fe200078e0010 */
[----:B------:R-:W-:Y:S01]  /*2f9e0*/  STL.64 [R1+0xc8], R18 ;  /* 0x0000c81201007387 */ /* 0x000fe20000100a00 */
[----:B------:R-:W-:-:S03]  /*2f9f0*/  IMAD.MOV.U32 R11, RZ, RZ, R17 ;  /* 0x000000ffff0b7224 */ /* 0x000fc600078e0011 */
[----:B------:R-:W0:Y:S01]  /*2fa00*/  LDSM.16.MT88.4 R16, [R0+UR7+0x3e000] ;  /* 0x03e000070010783b */ /* 0x000e220008004200 */
[----:B---3--:R-:W-:Y:S03]  /*2fa10*/  HMMA.16816.F32 R12, R4, R8, R12 ;  /* 0x00000008040c723c */ /* 0x008fe6000000180c */
[----:B------:R-:W-:Y:S04]  /*2fa20*/  STL [R1+0x1d3c], R10 ;  /* 0x001d3c0a01007387 */ /* 0x000fe80000100800 */
[----:B------:R-:W-:-:S12]  /*2fa30*/  STL [R1+0x1d18], R11 ;  /* 0x001d180b01007387 */ /* 0x000fd80000100800 */
[----:B------:R-:W-:Y:S01]  /*2fa40*/  MOV R4, R12 ;  /* 0x0000000c00047202 */ /* 0x000fe20000000f00 */
[----:B------:R-:W-:Y:S01]  /*2fa50*/  IMAD.MOV.U32 R5, RZ, RZ, R13 ;  /* 0x000000ffff057224 */ /* 0x000fe200078e000d */
[----:B0-----:R0:W-:Y:S04]  /*2fa60*/  STL.64 [R1+0xf0], R16 ;  /* 0x0000f01001007387 */ /* 0x0011e80000100a00 */
[----:B------:R1:W-:Y:S04]  /*2fa70*/  STL.64 [R1+0xf8], R18 ;  /* 0x0000f81201007387 */ /* 0x0003e80000100a00 */
[----:B------:R-:W-:Y:S04]  /*2fa80*/  STL.64 [R1+0x1e98], R8 ;  /* 0x001e980801007387 */ /* 0x000fe80000100a00 */
[----:B------:R-:W2:Y:S04]  /*2fa90*/  LDL.LU R12, [R1] ;  /* 0x00000000010c7983 */ /* 0x000ea80000300800 */
[----:B------:R-:W2:Y:S01]  /*2faa0*/  LDL.LU R13, [R1+0x4] ;  /* 0x00000400010d7983 */ /* 0x000ea20000300800 */
[----:B------:R-:W-:Y:S01]  /*2fab0*/  IMAD.MOV.U32 R6, RZ, RZ, R14 ;  /* 0x000000ffff067224 */ /* 0x000fe200078e000e */
[----:B------:R-:W-:Y:S01]  /*2fac0*/  MOV R7, R15 ;  /* 0x0000000f00077202 */ /* 0x000fe20000000f00 */
[----:B------:R-:W-:-:S02]  /*2fad0*/  IMAD.MOV.U32 R14, RZ, RZ, R2 ;  /* 0x000000ffff0e7224 */ /* 0x000fc400078e0002 */
[----:B------:R-:W-:Y:S01]  /*2fae0*/  IMAD.MOV.U32 R15, RZ, RZ, R3 ;  /* 0x000000ffff0f7224 */ /* 0x000fe200078e0003 */
[----:B------:R-:W3:Y:S04]  /*2faf0*/  LDL.LU R2, [R1+0x1ed4] ;  /* 0x001ed40001027983 */ /* 0x000ee80000300800 */
[----:B------:R-:W4:Y:S04]  /*2fb00*/  LDL.LU R3, [R1+0x1ed0] ;  /* 0x001ed00001037983 */ /* 0x000f280000300800 */
[----:B------:R-:W5:Y:S04]  /*2fb10*/  LDSM.16.MT88.4 R8, [R0+UR7+0x3e080] ;  /* 0x03e080070008783b */ /* 0x000f680008004200 */
[----:B------:R-:W-:Y:S04]  /*2fb20*/  STL.64 [R1+0x1d90], R14 ;  /* 0x001d900e01007387 */ /* 0x000fe80000100a00 */
[----:B--2---:R2:W-:Y:S04]  /*2fb30*/  STL.64 [R1+0x1d88], R12 ;  /* 0x001d880c01007387 */ /* 0x0045e80000100a00 */
[----:B0-----:R-:W3:Y:S04]  /*2fb40*/  LDL.LU R16, [R1+0x130] ;  /* 0x0001300001107983 */ /* 0x001ee80000300800 */
[----:B------:R-:W3:Y:S04]  /*2fb50*/  LDL.LU R17, [R1+0x134] ;  /* 0x0001340001117983 */ /* 0x000ee80000300800 */
[----:B-1----:R-:W3:Y:S04]  /*2fb60*/  LDL.LU R18, [R1+0x138] ;  /* 0x0001380001127983 */ /* 0x002ee80000300800 */
[----:B------:R-:W3:Y:S04]  /*2fb70*/  LDL.LU R19, [R1+0x13c] ;  /* 0x00013c0001137983 */ /* 0x000ee80000300800 */
[----:B--2---:R-:W2:Y:S04]  /*2fb80*/  LDL.LU R12, [R1+0x10] ;  /* 0x00001000010c7983 */ /* 0x004ea80000300800 */
[----:B------:R-:W2:Y:S04]  /*2fb90*/  LDL.LU R13, [R1+0x14] ;  /* 0x00001400010d7983 */ /* 0x000ea80000300800 */
[----:B------:R-:W2:Y:S01]  /*2fba0*/  LDL.LU R14, [R1+0x18] ;  /* 0x00001800010e7983 */ /* 0x000ea20000300800 */
[----:B------:R-:W-:-:S03]  /*2fbb0*/  MOV R15, R28 ;  /* 0x0000001c000f7202 */ /* 0x000fc60000000f00 */
[----:B------:R-:W3:Y:S04]  /*2fbc0*/  LDL.LU R28, [R1+0x1ecc] ;  /* 0x001ecc00011c7983 */ /* 0x000ee80000300800 */
[----:B--2---:R-:W-:Y:S04]  /*2fbd0*/  STL.64 [R1+0x1db0], R14 ;  /* 0x001db00e01007387 */ /* 0x004fe80000100a00 */
[----:B------:R-:W-:Y:S04]  /*2fbe0*/  STL.64 [R1+0x1da8], R12 ;  /* 0x001da80c01007387 */ /* 0x000fe80000100a00 */
[----:B---3--:R-:W-:Y:S04]  /*2fbf0*/  STL.64 [R1+0x1d80], R18 ;  /* 0x001d801201007387 */ /* 0x008fe80000100a00 */
[----:B------:R0:W-:Y:S04]  /*2fc00*/  STL.64 [R1+0x1d78], R16 ;  /* 0x001d781001007387 */ /* 0x0001e80000100a00 */
[----:B0-----:R-:W2:Y:S04]  /*2fc10*/  LDL.LU R16, [R1+0x140] ;  /* 0x0001400001107983 */ /* 0x001ea80000300800 */
[----:B------:R-:W2:Y:S04]  /*2fc20*/  LDL.LU R17, [R1+0x144] ;  /* 0x0001440001117983 */ /* 0x000ea80000300800 */
[----:B------:R-:W3:Y:S04]  /*2fc30*/  LDL.LU R18, [R1+0x148] ;  /* 0x0001480001127983 */ /* 0x000ee80000300800 */
[----:B------:R-:W3:Y:S04]  /*2fc40*/  LDL.LU R19, [R1+0x14c] ;  /* 0x00014c0001137983 */ /* 0x000ee80000300800 */
[----:B------:R-:W2:Y:S04]  /*2fc50*/  LDL.LU R12, [R1+0x20] ;  /* 0x00002000010c7983 */ /* 0x000ea80000300800 */
[----:B------:R-:W2:Y:S01]  /*2fc60*/  LDL.LU R13, [R1+0x24] ;  /* 0x00002400010d7983 */ /* 0x000ea20000300800 */
[----:B----4-:R-:W-:-:S02]  /*2fc70*/  IMAD.MOV.U32 R14, RZ, RZ, R3 ;  /* 0x000000ffff0e7224 */ /* 0x010fc400078e0003 */
[----:B------:R-:W-:Y:S01]  /*2fc80*/  IMAD.MOV.U32 R15, RZ, RZ, R2 ;  /* 0x000000ffff0f7224 */ /* 0x000fe200078e0002 */
[----:B------:R-:W4:Y:S04]  /*2fc90*/  LDL.LU R3, [R1+0x1ec8] ;  /* 0x001ec80001037983 */ /* 0x000f280000300800 */
[----:B------:R-:W4:Y:S04]  /*2fca0*/  LDL.LU R2, [R1+0x1ec4] ;  /* 0x001ec40001027983 */ /* 0x000f280000300800 */
[----:B------:R-:W-:Y:S04]  /*2fcb0*/  STL.64 [R1+0x1dd0], R14 ;  /* 0x001dd00e01007387 */ /* 0x000fe80000100a00 */
[----:B--2---:R-:W-:Y:S04]  /*2fcc0*/  STL.64 [R1+0x1dc8], R12 ;  /* 0x001dc80c01007387 */ /* 0x004fe80000100a00 */
[----:B---3--:R-:W-:Y:S04]  /*2fcd0*/  STL.64 [R1+0x1da0], R18 ;  /* 0x001da01201007387 */ /* 0x008fe80000100a00 */
[----:B------:R0:W-:Y:S04]  /*2fce0*/  STL.64 [R1+0x1d98], R16 ;  /* 0x001d981001007387 */ /* 0x0001e80000100a00 */
[----:B0-----:R-:W2:Y:S04]  /*2fcf0*/  LDL.LU R16, [R1+0x150] ;  /* 0x0001500001107983 */ /* 0x001ea80000300800 */
[----:B------:R-:W2:Y:S04]  /*2fd00*/  LDL.LU R17, [R1+0x154] ;  /* 0x0001540001117983 */ /* 0x000ea80000300800 */
[----:B------:R-:W3:Y:S04]  /*2fd10*/  LDL.LU R18, [R1+0x158] ;  /* 0x0001580001127983 */ /* 0x000ee80000300800 */
[----:B------:R-:W3:Y:S04]  /*2fd20*/  LDL.LU R19, [R1+0x15c] ;  /* 0x00015c0001137983 */ /* 0x000ee80000300800 */
[----:B------:R-:W2:Y:S04]  /*2fd30*/  LDL.LU R12, [R1+0x30] ;  /* 0x00003000010c7983 */ /* 0x000ea80000300800 */
        /* <DEDUP_REMOVED lines=32> */
[----:B------:R0:W-:Y:S04]  /*2ff40*/  STL.64 [R1+0x1e28], R12 ;  /* 0x001e280c01007387 */ /* 0x0001e80000100a00 */
[----:B0-----:R-:W2:Y:S04]  /*2ff50*/  LDL.LU R12, [R1+0x60] ;  /* 0x00006000010c7983 */ /* 0x001ea80000300800 */
        /* <DEDUP_REMOVED lines=25> */
[----:B------:R-:W3:Y:S04]  /*300f0*/  LDL.LU R3, [R1+0x1ea0] ;  /* 0x001ea00001037983 */ /* 0x000ee80000300800 */
[----:B------:R-:W3:Y:S04]  /*30100*/  LDL.LU R24, [R1+0x90] ;  /* 0x0000900001187983 */ /* 0x000ee80000300800 */
[----:B------:R-:W3:Y:S04]  /*30110*/  LDL.LU R25, [R1+0x94] ;  /* 0x0000940001197983 */ /* 0x000ee80000300800 */
[----:B------:R-:W3:Y:S04]  /*30120*/  LDL.LU R26, [R1+0x98] ;  /* 0x00009800011a7983 */ /* 0x000ee80000300800 */
[----:B------:R-:W3:Y:S04]  /*30130*/  LDL.LU R27, [R1+0x9c] ;  /* 0x00009c00011b7983 */ /* 0x000ee80000300800 */
[----:B------:R-:W-:Y:S04]  /*30140*/  STL.64 [R1+0x1e90], R14 ;  /* 0x001e900e01007387 */ /* 0x000fe80000100a00 */
[----:B--2---:R0:W-:Y:S04]  /*30150*/  STL.64 [R1+0x1e88], R12 ;  /* 0x001e880c01007387 */ /* 0x0041e80000100a00 */
[----:B0-----:R-:W2:Y:S04]  /*30160*/  LDL.LU R12, [R1+0x1c0] ;  /* 0x0001c000010c7983 */ /* 0x001ea80000300800 */
[----:B------:R-:W2:Y:S04]  /*30170*/  LDL.LU R13, [R1+0x1c4] ;  /* 0x0001c400010d7983 */ /* 0x000ea80000300800 */
[----:B------:R-:W2:Y:S04]  /*30180*/  LDL.LU R14, [R1+0x1c8] ;  /* 0x0001c800010e7983 */ /* 0x000ea80000300800 */
[----:B------:R-:W2:Y:S04]  /*30190*/  LDL.LU R15, [R1+0x1cc] ;  /* 0x0001cc00010f7983 */ /* 0x000ea80000300800 */
[----:B---3--:R-:W-:Y:S04]  /*301a0*/  STL.64 [R1+0x1e20], R18 ;  /* 0x001e201201007387 */ /* 0x008fe80000100a00 */
[----:B------:R0:W-:Y:S04]  /*301b0*/  STL.64 [R1+0x1e18], R16 ;  /* 0x001e181001007387 */ /* 0x0001e80000100a00 */
[----:B0-----:R-:W3:Y:S04]  /*301c0*/  LDL.LU R16, [R1+0x180] ;  /* 0x0001800001107983 */ /* 0x001ee80000300800 */
[----:B------:R-:W3:Y:S04]  /*301d0*/  LDL.LU R17, [R1+0x184] ;  /* 0x0001840001117983 */ /* 0x000ee80000300800 */
[----:B------:R-:W2:Y:S04]  /*301e0*/  LDL.LU R18, [R1+0x188] ;  /* 0x0001880001127983 */ /* 0x000ea80000300800 */
[----:B------:R-:W2:Y:S04]  /*301f0*/  LDL.LU R19, [R1+0x18c] ;  /* 0x00018c0001137983 */ /* 0x000ea80000300800 */
[----:B--2---:R-:W-:Y:S04]  /*30200*/  STL.64 [R1+0x1e40], R18 ;  /* 0x001e401201007387 */ /* 0x004fe80000100a00 */
[----:B---3--:R0:W-:Y:S04]  /*30210*/  STL.64 [R1+0x1e38], R16 ;  /* 0x001e381001007387 */ /* 0x0081e80000100a00 */
[----:B0-----:R-:W2:Y:S04]  /*30220*/  LDL.LU R16, [R1+0x190] ;  /* 0x0001900001107983 */ /* 0x001ea80000300800 */
[----:B------:R-:W2:Y:S04]  /*30230*/  LDL.LU R17, [R1+0x194] ;  /* 0x0001940001117983 */ /* 0x000ea80000300800 */
[----:B------:R-:W3:Y:S04]  /*30240*/  LDL.LU R18, [R1+0x198] ;  /* 0x0001980001127983 */ /* 0x000ee80000300800 */
[----:B------:R-:W3:Y:S04]  /*30250*/  LDL.LU R19, [R1+0x19c] ;  /* 0x00019c0001137983 */ /* 0x000ee80000300800 */
[----:B---3--:R-:W-:Y:S04]  /*30260*/  STL.64 [R1+0x1e60], R18 ;  /* 0x001e601201007387 */ /* 0x008fe80000100a00 */
[----:B--2---:R0:W-:Y:S04]  /*30270*/  STL.64 [R1+0x1e58], R16 ;  /* 0x001e581001007387 */ /* 0x0041e80000100a00 */
        /* <DEDUP_REMOVED lines=8> */
[----:B------:R-:W2:Y:S04]  /*30300*/  LDL.LU R18, [R1+0x1b8] ;  /* 0x0001b80001127983 */ /* 0x000ea80000300800 */
[----:B------:R-:W2:Y:S04]  /*30310*/  LDL.LU R19, [R1+0x1bc] ;  /* 0x0001bc0001137983 */ /* 0x000ea80000300800 */
[----:B------:R-:W3:Y:S04]  /*30320*/  LDL.LU R20, [R1+0x110] ;  /* 0x0001100001147983 */ /* 0x000ee80000300800 */
[----:B------:R-:W3:Y:S04]  /*30330*/  LDL.LU R21, [R1+0x114] ;  /* 0x0001140001157983 */ /* 0x000ee80000300800 */
[----:B------:R-:W-:Y:S04]  /*30340*/  STL [R1+0x1d44], R5 ;  /* 0x001d440501007387 */ /* 0x000fe80000100800 */
[----:B------:R-:W-:Y:S04]  /*30350*/  STL [R1+0x1d40], R4 ;  /* 0x001d400401007387 */ /* 0x000fe80000100800 */
[----:B-----5:R-:W-:Y:S04]  /*30360*/  STL [R1+0xb4], R9 ;  /* 0x0000b40901007387 */ /* 0x020fe80000100800 */
[----:B------:R0:W-:Y:S02]  /*30370*/  STL.64 [R1+0xb8], R10 ;  /* 0x0000b80a01007387 */ /* 0x0001e40000100a00 */
[----:B0-----:R-:W-:-:S02]  /*30380*/  IMAD.MOV.U32 R11, RZ, RZ, R8 ;  /* 0x000000ffff0b7224 */ /* 0x001fc400078e0008 */
[----:B------:R-:W5:Y:S01]  /*30390*/  LDL.LU.64 R8, [R1+0x1e98] ;  /* 0x001e980001087983 */ /* 0x000f620000300a00 */
[----:B----4-:R-:W-:Y:S01]  /*303a0*/  IMAD.MOV.U32 R23, RZ, RZ, R2 ;  /* 0x000000ffff177224 */ /* 0x010fe200078e0002 */
[----:B-----5:R-:W-:-:S15]  /*303b0*/  HMMA.16816.F32 R12, R24, R8, R12 ;  /* 0x00000008180c723c */ /* 0x020fde000000180c */
[----:B------:R-:W-:-:S04]  /*303c0*/  NOP ;  /* 0x0000000000007918 */ /* 0x000fc80000000000 */
[----:B------:R-:W-:Y:S04]  /*303d0*/  STL.64 [R1+0x90], R12 ;  /* 0x0000900c01007387 */ /* 0x000fe80000100a00 */
[----:B------:R-:W-:Y:S01]  /*303e0*/  STL [R1+0x98], R14 ;  /* 0x0000980e01007387 */ /* 0x000fe20000100800 */
[----:B------:R-:W-:-:S03]  /*303f0*/  MOV R2, R15 ;  /* 0x0000000f00027202 */ /* 0x000fc60000000f00 */
[----:B------:R-:W0:Y:S02]  /*30400*/  LDSM.16.MT88.4 R12, [R0+UR7+0x3e100] ;  /* 0x03e10007000c783b */ /* 0x000e240008004200 */
[----:B0-----:R-:W-:Y:S01]  /*30410*/  MOV R27, R14 ;  /* 0x0000000e001b7202 */ /* 0x001fe20000000f00 */
[----:B------:R-:W-:Y:S02]  /*30420*/  IMAD.MOV.U32 R0, RZ, RZ, R15 ;  /* 0x000000ffff007224 */ /* 0x000fe400078e000f */
[----:B------:R-:W-:Y:S02]  /*30430*/  IMAD.MOV.U32 R25, RZ, RZ, R12 ;  /* 0x000000ffff197224 */ /* 0x000fe400078e000c */
[----:B------:R-:W-:Y:S01]  /*30440*/  IMAD.MOV.U32 R26, RZ, RZ, R13 ;  /* 0x000000ffff1a7224 */ /* 0x000fe200078e000d */
[----:B------:R-:W2:Y:S04]  /*30450*/  LDL.LU.64 R14, [R1+0x1e90] ;  /* 0x001e9000010e7983 */ /* 0x000ea80000300a00 */
[----:B------:R-:W2:Y:S02]  /*30460*/  LDL.LU.64 R12, [R1+0x1e88] ;  /* 0x001e8800010c7983 */ /* 0x000ea40000300a00 */
[----:B--2---:R-:W-:Y:S02]  /*30470*/  HMMA.16816.F32 R12, R12, R8, R16 ;  /* 0x000000080c0c723c */ /* 0x004fe40000001810 */
[----:B------:R-:W2:Y:S04]  /*30480*/  LDL.LU.64 R18, [R1+0x1e80] ;  /* 0x001e800001127983 */ /* 0x000ea80000300a00 */
[----:B------:R-:W2:-:S13]  /*30490*/  LDL.LU.64 R16, [R1+0x1e78] ;  /* 0x001e780001107983 */ /* 0x000e9a0000300a00 */
[----:B------:R-:W-:Y:S02]  /*304a0*/  IMAD.MOV.U32 R10, RZ, RZ, R14 ;  /* 0x000000ffff0a7224 */ /* 0x000fe400078e000e */
[----:B------:R-:W-:Y:S02]  /*304b0*/  IMAD.MOV.U32 R24, RZ, RZ, R15 ;  /* 0x000000ffff187224 */ /* 0x000fe400078e000f */
[----:B------:R-:W-:Y:S01]  /*304c0*/  IMAD.MOV.U32 R5, RZ, RZ, R12 ;  /* 0x000000ffff057224 */ /* 0x000fe200078e000c */
[----:B------:R-:W-:Y:S01]  /*304d0*/  MOV R4, R13 ;  /* 0x0000000d00047202 */ /* 0x000fe20000000f00 */
[----:B------:R-:W2:Y:S04]  /*304e0*/  LDL.LU.64 R14, [R1+0x1e70] ;  /* 0x001e7000010e7983 */ /* 0x000ea80000300a00 */
[----:B------:R-:W2:Y:S01]  /*304f0*/  LDL.LU.64 R12, [R1+0x1e68] ;  /* 0x001e6800010c7983 */ /* 0x000ea20000300a00 */
[----:B------:R-:W-:Y:S01]  /*30500*/  MOV R22, R3 ;  /* 0x0000000300167202 */ /* 0x000fe20000000f00 */
[----:B--2---:R-:W-:Y:S02]  /*30510*/  HMMA.16816.F32 R12, R12, R8, R16 ;  /* 0x000000080c0c723c */ /* 0x004fe40000001810 */
[----:B------:R-:W2:Y:S04]  /*30520*/  LDL.LU.64 R18, [R1+0x1e60] ;  /* 0x001e600001127983 */ /* 0x000ea80000300a00 */
[----:B------:R-:W2:-:S13]  /*30530*/  LDL.LU.64 R16, [R1+0x1e58] ;  /* 0x001e580001107983 */ /* 0x000e9a0000300a00 */
[----:B------:R-:W-:Y:S04]  /*30540*/  STL.64 [R1+0x70], R12 ;  /* 0x0000700c01007387 */ /* 0x000fe80000100a00 */
[----:B------:R0:W-:Y:S01]  /*30550*/  STL [R1+0x78], R14 ;  /* 0x0000780e01007387 */ /* 0x0001e20000100800 */
[----:B------:R-:W-:-:S03]  /*30560*/  MOV R3, R15 ;  /* 0x0000000f00037202 */ /* 0x000fc60000000f00 */
[----:B0-----:R-:W2:Y:S04]  /*30570*/  LDL.LU.64 R14, [R1+0x1e50] ;  /* 0x001e5000010e7983 */ /* 0x001ea80000300a00 */
[----:B------:R-:W2:Y:S02]  /*30580*/  LDL.LU.64 R12, [R1+0x1e48] ;  /* 0x001e4800010c7983 */ /* 0x000ea40000300a00 */
[----:B--2---:R-:W-:Y:S02]  /*30590*/  HMMA.16816.F32 R12, R12, R8, R16 ;  /* 0x000000080c0c723c */ /* 0x004fe40000001810 */
[----:B------:R-:W2:Y:S04]  /*305a0*/  LDL.LU.64 R18, [R1+0x1e40] ;  /* 0x001e400001127983 */ /* 0x000ea80000300a00 */
[----:B------:R-:W2:-:S13]  /*305b0*/  LDL.LU.64 R16, [R1+0x1e38] ;  /* 0x001e380001107983 */ /* 0x000e9a0000300a00 */
[----:B------:R-:W-:Y:S04]  /*305c0*/  STL.64 [R1+0x60], R12 ;  /* 0x0000600c01007387 */ /* 0x000fe80000100a00 */
[----:B------:R0:W-:Y:S01]  /*305d0*/  STL [R1+0x68], R14 ;  /* 0x0000680e01007387 */ /* 0x0001e20000100800 */
[----:B------:R-:W-:-:S03]  /*305e0*/  IMAD.MOV.U32 R29, RZ, RZ, R15 ;  /* 0x000000ffff1d7224 */ /* 0x000fc600078e000f */
[----:B0-----:R-:W2:Y:S04]  /*305f0*/  LDL.LU.64 R14, [R1+0x1e30] ;  /* 0x001e3000010e7983 */ /* 0x001ea80000300a00 */
[----:B------:R-:W2:Y:S02]  /*30600*/  LDL.LU.64 R12, [R1+0x1e28] ;  /* 0x001e2800010c7983 */ /* 0x000ea40000300a00 */
        /* <DEDUP_REMOVED lines=43> */
[----:B------:R-:W3:Y:S04]  /*308c0*/  LDL.LU.64 R18, [R1+0x1d60] ;  /* 0x001d600001127983 */ /* 0x000ee80000300a00 */
[----:B------:R-:W3:-:S13]  /*308d0*/  LDL.LU.64 R16, [R1+0x1d58] ;  /* 0x001d580001107983 */ /* 0x000eda0000300a00 */
[----:B------:R0:W-:Y:S04]  /*308e0*/  STL.64 [R1+0x40], R12 ;  /* 0x0000400c01007387 */ /* 0x0001e80000100a00 */
[----:B------:R1:W-:Y:S04]  /*308f0*/  STL.64 [R1+0x48], R14 ;  /* 0x0000480e01007387 */ /* 0x0003e80000100a00 */
[----:B0-----:R-:W2:Y:S04]  /*30900*/  LDL.LU R12, [R1+0x100] ;  /* 0x00010000010c7983 */ /* 0x001ea80000300800 */
[----:B------:R-:W2:Y:S04]  /*30910*/  LDL.LU R13, [R1+0x104] ;  /* 0x00010400010d7983 */ /* 0x000ea80000300800 */
[----:B-1----:R-:W2:Y:S01]  /*30920*/  LDL.LU R14, [R1+0x108] ;  /* 0x00010800010e7983 */ /* 0x002ea20000300800 */
[----:B---3--:R-:W-:Y:S03]  /*30930*/  HMMA.16816.F32 R16, R16, R8, R20 ;  /* 0x000000081010723c */ /* 0x008fe60000001814 */
[----:B------:R-:W2:Y:S04]  /*30940*/  LDL.LU.64 R22, [R1+0x1d50] ;  /* 0x001d500001167983 */ /* 0x000ea80000300a00 */
[----:B------:R-:W2:-:S12]  /*30950*/  LDL.LU.64 R20, [R1+0x1d48] ;  /* 0x001d480001147983 */ /* 0x000e980000300a00 */
[----:B------:R0:W-:Y:S04]  /*30960*/  STL.64 [R1+0x30], R16 ;  /* 0x0000301001007387 */ /* 0x0001e80000100a00 */
[----:B------:R1:W-:Y:S04]  /*30970*/  STL.64 [R1+0x38], R18 ;  /* 0x0000381201007387 */ /* 0x0003e80000100a00 */
[----:B0-----:R-:W3:Y:S04]  /*30980*/  LDL R17, [R1+0x13e0] ;  /* 0x0013e00001117983 */ /* 0x001ee80000100800 */
[----:B-1----:R-:W4:Y:S04]  /*30990*/  LDL R19, [R1+0x13d4] ;  /* 0x0013d40001137983 */ /* 0x002f280000100800 */
[----:B------:R-:W4:Y:S01]  /*309a0*/  LDL R18, [R1+0x1f4] ;  /* 0x0001f40001127983 */ /* 0x000f220000100800 */
[----:B------:R-:W-:-:S03]  /*309b0*/  IMAD.MOV.U32 R15, RZ, RZ, R28 ;  /* 0x000000ffff0f7224 */ /* 0x000fc600078e001c */
[----:B------:R-:W5:Y:S04]  /*309c0*/  LDL R28, [R1+0x13d0] ;  /* 0x0013d000011c7983 */ /* 0x000f680000100800 */
[----:B----4-:R-:W-:Y:S04]  /*309d0*/  STL.64 [R1+0x1d08], R18 ;  /* 0x001d081201007387 */ /* 0x010fe80000100a00 */
[----:B---3--:R2:W-:Y:S02]  /*309e0*/  STL [R1+0x1d00], R17 ;  /* 0x001d001101007387 */ /* 0x0085e40000100800 */
[----:B--2---:R-:W-:Y:S02]  /*309f0*/  HMMA.16816.F32 R16, R20, R8, R12 ;  /* 0x000000081410723c */ /* 0x004fe4000000180c */
[----:B------:R-:W2:-:S15]  /*30a00*/  LDL.LU R12, [R1+0xd0] ;  /* 0x0000d000010c7983 */ /* 0x000e9e0000300800 */
[----:B------:R-:W-:Y:S02]  /*30a10*/  NOP ;  /* 0x0000000000007918 */ /* 0x000fe40000000000 */
[----:B------:R0:W-:Y:S04]  /*30a20*/  STL.64 [R1+0x100], R16 ;  /* 0x0001001001007387 */ /* 0x0001e80000100a00 */
[----:B------:R1:W-:Y:S04]  /*30a30*/  STL.64 [R1+0x108], R18 ;  /* 0x0001081201007387 */ /* 0x0003e80000100a00 */
[----:B------:R-:W2:Y:S04]  /*30a40*/  LDL.LU R13, [R1+0xd4] ;  /* 0x0000d400010d7983 */ /* 0x000ea80000300800 */
[----:B------:R-:W2:Y:S04]  /*30a50*/  LDL.LU R14, [R1+0xd8] ;  /* 0x0000d800010e7983 */ /* 0x000ea80000300800 */
[----:B------:R-:W2:Y:S01]  /*30a60*/  LDL.LU R15, [R1+0xdc] ;  /* 0x0000dc00010f7983 */ /* 0x000ea20000300800 */
[----:B0-----:R-:W-:Y:S01]  /*30a70*/  MOV R16, R5 ;  /* 0x0000000500107202 */ /* 0x001fe20000000f00 */
[----:B------:R-:W-:-:S02]  /*30a80*/  IMAD.MOV.U32 R17, RZ, RZ, R4 ;  /* 0x000000ffff117224 */ /* 0x000fc400078e0004 */
[----:B------:R-:W3:Y:S04]  /*30a90*/  LDL.LU R5, [R1+0x1d44] ;  /* 0x001d440001057983 */ /* 0x000ee80000300800 */
[----:B------:R-:W4:Y:S01]  /*30aa0*/  LDL.LU R4, [R1+0x1d40] ;  /* 0x001d400001047983 */ /* 0x000f220000300800 */
[----:B-1----:R-:W-:Y:S01]  /*30ab0*/  IMAD.MOV.U32 R18, RZ, RZ, R10 ;  /* 0x000000ffff127224 */ /* 0x002fe200078e000a */
[----:B------:R-:W-:Y:S02]  /*30ac0*/  MOV R19, R24 ;  /* 0x0000001800137202 */ /* 0x000fe40000000f00 */
[----:B------:R-:W2:Y:S01]  /*30ad0*/  LDL.LU R10, [R1+0x1d3c] ;  /* 0x001d3c00010a7983 */ /* 0x000ea20000300800 */
[----:B------:R-:W-:Y:S01]  /*30ae0*/  MOV R22, R27 ;  /* 0x0000001b00167202 */ /* 0x000fe20000000f00 */
[----:B------:R-:W-:-:S02]  /*30af0*/  IMAD.MOV.U32 R23, RZ, RZ, R0 ;  /* 0x000000ffff177224 */ /* 0x000fc400078e0000 */
[----:B------:R-:W2:Y:S01]  /*30b00*/  LDL.LU R24, [R1+0x1d38] ;  /* 0x001d380001187983 */ /* 0x000ea20000300800 */
[----:B------:R-:W-:Y:S02]  /*30b10*/  IMAD.MOV.U32 R20, RZ, RZ, R25 ;  /* 0x000000ffff147224 */ /* 0x000fe400078e0019 */
[----:B------:R-:W-:Y:S01]  /*30b20*/  IMAD.MOV.U32 R21, RZ, RZ, R26 ;  /* 0x000000ffff157224 */ /* 0x000fe200078e001a */
[----:B------:R-:W2:Y:S04]  /*30b30*/  LDL.LU R25, [R1+0x1d34] ;  /* 0x001d340001197983 */ /* 0x000ea80000300800 */
[----:B------:R-:W2:Y:S04]  /*30b40*/  LDL.LU R26, [R1+0x1d30] ;  /* 0x001d3000011a7983 */ /* 0x000ea80000300800 */
[----:B------:R-:W2:Y:S04]  /*30b50*/  LDL.LU R27, [R1+0x1d2c] ;  /* 0x001d2c00011b7983 */ /* 0x000ea80000300800 */
[----:B------:R0:W-:Y:S04]  /*30b60*/  STL.64 [R1+0x1cd8], R22 ;  /* 0x001cd81601007387 */ /* 0x0001e80000100a00 */
[----:B------:R3:W-:Y:S01]  /*30b70*/  STL.64 [R1+0x1cd0], R20 ;  /* 0x001cd01401007387 */ /* 0x0007e20000100a00 */
[----:B0-----:R-:W-:-:S02]  /*30b80*/  IMAD.MOV.U32 R22, RZ, RZ, R6 ;  /* 0x000000ffff167224 */ /* 0x001fc400078e0006 */
[----:B------:R-:W-:Y:S01]  /*30b90*/  IMAD.MOV.U32 R23, RZ, RZ, R7 ;  /* 0x000000ffff177224 */ /* 0x000fe200078e0007 */
[----:B---3--:R-:W-:Y:S01]  /*30ba0*/  MOV R21, R5 ;  /* 0x0000000500157202 */ /* 0x008fe20000000f00 */
[----:B----4-:R-:W-:Y:S02]  /*30bb0*/  IMAD.MOV.U32 R20, RZ, RZ, R4 ;  /* 0x000000ffff147224 */ /* 0x010fe400078e0004 */
[----:B------:R-:W2:Y:S04]  /*30bc0*/  LDL.LU R4, [R1+0x1d28] ;  /* 0x001d280001047983 */ /* 0x000ea80000300800 */
        /* <DEDUP_REMOVED lines=8> */
[----:B------:R-:W3:Y:S01]  /*30c50*/  LDL.LU R23, [R1+0xfc] ;  /* 0x0000fc0001177983 */ /* 0x000ee20000300800 */
[----:B--2---:R-:W-:Y:S01]  /*30c60*/  HMMA.16816.F32 R4, R24, R8, R4 ;  /* 0x000000081804723c */ /* 0x004fe20000001804 */
[----:B------:R-:W-:-:S02]  /*30c70*/  MOV R24, R11 ;  /* 0x0000000b00187202 */ /* 0x000fc40000000f00 */
[----:B------:R-:W2:-:S15]  /*30c80*/  LDL.LU R11, [R1+0x1d18] ;  /* 0x001d1800010b7983 */ /* 0x000e9e0000300800 */
[----:B------:R-:W-:Y:S01]  /*30c90*/  NOP ;  /* 0x0000000000007918 */ /* 0x000fe20000000000 */
[----:B------:R-:W-:Y:S04]  /*30ca0*/  STL.64 [R1+0x20], R4 ;  /* 0x0000200401007387 */ /* 0x000fe80000100a00 */
[----:B------:R-:W-:Y:S04]  /*30cb0*/  STL.64 [R1+0x28], R6 ;  /* 0x0000280601007387 */ /* 0x000fe80000100a00 */
[----:B------:R-:W4:Y:S04]  /*30cc0*/  LDL.LU R25, [R1+0xb4] ;  /* 0x0000b40001197983 */ /* 0x000f280000300800 */
[----:B------:R-:W2:Y:S04]  /*30cd0*/  LDL.LU R26, [R1+0xb8] ;  /* 0x0000b800011a7983 */ /* 0x000ea80000300800 */
[----:B------:R-:W2:Y:S04]  /*30ce0*/  LDL.LU R27, [R1+0xbc] ;  /* 0x0000bc00011b7983 */ /* 0x000ea80000300800 */
[----:B--2---:R-:W-:Y:S04]  /*30cf0*/  STL.64 [R1+0x1cf8], R26 ;  /* 0x001cf81a01007387 */ /* 0x004fe80000100a00 */
[----:B----4-:R0:W-:Y:S02]  /*30d00*/  STL.64 [R1+0x1cf0], R24 ;  /* 0x001cf01801007387 */ /* 0x0101e40000100a00 */
[----:B0-----:R-:W-:-:S02]  /*30d10*/  IMAD.MOV.U32 R24, RZ, RZ, R10 ;  /* 0x000000ffff187224 */ /* 0x001fc400078e000a */
[----:B------:R-:W-:Y:S01]  /*30d20*/  IMAD.MOV.U32 R25, RZ, RZ, R11 ;  /* 0x000000ffff197224 */ /* 0x000fe200078e000b */
[----:B------:R-:W2:Y:S04]  /*30d30*/  LDL.LU R10, [R1+0x1d14] ;  /* 0x001d1400010a7983 */ /* 0x000ea80000300800 */
[----:B------:R-:W2:Y:S04]  /*30d40*/  LDL.LU R11, [R1+0x1d10] ;  /* 0x001d1000010b7983 */ /* 0x000ea80000300800 */
[----:B------:R-:W3:Y:S04]  /*30d50*/  LDL.LU R26, [R1+0xc8] ;  /* 0x0000c800011a7983 */ /* 0x000ee80000300800 */
[----:B------:R-:W3:Y:S04]  /*30d60*/  LDL.LU R27, [R1+0xcc] ;  /* 0x0000cc00011b7983 */ /* 0x000ee80000300800 */
[----:B------:R-:W4:Y:S04]  /*30d70*/  LDL.LU R4, [R1+0x90] ;  /* 0x0000900001047983 */ /* 0x000f280000300800 */
[----:B------:R-:W4:Y:S04]  /*30d80*/  LDL.LU R5, [R1+0x94] ;  /* 0x0000940001057983 */ /* 0x000f280000300800 */
[----:B------:R-:W4:Y:S01]  /*30d90*/  LDL.LU R6, [R1+0x98] ;  /* 0x0000980001067983 */ /* 0x000f220000300800 */
[-C--:B--2---:R-:W-:Y:S08]  /*30da0*/  HMMA.16816.F32 R12, R12, R10.reuse, R16 ;  /* 0x0000000a0c0c723c */ /* 0x084ff00000001810 */
[-C--:B---3--:R-:W-:Y:S01]  /*30db0*/  HMMA.16816.F32 R20, R20, R10.reuse, R24 ;  /* 0x0000000a1414723c */ /* 0x088fe20000001818 */
[----:B------:R-:W2:Y:S04]  /*30dc0*/  LDL.LU.64 R18, [R1+0x1d08] ;  /* 0x001d080001127983 */ /* 0x000ea80000300a00 */
[----:B------:R-:W3:Y:S06]  /*30dd0*/  LDL.LU R17, [R1+0x1d00] ;  /* 0x001d000001117983 */ /* 0x000eec0000300800 */
[----:B------:R-:W-:Y:S04]  /*30de0*/  STL.64 [R1+0xd0], R12 ;  /* 0x0000d00c01007387 */ /* 0x000fe80000100a00 */
[----:B------:R-:W-:Y:S04]  /*30df0*/  STL.64 [R1+0xd8], R14 ;  /* 0x0000d80e01007387 */ /* 0x000fe80000100a00 */
[----:B------:R-:W3:Y:S04]  /*30e00*/  LDL.LU.64 R26, [R1+0x1cf8] ;  /* 0x001cf800011a7983 */ /* 0x000ee80000300a00 */
[----:B------:R-:W3:Y:S04]  /*30e10*/  LDL.LU.64 R24, [R1+0x1cf0] ;  /* 0x001cf00001187983 */ /* 0x000ee80000300a00 */
[----:B------:R-:W-:Y:S04]  /*30e20*/  STL.64 [R1+0xc0], R20 ;  /* 0x0000c01401007387 */ /* 0x000fe80000100a00 */
[----:B------:R0:W-:Y:S04]  /*30e30*/  STL.64 [R1+0xc8], R22 ;  /* 0x0000c81601007387 */ /* 0x0001e80000100a00 */
[----:B0-----:R-:W3:Y:S04]  /*30e40*/  LDL.LU.64 R22, [R1+0x1ce8] ;  /* 0x001ce80001167983 */ /* 0x001ee80000300a00 */
[----:B------:R-:W3:Y:S01]  /*30e50*/  LDL.LU.64 R20, [R1+0x1ce0] ;  /* 0x001ce00001147983 */ /* 0x000ee20000300a00 */
[----:B------:R-:W-:Y:S01]  /*30e60*/  MOV R7, R2 ;  /* 0x0000000200077202 */ /* 0x000fe20000000f00 */
[----:B------:R-:W0:Y:S01]  /*30e70*/  S2R R0, SR_TID.X ;  /* 0x0000000000007919 */ /* 0x000e220000002100 */
[----:B------:R-:W1:Y:S01]  /*30e80*/  S2R R9, SR_TID.X ;  /* 0x0000000000097919 */ /* 0x000e620000002100 */
[----:B--2---:R-:W-:Y:S01]  /*30e90*/  LDSM.16.MT88.4 R12, [R18+UR7+0x3e000] ;  /* 0x03e00007120c783b */ /* 0x004fe20008004200 */
[----:B---3--:R-:W-:Y:S03]  /*30ea0*/  HMMA.16816.F32 R24, R24, R10, R20 ;  /* 0x0000000a1818723c */ /* 0x008fe60000001814 */
[----:B------:R-:W4:Y:S04]  /*30eb0*/  LDL.LU.64 R22, [R1+0x1cd8] ;  /* 0x001cd80001167983 */ /* 0x000f280000300a00 */
[----:B------:R-:W4:-:S12]  /*30ec0*/  LDL.LU.64 R20, [R1+0x1cd0] ;  /* 0x001cd00001147983 */ /* 0x000f180000300a00 */
[----:B------:R-:W-:Y:S04]  /*30ed0*/  STL.64 [R1+0x10], R24 ;  /* 0x0000101801007387 */ /* 0x000fe80000100a00 */
[----:B------:R-:W-:Y:S01]  /*30ee0*/  STL.64 [R1+0x18], R26 ;  /* 0x0000181a01007387 */ /* 0x000fe20000100a00 */
[----:B------:R-:W2:Y:S01]  /*30ef0*/  S2R R2, SR_TID.X ;  /* 0x0000000000027919 */ /* 0x000ea20000002100 */
[----:B0-----:R-:W-:Y:S01]  /*30f00*/  IMAD.SHL.U32 R0, R0, 0x2, RZ ;  /* 0x0000000200007824 */ /* 0x001fe200078e00ff */
[----:B----4-:R-:W-:-:S15]  /*30f10*/  HMMA.16816.F32 R4, R20, R10, R4 ;  /* 0x0000000a1404723c */ /* 0x010fde0000001804 */
[----:B------:R-:W-:-:S04]  /*30f20*/  NOP ;  /* 0x0000000000007918 */ /* 0x000fc80000000000 */
        /* <DEDUP_REMOVED lines=8> */
[----:B--2---:R-:W-:-:S02]  /*30fb0*/  LOP3.LUT R16, R2, 0x1c, RZ, 0xc0, !PT ;  /* 0x0000001c02107812 */ /* 0x004fc400078ec0ff */
[----:B------:R-:W0:Y:S01]  /*30fc0*/  S2R R2, SR_CTAID.X ;  /* 0x0000000000027919 */ /* 0x000e220000002500 */
[----:B------:R-:W-:Y:S02]  /*30fd0*/  LOP3.LUT R0, R0, 0x6, RZ, 0xc0, !PT ;  /* 0x0000000600007812 */ /* 0x000fe400078ec0ff */
[----:B-1----:R-:W-:-:S04]  /*30fe0*/  LOP3.LUT R9, R9, 0x1e0, RZ, 0xc0, !PT ;  /* 0x000001e009097812 */ /* 0x002fc800078ec0ff */
[----:B------:R-:W-:Y:S01]  /*30ff0*/  LEA.HI R0, R9, R0, RZ, 0x1e ;  /* 0x0000000009007211 */ /* 0x000fe200078ff0ff */
[----:B------:R-:W1:Y:S03]  /*31000*/  S2R R23, SR_TID.X ;  /* 0x0000000000177919 */ /* 0x000e660000002100 */
[----:B------:R-:W-:-:S04]  /*31010*/  IADD3 R0, P1, PT, R0, UR4, RZ ;  /* 0x0000000400007c10 */ /* 0x000fc8000ff3e0ff */
[----:B------:R-:W-:Y:S02]  /*31020*/  ISETP.GT.U32.AND P2, PT, R0, R19, PT ;  /* 0x000000130000720c */ /* 0x000fe40003f44070 */
[----:B------:R-:W2:Y:S01]  /*31030*/  S2R R19, SR_CTAID.X ;  /* 0x0000000000137919 */ /* 0x000ea20000002500 */
[----:B------:R-:W-:Y:S01]  /*31040*/  LEA.HI R16, R16, 0xb8, RZ, 0x1e ;  /* 0x000000b810107811 */ /* 0x000fe200078ff0ff */
[----:B0-----:R-:W-:-:S05]  /*31050*/  IMAD.SHL.U32 R2, R2, 0x100, RZ ;  /* 0x0000010002027824 */ /* 0x001fca00078e00ff */
[----:B------:R-:W-:-:S04]  /*31060*/  IADD3 R2, PT, PT, R2, R16, RZ ;  /* 0x0000001002027210 */ /* 0x000fc80007ffe0ff */
[C---:B------:R-:W-:Y:S01]  /*31070*/  ISETP.GT.U32.AND P0, PT, R0.reuse, R2, PT ;  /* 0x000000020000720c */ /* 0x040fe20003f04070 */
[----:B------:R-:W-:Y:S01]  /*31080*/  IMAD.X R2, RZ, RZ, UR5, P1 ;  /* 0x00000005ff027e24 */ /* 0x000fe200088e06ff */
[C---:B------:R-:W-:Y:S02]  /*31090*/  ISETP.GT.U32.AND P1, PT, R0.reuse, R17, PT ;  /* 0x000000110000720c */ /* 0x040fe40003f24070 */
[----:B-----5:R-:W-:Y:S02]  /*310a0*/  ISETP.GT.U32.AND P3, PT, R0, R28, PT ;  /* 0x0000001c0000720c */ /* 0x020fe40003f64070 */
[----:B-1----:R-:W-:Y:S02]  /*310b0*/  LOP3.LUT R26, R23, 0x1c, RZ, 0xc0, !PT ;  /* 0x0000001c171a7812 */ /* 0x002fe400078ec0ff */
[C---:B------:R-:W-:Y:S02]  /*310c0*/  ISETP.GT.U32.AND.EX P0, PT, R2.reuse, RZ, PT, P0 ;  /* 0x000000ff0200720c */ /* 0x040fe40003f04100 */
[----:B------:R-:W-:-:S02]  /*310d0*/  ISETP.GT.U32.AND.EX P1, PT, R2, RZ, PT, P1 ;  /* 0x000000ff0200720c */ /* 0x000fc40003f24110 */
[----:B------:R-:W-:Y:S01]  /*310e0*/  LOP3.LUT R28, R23, 0x1c, RZ, 0xc0, !PT ;  /* 0x0000001c171c7812 */ /* 0x000fe200078ec0ff */
[C---:B--2---:R-:W-:Y:S01]  /*310f0*/  IMAD.SHL.U32 R27, R19.reuse, 0x100, RZ ;  /* 0x00000100131b7824 */ /* 0x044fe200078e00ff */
[----:B------:R-:W-:Y:S02]  /*31100*/  SEL R18, RZ, 0x1, !P0 ;  /* 0x00000001ff127807 */ /* 0x000fe40004000000 */
[----:B------:R-:W-:Y:S02]  /*31110*/  SEL R17, RZ, 0x1fffe, !P1 ;  /* 0x0001fffeff117807 */ /* 0x000fe40004800000 */
[----:B------:R-:W-:Y:S02]  /*31120*/  LEA.HI R28, R28, 0xf8, RZ, 0x1e ;  /* 0x000000f81c1c7811 */ /* 0x000fe400078ff0ff */
[----:B------:R-:W-:Y:S01]  /*31130*/  LEA.HI R26, R26, 0xf0, RZ, 0x1e ;  /* 0x000000f01a1a7811 */ /* 0x000fe200078ff0ff */
[----:B------:R-:W-:Y:S01]  /*31140*/  IMAD.SHL.U32 R25, R19, 0x100, RZ ;  /* 0x0000010013197824 */ /* 0x000fe200078e00ff */
[----:B------:R-:W-:Y:S01]  /*31150*/  LOP3.LUT R24, R23, 0x1c, RZ, 0xc0, !PT ;  /* 0x0000001c17187812 */ /* 0x000fe200078ec0ff */
[----:B------:R-:W-:Y:S01]  /*31160*/  IMAD.IADD R20, R18, 0x1, R17 ;  /* 0x0000000112147824 */ /* 0x000fe200078e0211 */
[----:B------:R-:W-:Y:S01]  /*31170*/  IADD3 R27, PT, PT, R27, R28, RZ ;  /* 0x0000001c1b1b7210 */ /* 0x000fe20007ffe0ff */
[----:B------:R-:W-:Y:S01]  /*31180*/  IMAD.IADD R25, R25, 0x1, R26 ;  /* 0x0000000119197824 */ /* 0x000fe200078e021a */
[----:B------:R-:W-:-:S02]  /*31190*/  LOP3.LUT R21, R23, 0x1c, RZ, 0xc0, !PT ;  /* 0x0000001c17157812 */ /* 0x000fc400078ec0ff */
[----:B------:R-:W-:Y:S01]  /*311a0*/  LEA.HI R24, R24, 0xd8, RZ, 0x1e ;  /* 0x000000d818187811 */ /* 0x000fe200078ff0ff */
[----:B------:R-:W-:Y:S01]  /*311b0*/  IMAD.SHL.U32 R22, R19, 0x100, RZ ;  /* 0x0000010013167824 */ /* 0x000fe200078e00ff */
[----:B------:R-:W2:Y:S04]  /*311c0*/  LDL R28, [R1+0x13d0] ;  /* 0x0013d000011c7983 */ /* 0x000ea80000100800 */
[----:B------:R-:W4:Y:S04]  /*311d0*/  LDL R18, [R1+0x13e0] ;  /* 0x0013e00001127983 */ /* 0x000f280000100800 */
[----:B------:R-:W5:Y:S04]  /*311e0*/  LDL R17, [R1+0x13d4] ;  /* 0x0013d40001117983 */ /* 0x000f680000100800 */
[----:B------:R0:W-:Y:S01]  /*311f0*/  STL [R1+0x8], R20 ;  /* 0x0000081401007387 */ /* 0x0001e20000100800 */
[----:B------:R-:W-:-:S03]  /*31200*/  LEA.HI R21, R21, 0xd0, RZ, 0x1e ;  /* 0x000000d015157811 */ /* 0x000fc600078ff0ff */
[----:B------:R1:W-:Y:S01]  /*31210*/  STL [R1+0x1cb4], R27 ;  /* 0x001cb41b01007387 */ /* 0x0003e20000100800 */
[----:B------:R-:W-:-:S03]  /*31220*/  IADD3 R22, PT, PT, R22, R24, RZ ;  /* 0x0000001816167210 */ /* 0x000fc60007ffe0ff */
[----:B------:R1:W-:Y:S01]  /*31230*/  STL [R1+0x1cb0], R25 ;  /* 0x001cb01901007387 */ /* 0x0003e20000100800 */
[----:B------:R-:W-:-:S03]  /*31240*/  ISETP.GT.U32.AND P0, PT, R0, R25, PT ;  /* 0x000000190000720c */ /* 0x000fc60003f04070 */
[----:B------:R-:W2:Y:S01]  /*31250*/  LDL.LU R24, [R1+0x60] ;  /* 0x0000600001187983 */ /* 0x000ea20000300800 */
[----:B------:R-:W-:Y:S01]  /*31260*/  ISETP.GT.U32.AND P4, PT, R0, R27, PT ;  /* 0x0000001b0000720c */ /* 0x000fe20003f84070 */
[----:B0-----:R-:W-:Y:S02]  /*31270*/  IMAD.SHL.U32 R20, R19, 0x100, RZ ;  /* 0x0000010013147824 */ /* 0x001fe400078e00ff */
[----:B-1----:R-:W-:Y:S01]  /*31280*/  IMAD.MOV.U32 R27, RZ, RZ, R29 ;  /* 0x000000ffff1b7224 */ /* 0x002fe200078e001d */
[----:B------:R-:W2:Y:S04]  /*31290*/  LDL.LU R25, [R1+0x64] ;  /* 0x0000640001197983 */ /* 0x000ea80000300800 */
[----:B------:R-:W2:Y:S04]  /*312a0*/  LDL.LU R26, [R1+0x68] ;  /* 0x00006800011a7983 */ /* 0x000ea80000300800 */
[----:B------:R-:W2:Y:S01]  /*312b0*/  LDL.LU R29, [R1+0x1cc8] ;  /* 0x001cc800011d7983 */ /* 0x000ea20000300800 */
[----:B------:R-:W-:-:S03]  /*312c0*/  IADD3 R20, PT, PT, R20, R21, RZ ;  /* 0x0000001514147210 */ /* 0x000fc60007ffe0ff */
[----:B------:R-:W2:Y:S01]  /*312d0*/  LDL R21, [R1+0x13e4] ;  /* 0x0013e40001157983 */ /* 0x000ea20000100800 */
[C---:B------:R-:W-:Y:S02]  /*312e0*/  ISETP.GT.U32.AND.EX P2, PT, R2.reuse, RZ, PT, P2 ;  /* 0x000000ff0200720c */ /* 0x040fe40003f44120 */
[C---:B------:R-:W-:Y:S02]  /*312f0*/  ISETP.GT.U32.AND.EX P3, PT, R2.reuse, RZ, PT, P3 ;  /* 0x000000ff0200720c */ /* 0x040fe40003f64130 */
[C---:B------:R-:W-:Y:S02]  /*31300*/  ISETP.GT.U32.AND.EX P4, PT, R2.reuse, RZ, PT, P4 ;  /* 0x000000ff0200720c */ /* 0x040fe40003f84140 */
[----:B------:R-:W-:Y:S02]  /*31310*/  ISETP.GT.U32.AND.EX P0, PT, R2, RZ, PT, P0 ;  /* 0x000000ff0200720c */ /* 0x000fe40003f04100 */
[----:B------:R-:W-:Y:S02]  /*31320*/  MOV R7, R3 ;  /* 0x0000000300077202 */ /* 0x000fe40000000f00 */
[----:B------:R-:W-:-:S02]  /*31330*/  SEL R16, RZ, 0x1, !P2 ;  /* 0x00000001ff107807 */ /* 0x000fc40005000000 */
[----:B------:R-:W-:Y:S02]  /*31340*/  SEL R9, RZ, 0x1fffe, !P3 ;  /* 0x0001fffeff097807 */ /* 0x000fe40005800000 */
[----:B------:R-:W-:Y:S02]  /*31350*/  SEL R8, RZ, 0x1, !P4 ;  /* 0x00000001ff087807 */ /* 0x000fe40006000000 */
[----:B------:R-:W-:Y:S01]  /*31360*/  SEL R3, RZ, 0x1fffe, !P0 ;  /* 0x0001fffeff037807 */ /* 0x000fe20004000000 */
[----:B------:R-:W-:-:S04]  /*31370*/  IMAD.IADD R9, R16, 0x1, R9 ;  /* 0x0000000110097824 */ /* 0x000fc800078e0209 */
[----:B------:R-:W-:Y:S01]  /*31380*/  IMAD.IADD R3, R8, 0x1, R3 ;  /* 0x0000000108037824 */ /* 0x000fe200078e0203 */
[----:B------:R0:W-:Y:S04]  /*31390*/  STL [R1+0x4], R9 ;  /* 0x0000040901007387 */ /* 0x0001e80000100800 */
[----:B------:R1:W-:Y:S01]  /*313a0*/  STL [R1+0x9c], R3 ;  /* 0x00009c0301007387 */ /* 0x0003e20000100800 */
[----:B---3--:R-:W-:Y:S03]  /*313b0*/  HMMA.16816.F32 R12, R12, R10, R4 ;  /* 0x0000000a0c0c723c */ /* 0x008fe60000001804 */
[----:B------:R-:W3:Y:S04]  /*313c0*/  LDL.LU.64 R6, [R1+0x1cc0] ;  /* 0x001cc00001067983 */ /* 0x000ee80000300a00 */
[----:B------:R-:W3:Y:S01]  /*313d0*/  LDL.LU.64 R4, [R1+0x1cb8] ;  /* 0x001cb80001047983 */ /* 0x000ee20000300a00 */
[----:B------:R-:W-:-:S02]  /*313e0*/  ISETP.GT.U32.AND P1, PT, R0, R22, PT ;  /* 0x000000160000720c */ /* 0x000fc40003f24070 */
[----:B------:R-:W-:Y:S02]  /*313f0*/  ISETP.GT.U32.AND P2, PT, R0, R20, PT ;  /* 0x000000140000720c */ /* 0x000fe40003f44070 */
[C---:B------:R-:W-:Y:S02]  /*31400*/  ISETP.GT.U32.AND.EX P1, PT, R2.reuse, RZ, PT, P1 ;  /* 0x000000ff0200720c */ /* 0x040fe40003f24110 */
[----:B------:R-:W-:-:S05]  /*31410*/  ISETP.GT.U32.AND.EX P2, PT, R2, RZ, PT, P2 ;  /* 0x000000ff0200720c */ /* 0x000fca0003f44120 */
[----:B------:R-:W-:Y:S04]  /*31420*/  STL.64 [R1+0x70], R12 ;  /* 0x0000700c01007387 */ /* 0x000fe80000100a00 */
[----:B------:R-:W-:Y:S01]  /*31430*/  STL.64 [R1+0x78], R14 ;  /* 0x0000780e01007387 */ /* 0x000fe20000100a00 */
[C---:B----4-:R-:W-:Y:S02]  /*31440*/  ISETP.GE.U32.AND P0, PT, R0.reuse, R18, PT ;  /* 0x000000120000720c */ /* 0x050fe40003f06070 */
[----:B------:R-:W-:Y:S02]  /*31450*/  SEL R18, RZ, 0x1, !P1 ;  /* 0x00000001ff127807 */ /* 0x000fe40004800000 */
[----:B-----5:R-:W-:Y:S02]  /*31460*/  ISETP.GE.U32.AND P1, PT, R0, R17, PT ;  /* 0x000000110000720c */ /* 0x020fe40003f26070 */
[----:B------:R-:W-:-:S02]  /*31470*/  SEL R17, RZ, 0x1fffe, !P2 ;  /* 0x0001fffeff117807 */ /* 0x000fc40005000000 */
[C---:B--2---:R-:W-:Y:S02]  /*31480*/  ISETP.GE.U32.AND P2, PT, R0.reuse, R28, PT ;  /* 0x0000001c0000720c */ /* 0x044fe40003f46070 */
[----:B------:R-:W2:Y:S01]  /*31490*/  S2R R28, SR_TID.X ;  /* 0x00000000001c7919 */ /* 0x000ea20000002100 */
[----:B------:R-:W-:Y:S01]  /*314a0*/  ISETP.GE.U32.AND P3, PT, R0, R21, PT ;  /* 0x000000150000720c */ /* 0x000fe20003f66070 */
[----:B------:R-:W-:Y:S01]  /*314b0*/  LDSM.16.MT88.4 R12, [R29+UR7+0x3e000] ;  /* 0x03e000071d0c783b */ /* 0x000fe20008004200 */
[----:B------:R-:W4:Y:S01]  /*314c0*/  S2R R21, SR_CTAID.X ;  /* 0x0000000000157919 */ /* 0x000f220000002500 */
[C---:B------:R-:W-:Y:S02]  /*314d0*/  ISETP.GE.U32.AND.EX P0, PT, R2.reuse, RZ, PT, P0 ;  /* 0x000000ff0200720c */ /* 0x040fe40003f06100 */
[C---:B------:R-:W-:Y:S02]  /*314e0*/  ISETP.GE.U32.AND.EX P3, PT, R2.reuse, RZ, PT, P3 ;  /* 0x000000ff0200720c */ /* 0x040fe40003f66130 */
[----:B------:R-:W-:-:S02]  /*314f0*/  ISETP.GE.U32.AND.EX P1, PT, R2, RZ, PT, P1 ;  /* 0x000000ff0200720c */ /* 0x000fc40003f26110 */
[----:B------:R-:W-:Y:S02]  /*31500*/  ISETP.GE.U32.AND.EX P2, PT, R2, RZ, PT, P2 ;  /* 0x000000ff0200720c */ /* 0x000fe40003f46120 */
[----:B0-----:R-:W-:Y:S02]  /*31510*/  SEL R9, RZ, 0x1fffe, P0 ;  /* 0x0001fffeff097807 */ /* 0x001fe40000000000 */
[----:B------:R-:W-:Y:S02]  /*31520*/  SEL R16, RZ, 0x1, P3 ;  /* 0x00000001ff107807 */ /* 0x000fe40001800000 */
[----:B------:R-:W-:Y:S02]  /*31530*/  SEL R8, RZ, 0x1, P1 ;  /* 0x00000001ff087807 */ /* 0x000fe40000800000 */
[----:B-1----:R-:W-:Y:S01]  /*31540*/  SEL R3, RZ, 0x1fffe, P2 ;  /* 0x0001fffeff037807 */ /* 0x002fe20001000000 */
[----:B------:R-:W-:Y:S01]  /*31550*/  IMAD.IADD R17, R18, 0x1, R17 ;  /* 0x0000000112117824 */ /* 0x000fe200078e0211 */
[----:B--2---:R-:W-:-:S02]  /*31560*/  LOP3.LUT R28, R28, 0x1c, RZ, 0xc0, !PT ;  /* 0x0000001c1c1c7812 */ /* 0x004fc400078ec0ff */
[----:B------:R-:W-:Y:S02]  /*31570*/  IADD3 R9, PT, PT, R16, R9, RZ ;  /* 0x0000000910097210 */ /* 0x000fe40007ffe0ff */
[----:B------:R-:W-:Y:S01]  /*31580*/  LEA.HI R28, R28, 0xa8, RZ, 0x1e ;  /* 0x000000a81c1c7811 */ /* 0x000fe200078ff0ff */
[----:B------:R-:W-:Y:S01]  /*31590*/  IMAD.IADD R3, R8, 0x1, R3 ;  /* 0x0000000108037824 */ /* 0x000fe200078e0203 */
[----:B------:R-:W-:Y:S04]  /*315a0*/  STL [R1+0x94], R17 ;  /* 0x0000941101007387 */ /* 0x000fe80000100800 */
[----:B------:R-:W-:Y:S01]  /*315b0*/  STL [R1+0x90], R9 ;  /* 0x0000900901007387 */ /* 0x000fe20000100800 */
[----:B----4-:R-:W-:-:S05]  /*315c0*/  SHF.L.U32 R21, R21, 0x8, RZ ;  /* 0x0000000815157819 */ /* 0x010fca00000006ff */
[----:B------:R-:W-:-:S05]  /*315d0*/  IMAD.IADD R21, R21, 0x1, R28 ;  /* 0x0000000115157824 */ /* 0x000fca00078e021c */
[----:B------:R-:W-:Y:S02]  /*315e0*/  ISETP.GT.U32.AND P0, PT, R0, R21, PT ;  /* 0x000000150000720c */ /* 0x000fe40003f04070 */
[C---:B------:R-:W-:Y:S01]  /*315f0*/  LOP3.LUT R21, R23.reuse, 0x1c, RZ, 0xc0, !PT ;  /* 0x0000001c17157812 */ /* 0x040fe200078ec0ff */
[----:B---3--:R-:W-:Y:S01]  /*31600*/  HMMA.16816.F32 R4, R4, R10, R24 ;  /* 0x0000000a0404723c */ /* 0x008fe20000001818 */
[----:B------:R-:W2:Y:S01]  /*31610*/  LDL.LU R27, [R1+0x1cb4] ;  /* 0x001cb400011b7983 */ /* 0x000ea20000300800 */
[----:B------:R-:W-:-:S03]  /*31620*/  LOP3.LUT R24, R23, 0x1c, RZ, 0xc0, !PT ;  /* 0x0000001c17187812 */ /* 0x000fc600078ec0ff */
[----:B------:R-:W-:Y:S04]  /*31630*/  STL [R1+0x98], R3 ;  /* 0x0000980301007387 */ /* 0x000fe80000100800 */
[----:B------:R-:W3:Y:S01]  /*31640*/  LDL.LU R25, [R1+0x1cb0] ;  /* 0x001cb00001197983 */ /* 0x000ee20000300800 */
[----:B------:R-:W-:Y:S01]  /*31650*/  IMAD.SHL.U32 R23, R19, 0x100, RZ ;  /* 0x0000010013177824 */ /* 0x000fe200078e00ff */
[----:B------:R-:W-:-:S04]  /*31660*/  LEA.HI R24, R24, 0xa0, RZ, 0x1e ;  /* 0x000000a018187811 */ /* 0x000fc800078ff0ff */
[----:B------:R-:W-:-:S04]  /*31670*/  IADD3 R23, PT, PT, R23, R24, RZ ;  /* 0x0000001817177210 */ /* 0x000fc80007ffe0ff */
[----:B------:R0:W-:Y:S01]  /*31680*/  STL.64 [R1+0x1c60], R6 ;  /* 0x001c600601007387 */ /* 0x0001e20000100a00 */
[----:B------:R-:W-:-:S03]  /*31690*/  ISETP.GT.U32.AND P3, PT, R0, R23, PT ;  /* 0x000000170000720c */ /* 0x000fc60003f64070 */
[----:B0-----:R-:W4:Y:S04]  /*316a0*/  LDL R7, [R1+0x13c8] ;  /* 0x0013c80001077983 */ /* 0x001f280000100800 */
[----:B------:R0:W-:Y:S04]  /*316b0*/  STL.64 [R1+0x1c58], R4 ;  /* 0x001c580401007387 */ /* 0x0001e80000100a00 */
[----:B------:R-:W5:Y:S01]  /*316c0*/  LDL R23, [R1+0x1f0] ;  /* 0x0001f00001177983 */ /* 0x000f620000100800 */
[----:B------:R-:W-:Y:S01]  /*316d0*/  LEA.HI R21, R21, 0x88, RZ, 0x1e ;  /* 0x0000008815157811 */ /* 0x000fe200078ff0ff */
[----:B------:R-:W-:Y:S01]  /*316e0*/  IMAD.SHL.U32 R19, R19, 0x100, RZ ;  /* 0x0000010013137824 */ /* 0x000fe200078e00ff */
[----:B------:R-:W-:Y:S01]  /*316f0*/  ISETP.GT.U32.AND.EX P0, PT, R2, RZ, PT, P0 ;  /* 0x000000ff0200720c */ /* 0x000fe20003f04100 */
[----:B------:R-:W3:Y:S04]  /*31700*/  LDL.LU R8, [R1+0x8] ;  /* 0x0000080001087983 */ /* 0x000ee80000300800 */
[----:B------:R-:W3:Y:S01]  /*31710*/  LDL.LU R3, [R1+0x4] ;  /* 0x0000040001037983 */ /* 0x000ee20000300800 */
[----:B------:R-:W-:-:S05]  /*31720*/  IMAD.IADD R19, R19, 0x1, R21 ;  /* 0x0000000113137824 */ /* 0x000fca00078e0215 */
[----:B------:R-:W-:Y:S02]  /*31730*/  ISETP.GT.U32.AND P1, PT, R0, R19, PT ;  /* 0x000000130000720c */ /* 0x000fe40003f24070 */
[----:B------:R1:W2:Y:S02]  /*31740*/  LDSM.16.MT88.4 R16, [R29+UR7+0x3e080] ;  /* 0x03e080071d10783b */ /* 0x0002a40008004200 */
[----:B------:R-:W-:Y:S02]  /*31750*/  ISETP.GT.U32.AND.EX P1, PT, R2, RZ, PT, P1 ;  /* 0x000000ff0200720c */ /* 0x000fe40003f24110 */
[----:B0-----:R-:W-:Y:S02]  /*31760*/  SEL R4, RZ, 0x4, !P0 ;  /* 0x00000004ff047807 */ /* 0x001fe40004000000 */
[----:B------:R-:W-:Y:S02]  /*31770*/  SEL R28, RZ, 0x4, !P1 ;  /* 0x00000004ff1c7807 */ /* 0x000fe40004800000 */
[----:B------:R-:W-:-:S02]  /*31780*/  ISETP.GE.U32.AND P1, PT, R0, R22, PT ;  /* 0x000000160000720c */ /* 0x000fc40003f26070 */
[----:B------:R-:W-:-:S04]  /*31790*/  ISETP.GT.U32.AND.EX P3, PT, R2, RZ, PT, P3 ;  /* 0x000000ff0200720c */ /* 0x000fc80003f64130 */
[----:B-1----:R-:W-:Y:S02]  /*317a0*/  SEL R29, RZ, 0x7fff8, !P3 ;  /* 0x0007fff8ff1d7807 */ /* 0x002fe40005800000 */
[----:B------:R-:W-:-:S04]  /*317b0*/  ISETP.GE.U32.AND.EX P1, PT, R2, RZ, PT, P1 ;  /* 0x000000ff0200720c */ /* 0x000fc80003f26110 */
[----:B------:R-:W-:Y:S02]  /*317c0*/  SEL R24, RZ, 0x1, P1 ;  /* 0x00000001ff187807 */ /* 0x000fe40000800000 */
[C---:B--2---:R-:W-:Y:S02]  /*317d0*/  ISETP.GE.U32.AND P0, PT, R0.reuse, R27, PT ;  /* 0x0000001b0000720c */ /* 0x044fe40003f06070 */
[----:B----4-:R-:W-:-:S04]  /*317e0*/  ISETP.GT.U32.AND P2, PT, R0, R7, PT ;  /* 0x000000070000720c */ /* 0x010fc80003f44070 */
[----:B------:R-:W-:-:S04]  /*317f0*/  ISETP.GT.U32.AND.EX P2, PT, R2, RZ, PT, P2 ;  /* 0x000000ff0200720c */ /* 0x000fc80003f44120 */
[----:B------:R-:W-:Y:S02]  /*31800*/  SEL R27, RZ, 0x7fff8, !P2 ;  /* 0x0007fff8ff1b7807 */ /* 0x000fe40005000000 */
[C---:B------:R-:W-:Y:S02]  /*31810*/  ISETP.GE.U32.AND P2, PT, R0.reuse, R20, PT ;  /* 0x000000140000720c */ /* 0x040fe40003f46070 */
[----:B-----5:R-:W0:Y:S04]  /*31820*/  LDSM.16.MT88.4 R20, [R23+UR7+0x3e000] ;  /* 0x03e000071714783b */ /* 0x020e280008004200 */
[----:B------:R1:W-:Y:S04]  /*31830*/  STL [R1+0x1c98], R7 ;  /* 0x001c980701007387 */ /* 0x0003e80000100800 */
[----:B------:R-:W-:Y:S04]  /*31840*/  STL.64 [R1+0x1ca8], R18 ;  /* 0x001ca81201007387 */ /* 0x000fe80000100a00 */
[----:B------:R-:W-:Y:S04]  /*31850*/  STL [R1], R4 ;  /* 0x0000000401007387 */ /* 0x000fe80000100800 */
[----:B------:R2:W-:Y:S01]  /*31860*/  STL.64 [R1+0x1ca0], R16 ;  /* 0x001ca01001007387 */ /* 0x0005e20000100a00 */
[----:B-1----:R-:W1:Y:S03]  /*31870*/  S2R R7, SR_TID.X ;  /* 0x0000000000077919 */ /* 0x002e660000002100 */
[----:B--2---:R-:W2:Y:S04]  /*31880*/  LDL.LU R16, [R1+0x50] ;  /* 0x0000500001107983 */ /* 0x004ea80000300800 */
[----:B------:R-:W2:Y:S04]  /*31890*/  LDL.LU R17, [R1+0x54] ;  /* 0x0000540001117983 */ /* 0x000ea80000300800 */
[----:B------:R-:W2:Y:S04]  /*318a0*/  LDL.LU R18, [R1+0x58] ;  /* 0x0000580001127983 */ /* 0x000ea80000300800 */
[----:B------:R-:W2:Y:S01]  /*318b0*/  LDL.LU R19, [R1+0x5c] ;  /* 0x00005c0001137983 */ /* 0x000ea20000300800 */
[----:B---3--:R-:W-:-:S02]  /*318c0*/  ISETP.GE.U32.AND P3, PT, R0, R25, PT ;  /* 0x000000190000720c */ /* 0x008fc40003f66070 */
[C---:B------:R-:W-:Y:S01]  /*318d0*/  ISETP.GE.U32.AND.EX P0, PT, R2.reuse, RZ, PT, P0 ;  /* 0x000000ff0200720c */ /* 0x040fe20003f06100 */
[----:B0-----:R0:W-:Y:S01]  /*318e0*/  STL [R1+0x1c9c], R23 ;  /* 0x001c9c1701007387 */ /* 0x0011e20000100800 */
[C---:B------:R-:W-:Y:S02]  /*318f0*/  ISETP.GE.U32.AND.EX P3, PT, R2.reuse, RZ, PT, P3 ;  /* 0x000000ff0200720c */ /* 0x040fe40003f66130 */
[----:B------:R-:W-:Y:S02]  /*31900*/  SEL R26, RZ, 0x1, P0 ;  /* 0x00000001ff1a7807 */ /* 0x000fe40000000000 */
[----:B-1----:R-:W-:Y:S02]  /*31910*/  LOP3.LUT R5, R7, 0x1c, RZ, 0xc0, !PT ;  /* 0x0000001c07057812 */ /* 0x002fe400078ec0ff */
[----:B------:R-:W-:Y:S01]  /*31920*/  ISETP.GE.U32.AND.EX P2, PT, R2, RZ, PT, P2 ;  /* 0x000000ff0200720c */ /* 0x000fe20003f46120 */
[----:B0-----:R-:W0:Y:S01]  /*31930*/  S2R R23, SR_CTAID.X ;  /* 0x0000000000177919 */ /* 0x001e220000002500 */
[----:B------:R-:W-:Y:S01]  /*31940*/  SEL R25, RZ, 0x1fffe, P3 ;  /* 0x0001fffeff197807 */ /* 0x000fe20001800000 */
[----:B------:R-:W3:Y:S03]  /*31950*/  LDL R6, [R1+0x13dc] ;  /* 0x0013dc0001067983 */ /* 0x000ee60000100800 */
[----:B------:R-:W-:-:S02]  /*31960*/  IADD3 R4, PT, PT, R26, R25, RZ ;  /* 0x000000191a047210 */ /* 0x000fc40007ffe0ff */
[----:B------:R-:W-:Y:S01]  /*31970*/  LEA.HI R5, R5, 0xe8, RZ, 0x1e ;  /* 0x000000e805057811 */ /* 0x000fe200078ff0ff */
[----:B------:R-:W4:Y:S04]  /*31980*/  LDL R26, [R1+0x13d8] ;  /* 0x0013d800011a7983 */ /* 0x000f280000100800 */
[----:B------:R0:W-:Y:S01]  /*31990*/  STL [R1+0x6c], R4 ;  /* 0x00006c0401007387 */ /* 0x0001e20000100800 */
[----:B------:R-:W-:-:S03]  /*319a0*/  SEL R9, RZ, 0x1fffe, P2 ;  /* 0x0001fffeff097807 */ /* 0x000fc60001000000 */
[----:B------:R-:W5:Y:S01]  /*319b0*/  LDL R25, [R1+0x1f0] ;  /* 0x0001f00001197983 */ /* 0x000f620000100800 */
[----:B------:R-:W-:Y:S01]  /*319c0*/  IADD3 R9, PT, PT, R24, R9, RZ ;  /* 0x0000000918097210 */ /* 0x000fe20007ffe0ff */
[----:B0-----:R-:W-:-:S04]  /*319d0*/  IMAD.SHL.U32 R4, R23, 0x100, RZ ;  /* 0x0000010017047824 */ /* 0x001fc800078e00ff */
[----:B------:R-:W-:Y:S02]  /*319e0*/  IMAD.IADD R4, R4, 0x1, R5 ;  /* 0x0000000104047824 */ /* 0x000fe400078e0205 */
[----:B------:R-:W3:Y:S04]  /*319f0*/  LDL R5, [R1+0x13ec] ;  /* 0x0013ec0001057983 */ /* 0x000ee80000100800 */
[----:B------:R-:W3:Y:S04]  /*31a00*/  LDL.LU R24, [R1] ;  /* 0x0000000001187983 */ /* 0x000ee80000300800 */
[----:B------:R0:W-:Y:S04]  /*31a10*/  STL [R1+0x64], R9 ;  /* 0x0000640901007387 */ /* 0x0001e80000100800 */
[----:B0-----:R-:W4:Y:S01]  /*31a20*/  LDL R9, [R1+0x13f8] ;  /* 0x0013f80001097983 */ /* 0x001f220000100800 */
[----:B------:R-:W-:-:S02]  /*31a30*/  LOP3.LUT R8, R8, 0x3, RZ, 0xc0, !PT ;  /* 0x0000000308087812 */ /* 0x000fc400078ec0ff */
[----:B------:R-:W-:-:S04]  /*31a40*/  LOP3.LUT R3, R3, 0x3, RZ, 0xc0, !PT ;  /* 0x0000000303037812 */ /* 0x000fc800078ec0ff */
[----:B------:R-:W-:Y:S01]  /*31a50*/  IADD3 R3, PT, PT, R3, R27, R28 ;  /* 0x0000001b03037210 */ /* 0x000fe20007ffe01c */
[----:B--2---:R-:W-:Y:S01]  /*31a60*/  HMMA.16816.F32 R12, R12, R10, R16 ;  /* 0x0000000a0c0c723c */ /* 0x004fe20000001810 */
[----:B---3--:R-:W-:-:S05]  /*31a70*/  IADD3 R8, PT, PT, R8, R29, R24 ;  /* 0x0000001d08087210 */ /* 0x008fca0007ffe018 */
[----:B------:R0:W-:Y:S04]  /*31a80*/  STL [R1+0x60], R8 ;  /* 0x0000600801007387 */ /* 0x0001e80000100800 */
[----:B------:R-:W-:Y:S04]  /*31a90*/  STL [R1+0x68], R3 ;  /* 0x0000680301007387 */ /* 0x000fe80000100800 */
[----:B------:R-:W2:Y:S04]  /*31aa0*/  LDL.LU.64 R18, [R1+0x1ca8] ;  /* 0x001ca80001127983 */ /* 0x000ea80000300a00 */
[----:B------:R-:W2:Y:S01]  /*31ab0*/  LDL.LU.64 R16, [R1+0x1ca0] ;  /* 0x001ca00001107983 */ /* 0x000ea20000300a00 */
[----:B----4-:R-:W-:-:S03]  /*31ac0*/  ISETP.GT.U32.AND P3, PT, R0, R9, PT ;  /* 0x000000090000720c */ /* 0x010fc60003f64070 */
[----:B------:R-:W3:Y:S04]  /*31ad0*/  LDL.LU R9, [R1+0x9c] ;  /* 0x00009c0001097983 */ /* 0x000ee80000300800 */
[----:B------:R-:W-:Y:S04]  /*31ae0*/  STL.64 [R1], R12 ;  /* 0x0000000c01007387 */ /* 0x000fe80000100a00 */
[----:B------:R-:W-:Y:S04]  /*31af0*/  STL.64 [R1+0x8], R14 ;  /* 0x0000080e01007387 */ /* 0x000fe80000100a00 */
[----:B-----5:R-:W1:Y:S04]  /*31b00*/  LDSM.16.MT88.4 R12, [R25+UR7+0x3e080] ;  /* 0x03e08007190c783b */ /* 0x020e680008004200 */
[----:B0-----:R-:W4:Y:S04]  /*31b10*/  LDL.LU R8, [R1+0x94] ;  /* 0x0000940001087983 */ /* 0x001f280000300800 */
[----:B-1----:R-:W-:Y:S04]  /*31b20*/  STL.64 [R1+0x1c90], R14 ;  /* 0x001c900e01007387 */ /* 0x002fe80000100a00 */
[----:B------:R0:W-:Y:S04]  /*31b30*/  STL.64 [R1+0x1c88], R12 ;  /* 0x001c880c01007387 */ /* 0x0001e80000100a00 */
[----:B0-----:R-:W2:Y:S04]  /*31b40*/  LDL.LU R12, [R1+0x120] ;  /* 0x00012000010c7983 */ /* 0x001ea80000300800 */
[----:B------:R-:W2:Y:S04]  /*31b50*/  LDL.LU R13, [R1+0x124] ;  /* 0x00012400010d7983 */ /* 0x000ea80000300800 */
[----:B------:R-:W2:Y:S04]  /*31b60*/  LDL.LU R14, [R1+0x128] ;  /* 0x00012800010e7983 */ /* 0x000ea80000300800 */
[----:B------:R-:W2:Y:S04]  /*31b70*/  LDL.LU R15, [R1+0x12c] ;  /* 0x00012c00010f7983 */ /* 0x000ea80000300800 */
[----:B------:R-:W5:Y:S01]  /*31b80*/  LDL.LU R3, [R1+0x90] ;  /* 0x0000900001037983 */ /* 0x000f620000300800 */
[----:B------:R-:W-:-:S02]  /*31b90*/  LOP3.LUT R7, R7, 0x1c, RZ, 0xc0, !PT ;  /* 0x0000001c07077812 */ /* 0x000fc400078ec0ff */
[----:B------:R-:W-:Y:S01]  /*31ba0*/  ISETP.GT.U32.AND P1, PT, R0, R5, PT ;  /* 0x000000050000720c */ /* 0x000fe20003f24070 */
[----:B------:R-:W-:Y:S01]  /*31bb0*/  IMAD.SHL.U32 R5, R23, 0x100, RZ ;  /* 0x0000010017057824 */ /* 0x000fe200078e00ff */
[----:B------:R-:W-:Y:S02]  /*31bc0*/  LEA.HI R7, R7, 0xc0, RZ, 0x1e ;  /* 0x000000c007077811 */ /* 0x000fe400078ff0ff */
[C---:B------:R-:W-:Y:S02]  /*31bd0*/  ISETP.GT.U32.AND.EX P3, PT, R2.reuse, RZ, PT, P3 ;  /* 0x000000ff0200720c */ /* 0x040fe40003f64130 */
[----:B------:R-:W-:Y:S01]  /*31be0*/  ISETP.GT.U32.AND.EX P1, PT, R2, RZ, PT, P1 ;  /* 0x000000ff0200720c */ /* 0x000fe20003f24110 */
[----:B------:R-:W-:Y:S01]  /*31bf0*/  IMAD.IADD R5, R5, 0x1, R7 ;  /* 0x0000000105057824 */ /* 0x000fe200078e0207 */
[----:B------:R-:W-:Y:S02]  /*31c00*/  SEL R7, RZ, 0x7fff8, !P3 ;  /* 0x0007fff8ff077807 */ /* 0x000fe40005800000 */
[----:B------:R-:W-:-:S02]  /*31c10*/  ISETP.GE.U32.AND P3, PT, R0, R6, PT ;  /* 0x000000060000720c */ /* 0x000fc40003f66070 */
[----:B------:R-:W-:Y:S02]  /*31c20*/  SEL R6, RZ, 0x4, !P1 ;  /* 0x00000004ff067807 */ /* 0x000fe40004800000 */
[C---:B------:R-:W-:Y:S02]  /*31c30*/  ISETP.GE.U32.AND P1, PT, R0.reuse, R26, PT ;  /* 0x0000001a0000720c */ /* 0x040fe40003f26070 */
[----:B------:R-:W0:Y:S01]  /*31c40*/  LDSM.16.MT88.4 R24, [R25+UR7+0x3e180] ;  /* 0x03e180071918783b */ /* 0x000e220008004200 */
[----:B--2---:R-:W-:Y:S03]  /*31c50*/  HMMA.16816.F32 R16, R16, R10, R12 ;  /* 0x0000000a1010723c */ /* 0x004fe6000000180c */
[----:B------:R-:W2:Y:S04]  /*31c60*/  LDL.LU R12, [R1+0x40] ;  /* 0x00004000010c7983 */ /* 0x000ea80000300800 */
[----:B------:R-:W2:Y:S04]  /*31c70*/  LDL.LU R13, [R1+0x44] ;  /* 0x00004400010d7983 */ /* 0x000ea80000300800 */
[----:B------:R-:W2:Y:S04]  /*31c80*/  LDL.LU R14, [R1+0x48] ;  /* 0x00004800010e7983 */ /* 0x000ea80000300800 */
[----:B------:R-:W2:Y:S04]  /*31c90*/  LDL.LU R15, [R1+0x4c] ;  /* 0x00004c00010f7983 */ /* 0x000ea80000300800 */
[----:B------:R-:W-:Y:S04]  /*31ca0*/  STL [R1+0x1c74], R16 ;  /* 0x001c741001007387 */ /* 0x000fe80000100800 */
[----:B------:R-:W-:Y:S04]  /*31cb0*/  STL [R1+0x1c70], R17 ;  /* 0x001c701101007387 */ /* 0x000fe80000100800 */
[----:B------:R-:W-:Y:S04]  /*31cc0*/  STL [R1+0x1c6c], R18 ;  /* 0x001c6c1201007387 */ /* 0x000fe80000100800 */
[----:B------:R1:W-:Y:S04]  /*31cd0*/  STL [R1+0x1c68], R19 ;  /* 0x001c681301007387 */ /* 0x0003e80000100800 */
[----:B-1----:R-:W2:Y:S01]  /*31ce0*/  LDL R19, [R1+0x13cc] ;  /* 0x0013cc0001137983 */ /* 0x002ea20000100800 */
[----:B------:R-:W-:-:S03]  /*31cf0*/  ISETP.GT.U32.AND P2, PT, R0, R4, PT ;  /* 0x000000040000720c */ /* 0x000fc60003f44070 */
[----:B------:R-:W5:Y:S04]  /*31d00*/  LDL.LU R18, [R1+0x98] ;  /* 0x0000980001127983 */ /* 0x000f680000300800 */
[----:B------:R-:W5:Y:S04]  /*31d10*/  LDL R16, [R1+0x13ec] ;  /* 0x0013ec0001107983 */ /* 0x000f680000100800 */
[----:B------:R-:W5:Y:S01]  /*31d20*/  LDL R17, [R1+0x13e8] ;  /* 0x0013e80001117983 */ /* 0x000f620000100800 */
[----:B------:R-:W-:-:S03]  /*31d30*/  ISETP.GT.U32.AND.EX P2, PT, R2, RZ, PT, P2 ;  /* 0x000000ff0200720c */ /* 0x000fc60003f44120 */
[----:B0-----:R-:W-:Y:S04]  /*31d40*/  STL.64 [R1+0x1c80], R26 ;  /* 0x001c801a01007387 */ /* 0x001fe80000100a00 */
[----:B------:R0:W-:Y:S01]  /*31d50*/  STL.64 [R1+0x1c78], R24 ;  /* 0x001c781801007387 */ /* 0x0001e20000100a00 */
[----:B---3--:R-:W-:Y:S02]  /*31d60*/  LOP3.LUT R9, R9, 0x3, RZ, 0xc0, !PT ;  /* 0x0000000309097812 */ /* 0x008fe400078ec0ff */
[----:B------:R-:W-:Y:S02]  /*31d70*/  SEL R23, RZ, 0x4, !P2 ;  /* 0x00000004ff177807 */ /* 0x000fe40005000000 */
[----:B------:R-:W-:Y:S02]  /*31d80*/  ISETP.GT.U32.AND P2, PT, R0, R5, PT ;  /* 0x000000050000720c */ /* 0x000fe40003f44070 */
[----:B------:R-:W-:-:S02]  /*31d90*/  ISETP.GE.U32.AND.EX P1, PT, R2, RZ, PT, P1 ;  /* 0x000000ff0200720c */ /* 0x000fc40003f26110 */
[----:B------:R-:W-:Y:S02]  /*31da0*/  IADD3 R9, PT, PT, R9, R7, R23 ;  /* 0x0000000709097210 */ /* 0x000fe40007ffe017 */
[----:B------:R-:W-:Y:S01]  /*31db0*/  ISETP.GT.U32.AND.EX P2, PT, R2, RZ, PT, P2 ;  /* 0x000000ff0200720c */ /* 0x000fe20003f44120 */
[----:B0-----:R-:W3:Y:S04]  /*31dc0*/  LDL.LU R24, [R1+0x30] ;  /* 0x0000300001187983 */ /* 0x001ee80000300800 */
[----:B------:R-:W3:Y:S04]  /*31dd0*/  LDL.LU R25, [R1+0x34] ;  /* 0x0000340001197983 */ /* 0x000ee80000300800 */
[----:B------:R-:W3:Y:S04]  /*31de0*/  LDL.LU R26, [R1+0x38] ;  /* 0x00003800011a7983 */ /* 0x000ee80000300800 */
[----:B------:R-:W3:Y:S04]  /*31df0*/  LDL.LU R27, [R1+0x3c] ;  /* 0x00003c00011b7983 */ /* 0x000ee80000300800 */
[----:B------:R-:W3:Y:S04]  /*31e00*/  LDL.LU R23, [R1+0x1c9c] ;  /* 0x001c9c0001177983 */ /* 0x000ee80000300800 */
[----:B------:R-:W3:Y:S01]  /*31e10*/  LDL.LU R7, [R1+0x1c98] ;  /* 0x001c980001077983 */ /* 0x000ee20000300800 */
[----:B----4-:R-:W-:-:S02]  /*31e20*/  LOP3.LUT R8, R8, 0x3, RZ, 0xc0, !PT ;  /* 0x0000000308087812 */ /* 0x010fc400078ec0ff */
[----:B------:R-:W-:Y:S02]  /*31e30*/  SEL R5, RZ, 0x7fff8, !P2 ;  /* 0x0007fff8ff057807 */ /* 0x000fe40005000000 */
[----:B------:R-:W-:Y:S01]  /*31e40*/  SEL R28, RZ, 0x7fff8, P1 ;  /* 0x0007fff8ff1c7807 */ /* 0x000fe20000800000 */
[----:B------:R0:W-:Y:S01]  /*31e50*/  STL [R1+0x58], R9 ;  /* 0x0000580901007387 */ /* 0x0001e20000100800 */
[----:B--2---:R-:W-:Y:S02]  /*31e60*/  ISETP.GE.U32.AND P1, PT, R0, R19, PT ;  /* 0x000000130000720c */ /* 0x004fe40003f26070 */
[----:B------:R-:W-:Y:S02]  /*31e70*/  IADD3 R19, PT, PT, R8, R5, R6 ;  /* 0x0000000508137210 */ /* 0x000fe40007ffe006 */
[----:B------:R-:W2:Y:S01]  /*31e80*/  LDL R8, [R1+0x13f8] ;  /* 0x0013f80001087983 */ /* 0x000ea20000100800 */
[----:B------:R-:W-:Y:S02]  /*31e90*/  ISETP.GE.U32.AND.EX P3, PT, R2, RZ, PT, P3 ;  /* 0x000000ff0200720c */ /* 0x000fe40003f66130 */
[----:B-----5:R-:W-:-:S02]  /*31ea0*/  LOP3.LUT R3, R3, 0x3, RZ, 0xc0, !PT ;  /* 0x0000000303037812 */ /* 0x020fc400078ec0ff */
[----:B------:R-:W-:Y:S02]  /*31eb0*/  SEL R29, RZ, 0x4, P3 ;  /* 0x00000004ff1d7807 */ /* 0x000fe40001800000 */
[----:B------:R-:W-:Y:S02]  /*31ec0*/  ISETP.GE.U32.AND.EX P1, PT, R2, RZ, PT, P1 ;  /* 0x000000ff0200720c */ /* 0x000fe40003f26110 */
[----:B------:R-:W-:Y:S02]  /*31ed0*/  IADD3 R3, PT, PT, R3, R28, R29 ;  /* 0x0000001c03037210 */ /* 0x000fe40007ffe01d */
[----:B0-----:R-:W-:Y:S01]  /*31ee0*/  SEL R9, RZ, 0x4, P1 ;  /* 0x00000004ff097807 */ /* 0x001fe20000800000 */
[----:B------:R-:W4:Y:S04]  /*31ef0*/  LDL.LU R28, [R1+0x58] ;  /* 0x00005800011c7983 */ /* 0x000f280000300800 */
[----:B------:R0:W-:Y:S01]  /*31f00*/  STL [R1+0x54], R3 ;  /* 0x0000540301007387 */ /* 0x0001e20000100800 */
[----:B------:R-:W-:-:S02]  /*31f10*/  ISETP.GE.U32.AND P2, PT, R0, R4, PT ;  /* 0x000000040000720c */ /* 0x000fc40003f46070 */
[----:B---3--:R-:W-:Y:S01]  /*31f20*/  ISETP.GE.U32.AND P3, PT, R0, R7, PT ;  /* 0x000000070000720c */ /* 0x008fe20003f66070 */
[----:B------:R-:W-:Y:S01]  /*31f30*/  HMMA.16816.F32 R20, R20, R10, R12 ;  /* 0x0000000a1414723c */ /* 0x000fe2000000180c */
[----:B------:R-:W3:Y:S01]  /*31f40*/  LDL.LU.64 R14, [R1+0x1c90] ;  /* 0x001c9000010e7983 */ /* 0x000ee20000300a00 */
[----:B0-----:R-:W-:Y:S02]  /*31f50*/  LOP3.LUT R3, R18, 0x3, RZ, 0xc0, !PT ;  /* 0x0000000312037812 */ /* 0x001fe400078ec0ff */
[----:B------:R-:W-:Y:S01]  /*31f60*/  ISETP.GE.U32.AND.EX P3, PT, R2, RZ, PT, P3 ;  /* 0x000000ff0200720c */ /* 0x000fe20003f66130 */
[----:B------:R-:W3:Y:S04]  /*31f70*/  LDL.LU.64 R12, [R1+0x1c88] ;  /* 0x001c8800010c7983 */ /* 0x000ee80000300a00 */
[----:B------:R-:W5:Y:S04]  /*31f80*/  LDL.LU R4, [R1+0x20] ;  /* 0x0000200001047983 */ /* 0x000f680000300800 */
[----:B------:R-:W5:Y:S04]  /*31f90*/  LDL.LU R5, [R1+0x24] ;  /* 0x0000240001057983 */ /* 0x000f680000300800 */
[----:B------:R-:W5:Y:S04]  /*31fa0*/  LDL.LU R6, [R1+0x28] ;  /* 0x0000280001067983 */ /* 0x000f680000300800 */
[----:B------:R-:W5:Y:S01]  /*31fb0*/  LDL.LU R7, [R1+0x2c] ;  /* 0x00002c0001077983 */ /* 0x000f620000300800 */
[----:B--2---:R-:W-:-:S02]  /*31fc0*/  ISETP.GE.U32.AND P1, PT, R0, R8, PT ;  /* 0x000000080000720c */ /* 0x004fc40003f26070 */
[----:B------:R-:W-:-:S04]  /*31fd0*/  SEL R8, RZ, 0x7fff8, P3 ;  /* 0x0007fff8ff087807 */ /* 0x000fc80001800000 */
[----:B------:R-:W-:Y:S02]  /*31fe0*/  IADD3 R8, PT, PT, R3, R8, R9 ;  /* 0x0000000803087210 */ /* 0x000fe40007ffe009 */
[----:B------:R-:W2:Y:S04]  /*31ff0*/  LDL.LU R3, [R1+0x60] ;  /* 0x0000600001037983 */ /* 0x000ea80000300800 */
[----:B------:R-:W2:Y:S04]  /*32000*/  LDL.LU R9, [R1+0x6c] ;  /* 0x00006c0001097983 */ /* 0x000ea80000300800 */
[----:B------:R0:W-:Y:S04]  /*32010*/  STL [R1+0x44], R8 ;  /* 0x0000440801007387 */ /* 0x0001e80000100800 */
[----:B0-----:R-:W4:Y:S01]  /*32020*/  LDL.LU R8, [R1+0x64] ;  /* 0x0000640001087983 */ /* 0x001f220000300800 */
[----:B------:R-:W-:-:S02]  /*32030*/  ISETP.GE.U32.AND.EX P2, PT, R2, RZ, PT, P2 ;  /* 0x000000ff0200720c */ /* 0x000fc40003f46120 */
[----:B------:R-:W-:Y:S02]  /*32040*/  ISETP.GE.U32.AND P3, PT, R0, R16, PT ;  /* 0x000000100000720c */ /* 0x000fe40003f66070 */
[----:B------:R-:W-:Y:S02]  /*32050*/  ISETP.GE.U32.AND.EX P1, PT, R2, RZ, PT, P1 ;  /* 0x000000ff0200720c */ /* 0x000fe40003f26110 */
[----:B------:R-:W-:Y:S02]  /*32060*/  SEL R16, RZ, 0x4, P2 ;  /* 0x00000004ff107807 */ /* 0x000fe40001000000 */
[----:B------:R-:W-:Y:S01]  /*32070*/  ISETP.GE.U32.AND P2, PT, R0, R17, PT ;  /* 0x000000110000720c */ /* 0x000fe20003f46070 */
[----:B---3--:R-:W-:Y:S01]  /*32080*/  HMMA.16816.F32 R12, R12, R10, R24 ;  /* 0x0000000a0c0c723c */ /* 0x008fe20000001818 */
[----:B------:R-:W-:Y:S02]  /*32090*/  SEL R17, RZ, 0x7fff8, P1 ;  /* 0x0007fff8ff117807 */ /* 0x000fe40000800000 */
[C---:B------:R-:W-:Y:S01]  /*320a0*/  ISETP.GE.U32.AND.EX P3, PT, R2.reuse, RZ, PT, P3 ;  /* 0x000000ff0200720c */ /* 0x040fe20003f66130 */
[----:B------:R-:W5:Y:S01]  /*320b0*/  LDL.LU.64 R26, [R1+0x1c80] ;  /* 0x001c8000011a7983 */ /* 0x000f620000300a00 */
[----:B------:R-:W-:-:S03]  /*320c0*/  ISETP.GE.U32.AND.EX P2, PT, R2, RZ, PT, P2 ;  /* 0x000000ff0200720c */ /* 0x000fc60003f46120 */
[----:B------:R-:W5:Y:S01]  /*320d0*/  LDL.LU.64 R24, [R1+0x1c78] ;  /* 0x001c780001187983 */ /* 0x000f620000300a00 */
[----:B------:R-:W-:Y:S02]  /*320e0*/  SEL R18, RZ, 0x4, P3 ;  /* 0x00000004ff127807 */ /* 0x000fe40001800000 */
[----:B------:R-:W-:Y:S02]  /*320f0*/  SEL R29, RZ, 0x7fff8, P2 ;  /* 0x0007fff8ff1d7807 */ /* 0x000fe40001000000 */
[----:B--2---:R-:W-:-:S04]  /*32100*/  LOP3.LUT R9, R9, 0x3, RZ, 0xc0, !PT ;  /* 0x0000000309097812 */ /* 0x004fc800078ec0ff */
[----:B------:R-:W-:Y:S02]  /*32110*/  IADD3 R9, PT, PT, R9, R17, R16 ;  /* 0x0000001109097210 */ /* 0x000fe40007ffe010 */
[----:B------:R-:W2:Y:S04]  /*32120*/  LDL.LU R16, [R1+0x1c74] ;  /* 0x001c740001107983 */ /* 0x000ea80000300800 */
[----:B------:R-:W3:Y:S04]  /*32130*/  LDL.LU R17, [R1+0x1c70] ;  /* 0x001c700001117983 */ /* 0x000ee80000300800 */
[----:B------:R0:W-:Y:S01]  /*32140*/  STL [R1+0x34], R9 ;  /* 0x0000340901007387 */ /* 0x0001e20000100800 */
[----:B----4-:R-:W-:-:S04]  /*32150*/  LOP3.LUT R8, R8, 0x3, RZ, 0xc0, !PT ;  /* 0x0000000308087812 */ /* 0x010fc800078ec0ff */
[----:B------:R-:W-:Y:S01]  /*32160*/  IADD3 R8, PT, PT, R8, R29, R18 ;  /* 0x0000001d08087210 */ /* 0x000fe20007ffe012 */
[----:B0-----:R-:W4:Y:S04]  /*32170*/  LDL.LU R9, [R1+0xc] ;  /* 0x00000c0001097983 */ /* 0x001f280000300800 */
[----:B------:R-:W2:Y:S04]  /*32180*/  LDL.LU R18, [R1+0x1c6c] ;  /* 0x001c6c0001127983 */ /* 0x000ea80000300800 */
[----:B------:R-:W2:Y:S01]  /*32190*/  LDL.LU R29, [R1+0x68] ;  /* 0x00006800011d7983 */ /* 0x000ea20000300800 */
[----:B------:R-:W-:Y:S01]  /*321a0*/  SHF.L.U32 R3, R3, 0x8, RZ ;  /* 0x0000000803037819 */ /* 0x000fe200000006ff */
[----:B-----5:R-:W-:Y:S01]  /*321b0*/  HMMA.16816.F32 R24, R24, R10, R4 ;  /* 0x0000000a1818723c */ /* 0x020fe20000001804 */
[----:B------:R-:W-:-:S02]  /*321c0*/  LOP3.LUT R28, R28, 0xf, RZ, 0xc0, !PT ;  /* 0x0000000f1c1c7812 */ /* 0x000fc400078ec0ff */
[----:B------:R-:W-:Y:S01]  /*321d0*/  LOP3.LUT R3, R3, 0xf00, RZ, 0xe2, !PT ;  /* 0x00000f0003037812 */ /* 0x000fe200078ee2ff */
[----:B------:R0:W-:Y:S02]  /*321e0*/  STL [R1+0x30], R8 ;  /* 0x0000300801007387 */ /* 0x0001e40000100800 */
[----:B------:R-:W-:Y:S02]  /*321f0*/  IMAD R28, R19, 0x10, R28 ;  /* 0x00000010131c7824 */ /* 0x000fe400078e021c */
[----:B0-----:R-:W5:Y:S04]  /*32200*/  LDL.LU R8, [R1+0x1c] ;  /* 0x00001c0001087983 */ /* 0x001f680000300800 */
[----:B------:R-:W3:Y:S04]  /*32210*/  LDL.LU R19, [R1+0x1c68] ;  /* 0x001c680001137983 */ /* 0x000ee80000300800 */
[----:B------:R0:W-:Y:S04]  /*32220*/  STL [R1+0x1c3c], R28 ;  /* 0x001c3c1c01007387 */ /* 0x0001e80000100800 */
[----:B0-----:R-:W3:Y:S01]  /*32230*/  LDL.LU R28, [R1+0x8] ;  /* 0x00000800011c7983 */ /* 0x001ee20000300800 */
[----:B--2---:R-:W-:-:S05]  /*32240*/  IMAD R29, R29, 0x1000, R3 ;  /* 0x000010001d1d7824 */ /* 0x004fca00078e0203 */
[----:B------:R0:W-:Y:S01]  /*32250*/  STL [R1+0x1c40], R29 ;  /* 0x001c401d01007387 */ /* 0x0001e20000100800 */
[----:B------:R-:W-:-:S03]  /*32260*/  MOV R3, R26 ;  /* 0x0000001a00037202 */ /* 0x000fc60000000f00 */
[----:B0-----:R-:W2:Y:S04]  /*32270*/  LDL.LU R29, [R1+0x14] ;  /* 0x00001400011d7983 */ /* 0x001ea80000300800 */
[----:B------:R-:W3:Y:S04]  /*32280*/  LDL.LU.64 R6, [R1+0x1c60] ;  /* 0x001c600001067983 */ /* 0x000ee80000300a00 */
[----:B------:R-:W3:Y:S04]  /*32290*/  LDL.LU.64 R4, [R1+0x1c58] ;  /* 0x001c580001047983 */ /* 0x000ee80000300a00 */
[----:B------:R-:W-:Y:S04]  /*322a0*/  STL.64 [R1+0x20], R24 ;  /* 0x0000201801007387 */ /* 0x000fe80000100a00 */
[----:B------:R0:W-:Y:S04]  /*322b0*/  STL [R1+0x2c], R27 ;  /* 0x00002c1b01007387 */ /* 0x0001e80000100800 */
[----:B------:R-:W3:Y:S04]  /*322c0*/  LDL.LU R26, [R1+0x10] ;  /* 0x00001000011a7983 */ /* 0x000ee80000300800 */
[----:B0-----:R-:W4:Y:S04]  /*322d0*/  LDL.LU R27, [R1+0x18] ;  /* 0x00001800011b7983 */ /* 0x001f280000300800 */
[----:B------:R-:W5:Y:S04]  /*322e0*/  LDL.LU R25, [R1] ;  /* 0x0000000001197983 */ /* 0x000f680000300800 */
[----:B------:R-:W5:Y:S04]  /*322f0*/  LDL.LU R24, [R1+0x4] ;  /* 0x0000040001187983 */ /* 0x000f680000300800 */
[----:B------:R3:W-:Y:S04]  /*32300*/  STL [R1+0x1c44], R10 ;  /* 0x001c440a01007387 */ /* 0x0007e80000100800 */
[----:B------:R4:W-:Y:S01]  /*32310*/  STL [R1+0x1c38], R11 ;  /* 0x001c380b01007387 */ /* 0x0009e20000100800 */
[----:B--2---:R-:W-:Y:S01]  /*32320*/  FMUL R29, R29, UR12 ;  /* 0x0000000c1d1d7c20 */ /* 0x004fe20008400000 */
[----:B---3--:R-:W-:-:S04]  /*32330*/  FMUL R10, R26, UR12 ;  /* 0x0000000c1a0a7c20 */ /* 0x008fc80008400000 */
[----:B------:R0:W-:Y:S04]  /*32340*/  STL [R1+0x1c48], R29 ;  /* 0x001c481d01007387 */ /* 0x0001e80000100800 */
[----:B------:R5:W-:Y:S01]  /*32350*/  STL [R1+0x38], R10 ;  /* 0x0000380a01007387 */ /* 0x000be20000100800 */
[----:B----4-:R-:W-:Y:S01]  /*32360*/  FMUL R11, R27, UR12 ;  /* 0x0000000c1b0b7c20 */ /* 0x010fe20008400000 */
[----:B------:R-:W-:Y:S01]  /*32370*/  FMUL R27, R4, UR12 ;  /* 0x0000000c041b7c20 */ /* 0x000fe20008400000 */
[----:B0-----:R-:W-:Y:S01]  /*32380*/  FMUL R29, R5, UR12 ;  /* 0x0000000c051d7c20 */ /* 0x001fe20008400000 */
[----:B------:R-:W-:Y:S01]  /*32390*/  FMUL R4, R7, UR12 ;  /* 0x0000000c07047c20 */ /* 0x000fe20008400000 */
[----:B-----5:R-:W-:Y:S02]  /*323a0*/  FMUL R10, R8, UR12 ;  /* 0x0000000c080a7c20 */ /* 0x020fe40008400000 */
[----:B------:R-:W2:Y:S04]  /*323b0*/  LDL R8, [R1+0x13c4] ;  /* 0x0013c40001087983 */ /* 0x000ea80000100800 */
[----:B------:R-:W-:Y:S04]  /*323c0*/  STL [R1+0x10], R11 ;  /* 0x0000100b01007387 */ /* 0x000fe80000100800 */
[----:B------:R-:W-:Y:S04]  /*323d0*/  STL [R1+0x1c4c], R10 ;  /* 0x001c4c0a01007387 */ /* 0x000fe80000100800 */
[----:B------:R0:W-:Y:S04]  /*323e0*/  STL [R1+0x1c50], R29 ;  /* 0x001c501d01007387 */ /* 0x0001e80000100800 */
[----:B------:R1:W-:Y:S04]  /*323f0*/  STL [R1+0x14], R4 ;  /* 0x0000140401007387 */ /* 0x0003e80000100800 */
[----:B0-----:R-:W3:Y:S01]  /*32400*/  LDL R29, [R1+0x13bc] ;  /* 0x0013bc00011d7983 */ /* 0x001ee20000100800 */
[----:B------:R-:W-:Y:S01]  /*32410*/  FMUL R11, R24, UR12 ;  /* 0x0000000c180b7c20 */ /* 0x000fe20008400000 */
[----:B------:R-:W-:Y:S01]  /*32420*/  FMUL R24, R28, UR12 ;  /* 0x0000000c1c187c20 */ /* 0x000fe20008400000 */
[----:B------:R-:W-:Y:S01]  /*32430*/  FMUL R28, R9, UR12 ;  /* 0x0000000c091c7c20 */ /* 0x000fe20008400000 */
[----:B------:R-:W-:Y:S01]  /*32440*/  FMUL R7, R22, UR12 ;  /* 0x0000000c16077c20 */ /* 0x000fe20008400000 */
[----:B------:R-:W-:Y:S01]  /*32450*/  FMUL R9, R20, UR12 ;  /* 0x0000000c14097c20 */ /* 0x000fe20008400000 */
[----:B------:R-:W4:Y:S04]  /*32460*/  LDL R22, [R1+0x13c0] ;  /* 0x0013c00001167983 */ /* 0x000f280000100800 */
[----:B------:R-:W5:Y:S01]  /*32470*/  LDL R20, [R1+0x13b8] ;  /* 0x0013b80001147983 */ /* 0x000f620000100800 */
[----:B------:R-:W-:Y:S01]  /*32480*/  FMUL R3, R3, UR12 ;  /* 0x0000000c03037c20 */ /* 0x000fe20008400000 */
[----:B------:R-:W-:-:S04]  /*32490*/  FMUL R5, R12, UR12 ;  /* 0x0000000c0c057c20 */ /* 0x000fc80008400000 */
[----:B------:R-:W-:Y:S02]  /*324a0*/  FSEL R12, R3, -INF , !P4 ;  /* 0xff800000030c7808 */ /* 0x000fe40006000000 */
[----:B------:R-:W0:Y:S01]  /*324b0*/  S2R R3, SR_CTAID.X ;  /* 0x0000000000037919 */ /* 0x000e220000002500 */
[----:B-1----:R-:W-:Y:S01]  /*324c0*/  FMUL R4, R14, UR12 ;  /* 0x0000000c0e047c20 */ /* 0x002fe20008400000 */
[----:B------:R-:W-:Y:S01]  /*324d0*/  FMUL R26, R6, UR12 ;  /* 0x0000000c061a7c20 */ /* 0x000fe20008400000 */
[----:B------:R-:W-:Y:S01]  /*324e0*/  FMUL R6, R15, UR12 ;  /* 0x0000000c0f067c20 */ /* 0x000fe20008400000 */
[----:B------:R1:W-:Y:S01]  /*324f0*/  STL [R1+0x1d0], R12 ;  /* 0x0001d00c01007387 */ /* 0x0003e20000100800 */
[----:B0-----:R-:W-:Y:S01]  /*32500*/  SHF.L.U32 R15, R3, 0x8, RZ ;  /* 0x00000008030f7819 */ /* 0x001fe200000006ff */
[----:B------:R-:W-:Y:S01]  /*32510*/  FMUL R10, R17, UR12 ;  /* 0x0000000c110a7c20 */ /* 0x000fe20008400000 */
[----:B------:R-:W-:Y:S01]  /*32520*/  FMUL R17, R23, UR12 ;  /* 0x0000000c17117c20 */ /* 0x000fe20008400000 */
[----:B------:R-:W-:Y:S01]  /*32530*/  FMUL R18, R18, UR12 ;  /* 0x0000000c12127c20 */ /* 0x000fe20008400000 */
[----:B------:R-:W-:Y:S01]  /*32540*/  FMUL R16, R16, UR12 ;  /* 0x0000000c10107c20 */ /* 0x000fe20008400000 */
[C---:B------:R-:W-:Y:S01]  /*32550*/  IMAD.SHL.U32 R14, R3.reuse, 0x100, RZ ;  /* 0x00000100030e7824 */ /* 0x040fe200078e00ff */
[----:B-1----:R-:W-:-:S02]  /*32560*/  SHF.L.U32 R12, R3, 0x8, RZ ;  /* 0x00000008030c7819 */ /* 0x002fc400000006ff */
[C---:B---3--:R-:W-:Y:S02]  /*32570*/  ISETP.GT.U32.AND P1, PT, R0.reuse, R29, PT ;  /* 0x0000001d0000720c */ /* 0x048fe40003f24070 */
[----:B------:R-:W0:Y:S01]  /*32580*/  S2R R29, SR_TID.X ;  /* 0x00000000001d7919 */ /* 0x000e220000002100 */
[C---:B--2---:R-:W-:Y:S02]  /*32590*/  ISETP.GT.U32.AND P2, PT, R0.reuse, R8, PT ;  /* 0x000000080000720c */ /* 0x044fe40003f44070 */
[C---:B----4-:R-:W-:Y:S02]  /*325a0*/  ISETP.GT.U32.AND P3, PT, R0.reuse, R22, PT ;  /* 0x000000160000720c */ /* 0x050fe40003f64070 */
[----:B-----5:R-:W-:Y:S02]  /*325b0*/  ISETP.GT.U32.AND P4, PT, R0, R20, PT ;  /* 0x000000140000720c */ /* 0x020fe40003f84070 */
[----:B------:R-:W-:Y:S01]  /*325c0*/  ISETP.GT.U32.AND.EX P2, PT, R2, RZ, PT, P2 ;  /* 0x000000ff0200720c */ /* 0x000fe20003f44120 */
[----:B------:R-:W1:Y:S03]  /*325d0*/  S2R R20, SR_CTAID.X ;  /* 0x0000000000147919 */ /* 0x000e660000002500 */
[----:B------:R-:W-:-:S05]  /*325e0*/  FSEL R4, R4, -INF , !P2 ;  /* 0xff80000004047808 */ /* 0x000fca0005000000 */
[----:B------:R2:W-:Y:S01]  /*325f0*/  STL [R1+0x1b8], R4 ;  /* 0x0001b80401007387 */ /* 0x0005e20000100800 */
[C---:B0-----:R-:W-:Y:S02]  /*32600*/  LOP3.LUT R22, R29.reuse, 0x1c, RZ, 0xc0, !PT ;  /* 0x0000001c1d167812 */ /* 0x041fe400078ec0ff */
[----:B------:R-:W-:-:S04]  /*32610*/  LOP3.LUT R29, R29, 0x1c, RZ, 0xc0, !PT ;  /* 0x0000001c1d1d7812 */ /* 0x000fc800078ec0ff */
[----:B------:R-:W-:-:S05]  /*32620*/  LEA.HI R29, R29, 0x50, RZ, 0x1e ;  /* 0x000000501d1d7811 */ /* 0x000fca00078ff0ff */
[----:B------:R-:W-:Y:S02]  /*32630*/  IMAD.IADD R15, R15, 0x1, R29 ;  /* 0x000000010f0f7824 */ /* 0x000fe400078e021d */
[----:B------:R-:W3:Y:S01]  /*32640*/  LDL.LU R29, [R1+0x10] ;  /* 0x00001000011d7983 */ /* 0x000ee20000300800 */
[----:B------:R-:W-:Y:S01]  /*32650*/  LEA.HI R22, R22, 0x58, RZ, 0x1e ;  /* 0x0000005816167811 */ /* 0x000fe200078ff0ff */
[----:B-1----:R-:W-:-:S04]  /*32660*/  IMAD.SHL.U32 R20, R20, 0x100, RZ ;  /* 0x0000010014147824 */ /* 0x002fc800078e00ff */
[----:B------:R-:W-:-:S05]  /*32670*/  IMAD.IADD R20, R20, 0x1, R22 ;  /* 0x0000000114147824 */ /* 0x000fca00078e0216 */
[----:B------:R-:W-:Y:S02]  /*32680*/  ISETP.GT.U32.AND P2, PT, R0, R20, PT ;  /* 0x000000140000720c */ /* 0x000fe40003f44070 */
[----:B------:R-:W4:Y:S01]  /*32690*/  LDL.LU R20, [R1+0x38] ;  /* 0x0000380001147983 */ /* 0x000f220000300800 */
[----:B------:R-:W0:Y:S01]  /*326a0*/  S2R R22, SR_TID.X ;  /* 0x0000000000167919 */ /* 0x000e220000002100 */
[----:B------:R-:W-:Y:S01]  /*326b0*/  FMUL R8, R13, UR12 ;  /* 0x0000000c0d087c20 */ /* 0x000fe20008400000 */
[----:B------:R-:W-:Y:S01]  /*326c0*/  IMAD.SHL.U32 R13, R3, 0x100, RZ ;  /* 0x00000100030d7824 */ /* 0x000fe200078e00ff */
[----:B------:R-:W-:Y:S02]  /*326d0*/  ISETP.GT.U32.AND.EX P3, PT, R2, RZ, PT, P3 ;  /* 0x000000ff0200720c */ /* 0x000fe40003f64130 */
[C---:B0-----:R-:W-:Y:S02]  /*326e0*/  LOP3.LUT R23, R22.reuse, 0x1c, RZ, 0xc0, !PT ;  /* 0x0000001c16177812 */ /* 0x041fe400078ec0ff */
[----:B------:R-:W-:-:S04]  /*326f0*/  LOP3.LUT R22, R22, 0x1c, RZ, 0xc0, !PT ;  /* 0x0000001c16167812 */ /* 0x000fc800078ec0ff */
[----:B------:R-:W-:-:S05]  /*32700*/  LEA.HI R22, R22, 0x40, RZ, 0x1e ;  /* 0x0000004016167811 */ /* 0x000fca00078ff0ff */
[----:B------:R-:W-:Y:S02]  /*32710*/  IMAD.IADD R13, R13, 0x1, R22 ;  /* 0x000000010d0d7824 */ /* 0x000fe400078e0216 */
[----:B------:R-:W0:Y:S01]  /*32720*/  S2R R22, SR_TID.X ;  /* 0x0000000000167919 */ /* 0x000e220000002100 */
[----:B--2---:R-:W-:Y:S02]  /*32730*/  FSEL R4, R5, -INF , !P3 ;  /* 0xff80000005047808 */ /* 0x004fe40005800000 */
[C---:B------:R-:W-:Y:S02]  /*32740*/  ISETP.GT.U32.AND.EX P1, PT, R2.reuse, RZ, PT, P1 ;  /* 0x000000ff0200720c */ /* 0x040fe40003f24110 */
[C---:B------:R-:W-:Y:S01]  /*32750*/  ISETP.GT.U32.AND.EX P4, PT, R2.reuse, RZ, PT, P4 ;  /* 0x000000ff0200720c */ /* 0x040fe20003f84140 */
[----:B------:R1:W-:Y:S01]  /*32760*/  STL [R1+0x1b4], R4 ;  /* 0x0001b40401007387 */ /* 0x0003e20000100800 */
[----:B------:R-:W-:Y:S02]  /*32770*/  LEA.HI R23, R23, 0x48, RZ, 0x1e ;  /* 0x0000004817177811 */ /* 0x000fe400078ff0ff */
[----:B------:R-:W-:-:S02]  /*32780*/  ISETP.GT.U32.AND.EX P2, PT, R2, RZ, PT, P2 ;  /* 0x000000ff0200720c */ /* 0x000fc40003f44120 */
[----:B-1----:R-:W-:Y:S02]  /*32790*/  FSEL R4, R18, -INF , !P1 ;  /* 0xff80000012047808 */ /* 0x002fe40004800000 */
[----:B------:R-:W-:-:S03]  /*327a0*/  IADD3 R14, PT, PT, R14, R23, RZ ;  /* 0x000000170e0e7210 */ /* 0x000fc60007ffe0ff */
[----:B------:R1:W-:Y:S02]  /*327b0*/  STL [R1+0x1b0], R4 ;  /* 0x0001b00401007387 */ /* 0x0003e40000100800 */
[----:B-1----:R-:W-:Y:S02]  /*327c0*/  FSEL R4, R16, -INF , !P4 ;  /* 0xff80000010047808 */ /* 0x002fe40006000000 */
[----:B0-----:R-:W-:-:S03]  /*327d0*/  LOP3.LUT R23, R22, 0x1c, RZ, 0xc0, !PT ;  /* 0x0000001c16177812 */ /* 0x001fc600078ec0ff */
[----:B------:R0:W-:Y:S01]  /*327e0*/  STL [R1+0x1a8], R4 ;  /* 0x0001a80401007387 */ /* 0x0001e20000100800 */
[----:B------:R-:W-:Y:S02]  /*327f0*/  LEA.HI R23, R23, 0x38, RZ, 0x1e ;  /* 0x0000003817177811 */ /* 0x000fe400078ff0ff */
[----:B0-----:R-:W-:-:S03]  /*32800*/  FSEL R4, R26, -INF , !P2 ;  /* 0xff8000001a047808 */ /* 0x001fc60005000000 */
[----:B------:R-:W-:Y:S02]  /*32810*/  IMAD.IADD R12, R12, 0x1, R23 ;  /* 0x000000010c0c7824 */ /* 0x000fe400078e0217 */
[----:B------:R0:W-:Y:S04]  /*32820*/  STL [R1+0x1a4], R4 ;  /* 0x0001a40401007387 */ /* 0x0001e80000100800 */
[----:B------:R-:W2:Y:S01]  /*32830*/  LDL.LU R23, [R1+0x78] ;  /* 0x0000780001177983 */ /* 0x000ea20000300800 */
[----:B0-----:R-:W0:Y:S01]  /*32840*/  S2R R4, SR_TID.X ;  /* 0x0000000000047919 */ /* 0x001e220000002100 */
[----:B------:R-:W-:Y:S02]  /*32850*/  ISETP.GT.U32.AND P3, PT, R0, R15, PT ;  /* 0x0000000f0000720c */ /* 0x000fe40003f64070 */
[----:B------:R-:W-:-:S02]  /*32860*/  LOP3.LUT R5, R22, 0x1c, RZ, 0xc0, !PT ;  /* 0x0000001c16057812 */ /* 0x000fc400078ec0ff */
[----:B------:R-:W-:Y:S02]  /*32870*/  ISETP.GT.U32.AND P1, PT, R0, R14, PT ;  /* 0x0000000e0000720c */ /* 0x000fe40003f24070 */
[----:B------:R-:W-:Y:S02]  /*32880*/  ISETP.GT.U32.AND.EX P3, PT, R2, RZ, PT, P3 ;  /* 0x000000ff0200720c */ /* 0x000fe40003f64130 */
[----:B------:R-:W-:Y:S01]  /*32890*/  LEA.HI R5, R5, 0x30, RZ, 0x1e ;  /* 0x0000003005057811 */ /* 0x000fe200078ff0ff */
[----:B------:R-:W-:Y:S01]  /*328a0*/  IMAD.SHL.U32 R22, R3, 0x100, RZ ;  /* 0x0000010003167824 */ /* 0x000fe200078e00ff */
[----:B0-----:R-:W-:Y:S02]  /*328b0*/  LOP3.LUT R18, R4, 0x1c, RZ, 0xc0, !PT ;  /* 0x0000001c04127812 */ /* 0x001fe400078ec0ff */
[----:B------:R-:W0:Y:S01]  /*328c0*/  S2R R4, SR_CTAID.X ;  /* 0x0000000000047919 */ /* 0x000e220000002500 */
[----:B------:R-:W-:Y:S02]  /*328d0*/  FSEL R16, R27, -INF , !P3 ;  /* 0xff8000001b107808 */ /* 0x000fe40005800000 */
[----:B------:R-:W-:-:S02]  /*328e0*/  ISETP.GT.U32.AND.EX P1, PT, R2, RZ, PT, P1 ;  /* 0x000000ff0200720c */ /* 0x000fc40003f24110 */
[----:B------:R-:W-:Y:S02]  /*328f0*/  IADD3 R22, PT, PT, R22, R5, RZ ;  /* 0x0000000516167210 */ /* 0x000fe40007ffe0ff */
[----:B------:R-:W-:Y:S01]  /*32900*/  LEA.HI R18, R18, 0x28, RZ, 0x1e ;  /* 0x0000002812127811 */ /* 0x000fe200078ff0ff */
[----:B------:R-:W5:Y:S04]  /*32910*/  LDL.LU R5, [R1+0x70] ;  /* 0x0000700001057983 */ /* 0x000f680000300800 */
[----:B------:R3:W-:Y:S01]  /*32920*/  STL [R1+0x198], R16 ;  /* 0x0001981001007387 */ /* 0x0007e20000100800 */
[----:B------:R-:W-:Y:S01]  /*32930*/  ISETP.GT.U32.AND P4, PT, R0, R13, PT ;  /* 0x0000000d0000720c */ /* 0x000fe20003f84070 */
[----:B0-----:R-:W-:-:S04]  /*32940*/  IMAD.SHL.U32 R4, R4, 0x100, RZ ;  /* 0x0000010004047824 */ /* 0x001fc800078e00ff */
[----:B------:R-:W-:Y:S02]  /*32950*/  IMAD.IADD R4, R4, 0x1, R18 ;  /* 0x0000000104047824 */ /* 0x000fe400078e0212 */
[----:B------:R-:W0:Y:S01]  /*32960*/  S2R R18, SR_CTAID.X ;  /* 0x0000000000127919 */ /* 0x000e220000002500 */
[----:B------:R-:W-:Y:S02]  /*32970*/  ISETP.GT.U32.AND.EX P4, PT, R2, RZ, PT, P4 ;  /* 0x000000ff0200720c */ /* 0x000fe40003f84140 */
[----:B0-----:R-:W-:Y:S02]  /*32980*/  SHF.L.U32 R18, R18, 0x8, RZ ;  /* 0x0000000812127819 */ /* 0x001fe400000006ff */
[----:B---3--:R-:W-:Y:S02]  /*32990*/  FSEL R16, R29, -INF , !P1 ;  /* 0xff8000001d107808 */ /* 0x008fe40004800000 */
[----:B------:R-:W0:Y:S03]  /*329a0*/  S2R R29, SR_TID.X ;  /* 0x00000000001d7919 */ /* 0x000e260000002100 */
[----:B------:R4:W-:Y:S02]  /*329b0*/  STL [R1+0x190], R16 ;  /* 0x0001901001007387 */ /* 0x0009e40000100800 */
[----:B----4-:R-:W-:-:S02]  /*329c0*/  FSEL R16, R20, -INF , !P4 ;  /* 0xff80000014107808 */ /* 0x010fc40006000000 */
[----:B0-----:R-:W-:-:S04]  /*329d0*/  LOP3.LUT R20, R29, 0x1c, RZ, 0xc0, !PT ;  /* 0x0000001c1d147812 */ /* 0x001fc800078ec0ff */
[----:B------:R-:W-:-:S05]  /*329e0*/  LEA.HI R20, R20, 0x20, RZ, 0x1e ;  /* 0x0000002014147811 */ /* 0x000fca00078ff0ff */
[----:B------:R-:W-:Y:S02]  /*329f0*/  IMAD.IADD R18, R18, 0x1, R20 ;  /* 0x0000000112127824 */ /* 0x000fe400078e0214 */
[----:B------:R-:W0:Y:S01]  /*32a00*/  S2R R20, SR_CTAID.X ;  /* 0x0000000000147919 */ /* 0x000e220000002500 */
[----:B------:R-:W-:Y:S02]  /*32a10*/  LOP3.LUT R29, R29, 0x1c, RZ, 0xc0, !PT ;  /* 0x0000001c1d1d7812 */ /* 0x000fe400078ec0ff */
[----:B------:R-:W-:Y:S02]  /*32a20*/  ISETP.GT.U32.AND P4, PT, R0, R18, PT ;  /* 0x000000120000720c */ /* 0x000fe40003f84070 */
[----:B------:R-:W-:Y:S01]  /*32a30*/  LEA.HI R29, R29, 0x18, RZ, 0x1e ;  /* 0x000000181d1d7811 */ /* 0x000fe200078ff0ff */
[----:B0-----:R-:W-:-:S05]  /*32a40*/  IMAD.SHL.U32 R18, R20, 0x100, RZ ;  /* 0x0000010014127824 */ /* 0x001fca00078e00ff */
[----:B------:R-:W-:Y:S02]  /*32a50*/  IADD3 R18, PT, PT, R18, R29, RZ ;  /* 0x0000001d12127210 */ /* 0x000fe40007ffe0ff */
[----:B------:R-:W0:Y:S01]  /*32a60*/  S2R R29, SR_TID.X ;  /* 0x00000000001d7919 */ /* 0x000e220000002100 */
[----:B------:R-:W-:-:S04]  /*32a70*/  ISETP.GT.U32.AND P2, PT, R0, R12, PT ;  /* 0x0000000c0000720c */ /* 0x000fc80003f44070 */
[----:B------:R-:W-:Y:S02]  /*32a80*/  ISETP.GT.U32.AND.EX P2, PT, R2, RZ, PT, P2 ;  /* 0x000000ff0200720c */ /* 0x000fe40003f44120 */
[C---:B------:R-:W-:Y:S02]  /*32a90*/  ISETP.GT.U32.AND P1, PT, R0.reuse, R4, PT ;  /* 0x000000040000720c */ /* 0x040fe40003f24070 */
[----:B------:R-:W3:Y:S01]  /*32aa0*/  LDL.LU R4, [R1+0xc8] ;  /* 0x0000c80001047983 */ /* 0x000ee20000300800 */
[----:B------:R-:W-:Y:S02]  /*32ab0*/  FSEL R20, R7, -INF , !P2 ;  /* 0xff80000007147808 */ /* 0x000fe40005000000 */
[C---:B------:R-:W-:Y:S01]  /*32ac0*/  ISETP.GT.U32.AND P2, PT, R0.reuse, R18, PT ;  /* 0x000000120000720c */ /* 0x040fe20003f44070 */
[----:B------:R1:W-:Y:S04]  /*32ad0*/  STL [R1+0x168], R16 ;  /* 0x0001681001007387 */ /* 0x0003e80000100800 */
[----:B------:R-:W4:Y:S04]  /*32ae0*/  LDL R27, [R1+0x13b8] ;  /* 0x0013b800011b7983 */ /* 0x000f280000100800 */
[----:B------:R-:W4:Y:S04]  /*32af0*/  LDL R7, [R1+0x13bc] ;  /* 0x0013bc0001077983 */ /* 0x000f280000100800 */
[----:B-1----:R-:W4:Y:S04]  /*32b00*/  LDL R16, [R1+0x1394] ;  /* 0x0013940001107983 */ /* 0x002f280000100800 */
[----:B------:R1:W-:Y:S01]  /*32b10*/  STL [R1+0x138], R20 ;  /* 0x0001381401007387 */ /* 0x0003e20000100800 */
[----:B------:R-:W-:-:S02]  /*32b20*/  ISETP.GT.U32.AND P3, PT, R0, R22, PT ;  /* 0x000000160000720c */ /* 0x000fc40003f64070 */
[----:B------:R-:W-:Y:S02]  /*32b30*/  SHF.L.U32 R3, R3, 0x8, RZ ;  /* 0x0000000803037819 */ /* 0x000fe400000006ff */
[----:B------:R-:W-:Y:S01]  /*32b40*/  ISETP.GT.U32.AND.EX P1, PT, R2, RZ, PT, P1 ;  /* 0x000000ff0200720c */ /* 0x000fe20003f24110 */
[----:B------:R-:W4:Y:S01]  /*32b50*/  LDL R26, [R1+0x13b4] ;  /* 0x0013b400011a7983 */ /* 0x000f220000100800 */
[----:B0-----:R-:W-:Y:S02]  /*32b60*/  LOP3.LUT R18, R29, 0x1c, RZ, 0xc0, !PT ;  /* 0x0000001c1d127812 */ /* 0x001fe400078ec0ff */
[----:B------:R-:W0:Y:S01]  /*32b70*/  S2R R29, SR_CTAID.X ;  /* 0x00000000001d7919 */ /* 0x000e220000002500 */
[----:B-1----:R-:W1:Y:S01]  /*32b80*/  S2R R20, SR_TID.X ;  /* 0x0000000000147919 */ /* 0x002e620000002100 */
[----:B------:R-:W-:Y:S02]  /*32b90*/  LEA.HI R18, R18, 0x10, RZ, 0x1e ;  /* 0x0000001012127811 */ /* 0x000fe400078ff0ff */
[----:B------:R-:W-:-:S04]  /*32ba0*/  ISETP.GT.U32.AND.EX P3, PT, R2, RZ, PT, P3 ;  /* 0x000000ff0200720c */ /* 0x000fc80003f64130 */
[----:B------:R-:W-:Y:S01]  /*32bb0*/  FSEL R9, R9, -INF , !P3 ;  /* 0xff80000009097808 */ /* 0x000fe20005800000 */
[----:B------:R-:W-:Y:S01]  /*32bc0*/  FMUL R25, R25, UR12 ;  /* 0x0000000c19197c20 */ /* 0x000fe20008400000 */
[----:B------:R-:W-:-:S03]  /*32bd0*/  ISETP.GT.U32.AND.EX P4, PT, R2, RZ, PT, P4 ;  /* 0x000000ff0200720c */ /* 0x000fc60003f84140 */
[----:B------:R2:W-:Y:S04]  /*32be0*/  STL [R1+0x134], R9 ;  /* 0x0001340901007387 */ /* 0x0005e80000100800 */
[----:B--2---:R-:W2:Y:S01]  /*32bf0*/  LDL.LU R9, [R1+0xc0] ;  /* 0x0000c00001097983 */ /* 0x004ea20000300800 */
[----:B0-----:R-:W-:-:S04]  /*32c00*/  IMAD.SHL.U32 R29, R29, 0x100, RZ ;  /* 0x000001001d1d7824 */ /* 0x001fc800078e00ff */
[----:B------:R-:W-:Y:S01]  /*32c10*/  IMAD.IADD R29, R29, 0x1, R18 ;  /* 0x000000011d1d7824 */ /* 0x000fe200078e0212 */
[----:B-1----:R-:W-:Y:S02]  /*32c20*/  LOP3.LUT R18, R20, 0x1c, RZ, 0xc0, !PT ;  /* 0x0000001c14127812 */ /* 0x002fe400078ec0ff */
[----:B------:R-:W2:Y:S02]  /*32c30*/  LDL.LU R20, [R1+0x1f4] ;  /* 0x0001f40001147983 */ /* 0x000ea40000300800 */
[----:B------:R-:W-:Y:S02]  /*32c40*/  LEA.HI R18, R18, 0x8, RZ, 0x1e ;  /* 0x0000000812127811 */ /* 0x000fe400078ff0ff */
[----:B------:R-:W-:Y:S02]  /*32c50*/  ISETP.GT.U32.AND P3, PT, R0, R29, PT ;  /* 0x0000001d0000720c */ /* 0x000fe40003f64070 */
[----:B------:R-:W2:Y:S01]  /*32c60*/  LDL.LU R29, [R1+0x1c50] ;  /* 0x001c5000011d7983 */ /* 0x000ea20000300800 */
[----:B------:R-:W-:Y:S01]  /*32c70*/  IMAD.IADD R3, R3, 0x1, R18 ;  /* 0x0000000103037824 */ /* 0x000fe200078e0212 */
[----:B------:R-:W-:-:S02]  /*32c80*/  FSEL R18, R24, -INF , !P1 ;  /* 0xff80000018127808 */ /* 0x000fc40004800000 */
[----:B------:R-:W2:Y:S04]  /*32c90*/  LDL R24, [R1+0x13c0] ;  /* 0x0013c00001187983 */ /* 0x000ea80000100800 */
[----:B------:R0:W-:Y:S02]  /*32ca0*/  STL [R1+0x128], R18 ;  /* 0x0001281201007387 */ /* 0x0001e40000100800 */
[----:B0-----:R-:W-:Y:S02]  /*32cb0*/  FSEL R18, R25, -INF , !P4 ;  /* 0xff80000019127808 */ /* 0x001fe40006000000 */
[----:B------:R-:W2:Y:S01]  /*32cc0*/  LDL R25, [R1+0x13c4] ;  /* 0x0013c40001197983 */ /* 0x000ea20000100800 */
[----:B------:R-:W-:Y:S01]  /*32cd0*/  ISETP.GT.U32.AND P1, PT, R0, R3, PT ;  /* 0x000000030000720c */ /* 0x000fe20003f24070 */
[----:B------:R-:W-:-:S02]  /*32ce0*/  FMUL R3, R23, UR12 ;  /* 0x0000000c17037c20 */ /* 0x000fc40008400000 */
[----:B------:R-:W2:Y:S01]  /*32cf0*/  LDL.LU R23, [R1+0x14] ;  /* 0x0000140001177983 */ /* 0x000ea20000300800 */
[----:B------:R-:W-:-:S03]  /*32d00*/  ISETP.GT.U32.AND.EX P2, PT, R2, RZ, PT, P2 ;  /* 0x000000ff0200720c */ /* 0x000fc60003f44120 */
[----:B------:R0:W-:Y:S01]  /*32d10*/  STL [R1+0x120], R18 ;  /* 0x0001201201007387 */ /* 0x0001e20000100800 */
[----:B------:R-:W-:Y:S01]  /*32d20*/  FSEL R3, R3, -INF , !P2 ;  /* 0xff80000003037808 */ /* 0x000fe20005000000 */
[----:B-----5:R-:W-:Y:S01]  /*32d30*/  FMUL R5, R5, UR12 ;  /* 0x0000000c05057c20 */ /* 0x020fe20008400000 */
[C---:B------:R-:W-:Y:S02]  /*32d40*/  ISETP.GT.U32.AND.EX P3, PT, R2.reuse, RZ, PT, P3 ;  /* 0x000000ff0200720c */ /* 0x040fe40003f64130 */
[----:B------:R-:W-:Y:S01]  /*32d50*/  ISETP.GT.U32.AND.EX P1, PT, R2, RZ, PT, P1 ;  /* 0x000000ff0200720c */ /* 0x000fe20003f24110 */
[----:B0-----:R-:W5:Y:S04]  /*32d60*/  LDL.LU R18, [R1+0x1f8] ;  /* 0x0001f80001127983 */ /* 0x001f680000300800 */
[----:B------:R-:W-:Y:S01]  /*32d70*/  STL [R1+0x114], R3 ;  /* 0x0001140301007387 */ /* 0x000fe20000100800 */
[----:B------:R-:W-:-:S05]  /*32d80*/  FSEL R5, R5, -INF , !P3 ;  /* 0xff80000005057808 */ /* 0x000fca0005800000 */
[----:B------:R-:W-:Y:S01]  /*32d90*/  STL [R1+0xfc], R5 ;  /* 0x0000fc0501007387 */ /* 0x000fe20000100800 */
[----:B------:R-:W-:Y:S01]  /*32da0*/  FMUL R19, R19, UR12 ;  /* 0x0000000c13137c20 */ /* 0x000fe20008400000 */
[----:B---3--:R-:W-:-:S05]  /*32db0*/  FMUL R4, R4, UR12 ;  /* 0x0000000c04047c20 */ /* 0x008fca0008400000 */
[----:B------:R-:W-:Y:S02]  /*32dc0*/  FSEL R4, R4, -INF , !P1 ;  /* 0xff80000004047808 */ /* 0x000fe40004800000 */
[----:B----4-:R-:W-:-:S04]  /*32dd0*/  ISETP.GT.U32.AND P4, PT, R0, R16, PT ;  /* 0x000000100000720c */ /* 0x010fc80003f84070 */
[----:B------:R-:W-:Y:S01]  /*32de0*/  ISETP.GT.U32.AND.EX P4, PT, R2, RZ, PT, P4 ;  /* 0x000000ff0200720c */ /* 0x000fe20003f84140 */
[----:B------:R0:W-:Y:S01]  /*32df0*/  STL [R1+0xec], R4 ;  /* 0x0000ec0401007387 */ /* 0x0001e20000100800 */
[----:B------:R-:W-:-:S04]  /*32e00*/  ISETP.GE.U32.AND P1, PT, R0, R7, PT ;  /* 0x000000070000720c */ /* 0x000fc80003f26070 */
[----:B------:R-:W-:-:S04]  /*32e10*/  ISETP.GE.U32.AND.EX P1, PT, R2, RZ, PT, P1 ;  /* 0x000000ff0200720c */ /* 0x000fc80003f26110 */
[----:B0-----:R-:W-:Y:S01]  /*32e20*/  FSEL R4, R19, -INF , !P1 ;  /* 0xff80000013047808 */ /* 0x001fe20004800000 */
[----:B--2---:R-:W-:-:S05]  /*32e30*/  FMUL R3, R9, UR12 ;  /* 0x0000000c09037c20 */ /* 0x004fca0008400000 */
[----:B------:R-:W-:-:S05]  /*32e40*/  FSEL R3, R3, -INF , !P4 ;  /* 0xff80000003037808 */ /* 0x000fca0006000000 */
[----:B------:R0:W-:Y:S01]  /*32e50*/  STL [R1+0xe0], R3 ;  /* 0x0000e00301007387 */ /* 0x0001e20000100800 */
[----:B------:R-:W-:-:S04]  /*32e60*/  ISETP.GE.U32.AND P4, PT, R0, R27, PT ;  /* 0x0000001b0000720c */ /* 0x000fc80003f86070 */
[----:B------:R-:W-:Y:S02]  /*32e70*/  ISETP.GE.U32.AND.EX P4, PT, R2, RZ, PT, P4 ;  /* 0x000000ff0200720c */ /* 0x000fe40003f86140 */
[C---:B------:R-:W-:Y:S02]  /*32e80*/  ISETP.GE.U32.AND P3, PT, R0.reuse, R24, PT ;  /* 0x000000180000720c */ /* 0x040fe40003f66070 */
[----:B------:R-:W-:-:S04]  /*32e90*/  ISETP.GE.U32.AND P2, PT, R0, R25, PT ;  /* 0x000000190000720c */ /* 0x000fc80003f46070 */
[C---:B------:R-:W-:Y:S02]  /*32ea0*/  ISETP.GE.U32.AND.EX P2, PT, R2.reuse, RZ, PT, P2 ;  /* 0x000000ff0200720c */ /* 0x040fe40003f46120 */
[----:B------:R-:W-:Y:S02]  /*32eb0*/  ISETP.GE.U32.AND.EX P3, PT, R2, RZ, PT, P3 ;  /* 0x000000ff0200720c */ /* 0x000fe40003f66130 */
[----:B0-----:R-:W-:-:S05]  /*32ec0*/  FSEL R3, R6, -INF , !P2 ;  /* 0xff80000006037808 */ /* 0x001fca0005000000 */
[----:B------:R0:W-:Y:S04]  /*32ed0*/  STL [R1+0x1ac], R3 ;  /* 0x0001ac0301007387 */ /* 0x0001e80000100800 */
[----:B------:R-:W2:Y:S01]  /*32ee0*/  LDL.LU R7, [R1+0x1f0] ;  /* 0x0001f00001077983 */ /* 0x000ea20000300800 */
[C---:B------:R-:W-:Y:S01]  /*32ef0*/  ISETP.GE.U32.AND P2, PT, R0.reuse, R26, PT ;  /* 0x0000001a0000720c */ /* 0x040fe20003f46070 */
[----:B------:R-:W1:Y:S01]  /*32f00*/  S2R R6, SR_CTAID.X ;  /* 0x0000000000067919 */ /* 0x000e620000002500 */
[----:B------:R-:W-:Y:S01]  /*32f10*/  ISETP.GE.U32.AND P1, PT, R0, R14, PT ;  /* 0x0000000e0000720c */ /* 0x000fe20003f26070 */
[----:B------:R-:W-:Y:S01]  /*32f20*/  FMUL R21, R21, UR12 ;  /* 0x0000000c15157c20 */ /* 0x000fe20008400000 */
[----:B0-----:R-:W-:Y:S01]  /*32f30*/  FSEL R3, R8, -INF , !P3 ;  /* 0xff80000008037808 */ /* 0x001fe20005800000 */
[----:B------:R-:W-:Y:S04]  /*32f40*/  LDSM.16.MT88.4 R24, [R20+UR7+0x3e100] ;  /* 0x03e100071418783b */ /* 0x000fe80008004200 */
[----:B------:R0:W-:Y:S01]  /*32f50*/  STL [R1+0x1a0], R3 ;  /* 0x0001a00301007387 */ /* 0x0001e20000100800 */
[----:B------:R-:W-:-:S02]  /*32f60*/  ISETP.GE.U32.AND.EX P2, PT, R2, RZ, PT, P2 ;  /* 0x000000ff0200720c */ /* 0x000fc40003f46120 */
[----:B------:R-:W-:Y:S01]  /*32f70*/  ISETP.GE.U32.AND P3, PT, R0, R15, PT ;  /* 0x0000000f0000720c */ /* 0x000fe20003f66070 */
[----:B0-----:R-:W3:Y:S04]  /*32f80*/  LDL.LU R3, [R1+0x54] ;  /* 0x0000540001037983 */ /* 0x001ee80000300800 */
[----:B------:R0:W-:Y:S01]  /*32f90*/  STL [R1+0x19c], R4 ;  /* 0x00019c0401007387 */ /* 0x0001e20000100800 */
[----:B------:R-:W-:Y:S02]  /*32fa0*/  ISETP.GE.U32.AND.EX P3, PT, R2, RZ, PT, P3 ;  /* 0x000000ff0200720c */ /* 0x000fe40003f66130 */
[----:B0-----:R-:W-:Y:S02]  /*32fb0*/  FSEL R4, R10, -INF , !P4 ;  /* 0xff8000000a047808 */ /* 0x001fe40006000000 */
[----:B------:R-:W4:Y:S04]  /*32fc0*/  LDL.LU R10, [R1+0x1c4c] ;  /* 0x001c4c00010a7983 */ /* 0x000f280000300800 */
[----:B------:R0:W-:Y:S04]  /*32fd0*/  STL [R1+0x194], R4 ;  /* 0x0001940401007387 */ /* 0x0001e80000100800 */
[----:B------:R-:W2:Y:S01]  /*32fe0*/  LDL.LU R9, [R1+0x34] ;  /* 0x0000340001097983 */ /* 0x000ea20000300800 */
[----:B------:R-:W-:-:S02]  /*32ff0*/  FSEL R5, R29, -INF , !P3 ;  /* 0xff8000001d057808 */ /* 0x000fc40005800000 */
[----:B0-----:R-:W-:-:S05]  /*33000*/  FSEL R4, R23, -INF , !P2 ;  /* 0xff80000017047808 */ /* 0x001fca0005000000 */
[----:B------:R0:W-:Y:S04]  /*33010*/  STL [R1+0x164], R4 ;  /* 0x0001640401007387 */ /* 0x0001e80000100800 */
[----:B------:R-:W2:Y:S01]  /*33020*/  LDL.LU R29, [R1+0x1c48] ;  /* 0x001c4800011d7983 */ /* 0x000ea20000300800 */
[----:B0-----:R-:W0:Y:S03]  /*33030*/  S2R R4, SR_TID.X ;  /* 0x0000000000047919 */ /* 0x001e260000002100 */
[----:B------:R0:W-:Y:S01]  /*33040*/  STL [R1+0x13c], R5 ;  /* 0x00013c0501007387 */ /* 0x0001e20000100800 */
[----:B-1----:R-:W-:Y:S01]  /*33050*/  IMAD.SHL.U32 R6, R6, 0x100, RZ ;  /* 0x0000010006067824 */ /* 0x002fe200078e00ff */
[----:B------:R-:W-:-:S02]  /*33060*/  ISETP.GE.U32.AND P4, PT, R0, R13, PT ;  /* 0x0000000d0000720c */ /* 0x000fc40003f86070 */
[----:B------:R-:W-:Y:S02]  /*33070*/  ISETP.GE.U32.AND.EX P1, PT, R2, RZ, PT, P1 ;  /* 0x000000ff0200720c */ /* 0x000fe40003f26110 */
[----:B------:R-:W-:Y:S01]  /*33080*/  ISETP.GE.U32.AND P3, PT, R0, R22, PT ;  /* 0x000000160000720c */ /* 0x000fe20003f66070 */
[----:B------:R-:W3:Y:S01]  /*33090*/  LDL.LU R23, [R1+0x30] ;  /* 0x0000300001177983 */ /* 0x000ee20000300800 */
[----:B0-----:R-:W-:Y:S02]  /*330a0*/  LOP3.LUT R5, R4, 0x1c, RZ, 0xc0, !PT ;  /* 0x0000001c04057812 */ /* 0x001fe400078ec0ff */
[----:B------:R-:W-:Y:S01]  /*330b0*/  ISETP.GE.U32.AND.EX P4, PT, R2, RZ, PT, P4 ;  /* 0x000000ff0200720c */ /* 0x000fe20003f86140 */
[----:B------:R-:W3:Y:S01]  /*330c0*/  LDL.LU R22, [R1+0x44] ;  /* 0x0000440001167983 */ /* 0x000ee20000300800 */
[----:B------:R-:W-:-:S04]  /*330d0*/  LEA.HI R5, R5, 0x28, RZ, 0x1e ;  /* 0x0000002805057811 */ /* 0x000fc800078ff0ff */
[----:B------:R-:W-:Y:S02]  /*330e0*/  IADD3 R6, PT, PT, R6, R5, RZ ;  /* 0x0000000506067210 */ /* 0x000fe40007ffe0ff */
[----:B------:R-:W0:Y:S01]  /*330f0*/  S2R R5, SR_CTAID.X ;  /* 0x0000000000057919 */ /* 0x000e220000002500 */
[----:B------:R-:W-:-:S04]  /*33100*/  LOP3.LUT R4, R4, 0x1c, RZ, 0xc0, !PT ;  /* 0x0000001c04047812 */ /* 0x000fc800078ec0ff */
[----:B------:R-:W-:Y:S01]  /*33110*/  LEA.HI R4, R4, 0x20, RZ, 0x1e ;  /* 0x0000002004047811 */ /* 0x000fe200078ff0ff */
[----:B0-----:R-:W-:-:S04]  /*33120*/  IMAD.SHL.U32 R5, R5, 0x100, RZ ;  /* 0x0000010005057824 */ /* 0x001fc800078e00ff */
[----:B------:R-:W-:Y:S02]  /*33130*/  IMAD.IADD R5, R5, 0x1, R4 ;  /* 0x0000000105057824 */ /* 0x000fe400078e0204 */
[----:B------:R-:W0:Y:S01]  /*33140*/  S2R R4, SR_TID.X ;  /* 0x0000000000047919 */ /* 0x000e220000002100 */
[----:B------:R-:W-:Y:S02]  /*33150*/  ISETP.GE.U32.AND P2, PT, R0, R12, PT ;  /* 0x0000000c0000720c */ /* 0x000fe40003f46070 */
[C---:B------:R-:W-:Y:S01]  /*33160*/  ISETP.GE.U32.AND.EX P3, PT, R2.reuse, RZ, PT, P3 ;  /* 0x000000ff0200720c */ /* 0x040fe20003f66130 */
[----:B-----5:R-:W-:Y:S01]  /*33170*/  LDSM.16.MT88.4 R12, [R18+UR7+0x3e100] ;  /* 0x03e10007120c783b */ /* 0x020fe20008004200 */
[----:B------:R-:W-:Y:S02]  /*33180*/  ISETP.GE.U32.AND.EX P2, PT, R2, RZ, PT, P2 ;  /* 0x000000ff0200720c */ /* 0x000fe40003f46120 */
[----:B----4-:R-:W-:Y:S02]  /*33190*/  FSEL R8, R10, -INF , !P1 ;  /* 0xff8000000a087808 */ /* 0x010fe40004800000 */
[----:B------:R-:W-:Y:S01]  /*331a0*/  ISETP.GE.U32.AND P1, PT, R0, R6, PT ;  /* 0x000000060000720c */ /* 0x000fe20003f26070 */
[----:B------:R-:W4:Y:S04]  /*331b0*/  LDL.LU R10, [R1+0x1c44] ;  /* 0x001c4400010a7983 */ /* 0x000f280000300800 */
[----:B------:R-:W-:Y:S01]  /*331c0*/  STL [R1+0x130], R8 ;  /* 0x0001300801007387 */ /* 0x000fe20000100800 */
[----:B--2---:R-:W-:-:S03]  /*331d0*/  FSEL R6, R29, -INF , !P4 ;  /* 0xff8000001d067808 */ /* 0x004fc60006000000 */
[----:B------:R-:W2:Y:S04]  /*331e0*/  LDL.LU R29, [R1+0x1c40] ;  /* 0x001c4000011d7983 */ /* 0x000ea80000300800 */
[----:B------:R1:W-:Y:S02]  /*331f0*/  STL [R1+0x12c], R6 ;  /* 0x00012c0601007387 */ /* 0x0003e40000100800 */
[----:B-1----:R-:W1:Y:S01]  /*33200*/  S2R R6, SR_CTAID.X ;  /* 0x0000000000067919 */ /* 0x002e620000002500 */
[----:B------:R-:W-:Y:S02]  /*33210*/  ISETP.GE.U32.AND P4, PT, R0, R5, PT ;  /* 0x000000050000720c */ /* 0x000fe40003f86070 */
[----:B0-----:R-:W-:-:S04]  /*33220*/  LOP3.LUT R5, R4, 0x1c, RZ, 0xc0, !PT ;  /* 0x0000001c04057812 */ /* 0x001fc800078ec0ff */
[----:B------:R-:W-:Y:S02]  /*33230*/  LEA.HI R5, R5, 0x18, RZ, 0x1e ;  /* 0x0000001805057811 */ /* 0x000fe400078ff0ff */
[----:B-1----:R-:W-:-:S05]  /*33240*/  SHF.L.U32 R6, R6, 0x8, RZ ;  /* 0x0000000806067819 */ /* 0x002fca00000006ff */
[----:B------:R-:W-:Y:S02]  /*33250*/  IMAD.IADD R6, R6, 0x1, R5 ;  /* 0x0000000106067824 */ /* 0x000fe400078e0205 */
[----:B------:R-:W0:Y:S01]  /*33260*/  S2R R5, SR_CTAID.X ;  /* 0x0000000000057919 */ /* 0x000e220000002500 */
[----:B------:R-:W-:-:S04]  /*33270*/  LOP3.LUT R4, R4, 0x1c, RZ, 0xc0, !PT ;  /* 0x0000001c04047812 */ /* 0x000fc800078ec0ff */
[----:B------:R-:W-:Y:S02]  /*33280*/  LEA.HI R4, R4, 0x10, RZ, 0x1e ;  /* 0x0000001004047811 */ /* 0x000fe400078ff0ff */
[----:B------:R-:W-:Y:S02]  /*33290*/  FSEL R8, R17, -INF , !P2 ;  /* 0xff80000011087808 */ /* 0x000fe40005000000 */
[----:B------:R-:W-:Y:S02]  /*332a0*/  FSEL R17, R21, -INF , !P3 ;  /* 0xff80000015117808 */ /* 0x000fe40005800000 */
[----:B------:R-:W-:Y:S01]  /*332b0*/  ISETP.GE.U32.AND P2, PT, R0, R6, PT ;  /* 0x000000060000720c */ /* 0x000fe20003f46070 */
[----:B0-----:R-:W-:-:S05]  /*332c0*/  IMAD.SHL.U32 R5, R5, 0x100, RZ ;  /* 0x0000010005057824 */ /* 0x001fca00078e00ff */
[----:B------:R-:W-:-:S04]  /*332d0*/  IADD3 R5, PT, PT, R5, R4, RZ ;  /* 0x0000000405057210 */ /* 0x000fc80007ffe0ff */
[----:B------:R-:W-:Y:S02]  /*332e0*/  ISETP.GE.U32.AND P3, PT, R0, R5, PT ;  /* 0x000000050000720c */ /* 0x000fe40003f66070 */
[----:B------:R-:W0:Y:S04]  /*332f0*/  LDSM.16.MT88.4 R4, [R7+UR7+0x3e100] ;  /* 0x03e100070704783b */ /* 0x000e280008004200 */
[----:B------:R-:W-:Y:S01]  /*33300*/  STL [R1+0x124], R8 ;  /* 0x0001240801007387 */ /* 0x000fe20000100800 */
[----:B------:R-:W-:-:S03]  /*33310*/  ISETP.GE.U32.AND.EX P1, PT, R2, RZ, PT, P1 ;  /* 0x000000ff0200720c */ /* 0x000fc60003f26110 */
[----:B------:R-:W-:Y:S04]  /*33320*/  STL [R1+0x118], R17 ;  /* 0x0001181101007387 */ /* 0x000fe80000100800 */
[----:B------:R-:W5:Y:S04]  /*33330*/  LDL.LU R19, [R1+0x7c] ;  /* 0x00007c0001137983 */ /* 0x000f680000300800 */
[----:B0-----:R-:W-:Y:S04]  /*33340*/  STL.64 [R1+0x1c30], R6 ;  /* 0x001c300601007387 */ /* 0x001fe80000100a00 */
[----:B------:R0:W-:Y:S02]  /*33350*/  STL.64 [R1+0x1c28], R4 ;  /* 0x001c280401007387 */ /* 0x0001e40000100a00 */
[----:B0-----:R-:W-:-:S02]  /*33360*/  FSEL R5, R28, -INF , !P1 ;  /* 0xff8000001c057808 */ /* 0x001fc40004800000 */
[----:B------:R-:W2:Y:S01]  /*33370*/  LDL.LU R28, [R1+0x1c3c] ;  /* 0x001c3c00011c7983 */ /* 0x000ea20000300800 */
[----:B------:R-:W0:Y:S01]  /*33380*/  S2R R8, SR_TID.X ;  /* 0x0000000000087919 */ /* 0x000e220000002100 */
[----:B---3--:R-:W-:Y:S02]  /*33390*/  SHF.L.U32 R3, R3, 0x8, RZ ;  /* 0x0000000803037819 */ /* 0x008fe400000006ff */
[----:B------:R-:W-:Y:S02]  /*333a0*/  ISETP.GE.U32.AND.EX P4, PT, R2, RZ, PT, P4 ;  /* 0x000000ff0200720c */ /* 0x000fe40003f86140 */
[----:B------:R-:W-:Y:S01]  /*333b0*/  LOP3.LUT R9, R9, 0xf, RZ, 0xc0, !PT ;  /* 0x0000000f09097812 */ /* 0x000fe200078ec0ff */
[----:B------:R-:W4:Y:S01]  /*333c0*/  LDL.LU R4, [R1+0x150] ;  /* 0x0001500001047983 */ /* 0x000f220000300800 */
[----:B0-----:R-:W-:Y:S02]  /*333d0*/  LOP3.LUT R17, R8, 0x1c, RZ, 0xc0, !PT ;  /* 0x0000001c08117812 */ /* 0x001fe400078ec0ff */
[----:B------:R-:W0:Y:S02]  /*333e0*/  S2R R8, SR_CTAID.X ;  /* 0x0000000000087919 */ /* 0x000e240000002500 */
[----:B------:R-:W-:-:S02]  /*333f0*/  LEA.HI R17, R17, 0x8, RZ, 0x1e ;  /* 0x0000000811117811 */ /* 0x000fc400078ff0ff */
[----:B------:R-:W-:Y:S01]  /*33400*/  LOP3.LUT R3, R3, 0xf00, RZ, 0xe2, !PT ;  /* 0x00000f0003037812 */ /* 0x000fe200078ee2ff */
[----:B------:R-:W-:Y:S02]  /*33410*/  IMAD R9, R23, 0x10, R9 ;  /* 0x0000001017097824 */ /* 0x000fe400078e0209 */
[----:B0-----:R-:W-:-:S04]  /*33420*/  IMAD.SHL.U32 R8, R8, 0x100, RZ ;  /* 0x0000010008087824 */ /* 0x001fc800078e00ff */
[----:B------:R-:W-:Y:S01]  /*33430*/  IMAD.IADD R8, R8, 0x1, R17 ;  /* 0x0000000108087824 */ /* 0x000fe200078e0211 */
[----:B------:R-:W-:Y:S02]  /*33440*/  FSEL R17, R11, -INF , !P4 ;  /* 0xff8000000b117808 */ /* 0x000fe40006000000 */
[----:B------:R-:W-:Y:S01]  /*33450*/  ISETP.GE.U32.AND P4, PT, R0, R16, PT ;  /* 0x000000100000720c */ /* 0x000fe20003f86070 */
[----:B------:R-:W-:Y:S02]  /*33460*/  IMAD R16, R22, 0x1000, R3 ;  /* 0x0000100016107824 */ /* 0x000fe400078e0203 */
[----:B------:R-:W0:Y:S04]  /*33470*/  LDSM.16.MT88.4 R20, [R20+UR7+0x3e180] ;  /* 0x03e180071414783b */ /* 0x000e280008004200 */
[----:B------:R1:W-:Y:S01]  /*33480*/  STL [R1+0x110], R5 ;  /* 0x0001100501007387 */ /* 0x0003e20000100800 */
[----:B------:R-:W-:-:S03]  /*33490*/  ISETP.GE.U32.AND P1, PT, R0, R8, PT ;  /* 0x000000080000720c */ /* 0x000fc60003f26070 */
[----:B-1----:R-:W4:Y:S04]  /*334a0*/  LDL.LU R5, [R1+0x154] ;  /* 0x0001540001057983 */ /* 0x002f280000300800 */
[----:B------:R-:W4:Y:S04]  /*334b0*/  LDL.LU R6, [R1+0x158] ;  /* 0x0001580001067983 */ /* 0x000f280000300800 */
[----:B------:R-:W4:Y:S04]  /*334c0*/  LDL.LU R7, [R1+0x15c] ;  /* 0x00015c0001077983 */ /* 0x000f280000300800 */
[----:B------:R-:W4:Y:S04]  /*334d0*/  LDL.LU R11, [R1+0x1c38] ;  /* 0x001c3800010b7983 */ /* 0x000f280000300800 */
[----:B------:R-:W-:Y:S01]  /*334e0*/  STL [R1+0xe8], R17 ;  /* 0x0000e81101007387 */ /* 0x000fe20000100800 */
[----:B--2---:R-:W-:-:S03]  /*334f0*/  LOP3.LUT R8, R28, 0xff, RZ, 0xc0, !PT ;  /* 0x000000ff1c087812 */ /* 0x004fc600078ec0ff */
[----:B------:R-:W2:Y:S04]  /*33500*/  LDL.LU R28, [R1+0xc4] ;  /* 0x0000c400011c7983 */ /* 0x000ea80000300800 */
[----:B0-----:R-:W-:Y:S04]  /*33510*/  STL.64 [R1+0x1c20], R22 ;  /* 0x001c201601007387 */ /* 0x001fe80000100a00 */
[----:B------:R0:W-:Y:S04]  /*33520*/  STL.64 [R1+0x1c18], R20 ;  /* 0x001c181401007387 */ /* 0x0001e80000100a00 */
[----:B0-----:R-:W3:Y:S04]  /*33530*/  LDL.LU R20, [R1+0x180] ;  /* 0x0001800001147983 */ /* 0x001ee80000300800 */
[----:B------:R-:W3:Y:S04]  /*33540*/  LDL.LU R21, [R1+0x184] ;  /* 0x0001840001157983 */ /* 0x000ee80000300800 */
[----:B------:R-:W3:Y:S04]  /*33550*/  LDL.LU R22, [R1+0x188] ;  /* 0x0001880001167983 */ /* 0x000ee80000300800 */
[----:B------:R-:W3:Y:S01]  /*33560*/  LDL.LU R23, [R1+0x18c] ;  /* 0x00018c0001177983 */ /* 0x000ee20000300800 */
[----:B------:R-:W-:-:S02]  /*33570*/  IADD3 R0, PT, PT, R29, R8, RZ ;  /* 0x000000081d007210 */ /* 0x000fc40007ffe0ff */
[----:B------:R-:W-:Y:S02]  /*33580*/  LOP3.LUT R8, R9, 0xff, RZ, 0xc0, !PT ;  /* 0x000000ff09087812 */ /* 0x000fe400078ec0ff */
[C---:B------:R-:W-:Y:S02]  /*33590*/  ISETP.GE.U32.AND.EX P2, PT, R2.reuse, RZ, PT, P2 ;  /* 0x000000ff0200720c */ /* 0x040fe40003f46120 */
[C---:B------:R-:W-:Y:S02]  /*335a0*/  ISETP.GE.U32.AND.EX P3, PT, R2.reuse, RZ, PT, P3 ;  /* 0x000000ff0200720c */ /* 0x040fe40003f66130 */
[C---:B------:R-:W-:Y:S02]  /*335b0*/  ISETP.GE.U32.AND.EX P1, PT, R2.reuse, RZ, PT, P1 ;  /* 0x000000ff0200720c */ /* 0x040fe40003f26110 */
[----:B------:R-:W-:Y:S01]  /*335c0*/  ISETP.GE.U32.AND.EX P4, PT, R2, RZ, PT, P4 ;  /* 0x000000ff0200720c */ /* 0x000fe20003f86140 */
[----:B-----5:R-:W-:Y:S01]  /*335d0*/  FMUL R9, R19, UR12 ;  /* 0x0000000c13097c20 */ /* 0x020fe20008400000 */
[----:B------:R-:W-:Y:S01]  /*335e0*/  IMAD.IADD R29, R16, 0x1, R8 ;  /* 0x00000001101d7824 */ /* 0x000fe200078e0208 */
[----:B----4-:R-:W-:Y:S03]  /*335f0*/  HMMA.16816.F32 R12, R12, R10, R4 ;  /* 0x0000000a0c0c723c */ /* 0x010fe60000001804 */
[----:B------:R-:W-:-:S05]  /*33600*/  FSEL R9, R9, -INF , !P2 ;  /* 0xff80000009097808 */ /* 0x000fca0005000000 */
[----:B---3--:R-:W-:Y:S01]  /*33610*/  HMMA.16816.F32 R24, R24, R10, R20 ;  /* 0x0000000a1818723c */ /* 0x008fe20000001814 */
[----:B------:R-:W3:Y:S04]  /*33620*/  LDL.LU R20, [R1+0x100] ;  /* 0x0001000001147983 */ /* 0x000ee80000300800 */
[----:B------:R-:W3:Y:S04]  /*33630*/  LDL.LU R21, [R1+0x104] ;  /* 0x0001040001157983 */ /* 0x000ee80000300800 */
[----:B------:R-:W3:Y:S04]  /*33640*/  LDL.LU R22, [R1+0x108] ;  /* 0x0001080001167983 */ /* 0x000ee80000300800 */
[----:B------:R-:W3:Y:S04]  /*33650*/  LDL.LU R23, [R1+0x10c] ;  /* 0x00010c0001177983 */ /* 0x000ee80000300800 */
[----:B------:R-:W4:Y:S04]  /*33660*/  LDL.LU R2, [R1+0x74] ;  /* 0x0000740001027983 */ /* 0x000f280000300800 */
[----:B------:R-:W5:Y:S04]  /*33670*/  LDL.LU R8, [R1+0xcc] ;  /* 0x0000cc0001087983 */ /* 0x000f680000300800 */
[----:B------:R-:W-:Y:S04]  /*33680*/  STL [R1+0xc8], R9 ;  /* 0x0000c80901007387 */ /* 0x000fe80000100800 */
[----:B------:R-:W3:Y:S04]  /*33690*/  LDL.LU.64 R6, [R1+0x1c30] ;  /* 0x001c300001067983 */ /* 0x000ee80000300a00 */
[----:B------:R-:W3:Y:S01]  /*336a0*/  LDL.LU.64 R4, [R1+0x1c28] ;  /* 0x001c280001047983 */ /* 0x000ee20000300a00 */
[----:B------:R-:W-:Y:S01]  /*336b0*/  LOP3.LUT R0, R0, 0xffff, RZ, 0xc0, !PT ;  /* 0x0000ffff00007812 */ /* 0x000fe200078ec0ff */
[----:B--2---:R-:W-:-:S02]  /*336c0*/  FMUL R28, R28, UR12 ;  /* 0x0000000c1c1c7c20 */ /* 0x004fc40008400000 */
[----:B------:R-:W0:Y:S04]  /*336d0*/  LDSM.16.MT88.4 R16, [R18+UR7+0x3e180] ;  /* 0x03e180071210783b */ /* 0x000e280008004200 */
[----:B------:R-:W-:Y:S01]  /*336e0*/  STL.64 [R1+0x1c10], R14 ;  /* 0x001c100e01007387 */ /* 0x000fe20000100a00 */
[----:B------:R-:W-:-:S03]  /*336f0*/  SHF.R.U32.HI R3, RZ, 0xf, R0 ;  /* 0x0000000fff037819 */ /* 0x000fc60000011600 */
[----:B------:R1:W-:Y:S01]  /*33700*/  STL.64 [R1+0x1c08], R12 ;  /* 0x001c080c01007387 */ /* 0x0003e20000100a00 */
[----:B------:R-:W-:Y:S02]  /*33710*/  LOP3.LUT P2, RZ, R3, 0x1, RZ, 0xc0, !PT ;  /* 0x0000000103ff7812 */ /* 0x000fe4000784c0ff */
[----:B------:R-:W-:Y:S02]  /*33720*/  SHF.R.U32.HI R3, RZ, 0xd, R0 ;  /* 0x0000000dff037819 */ /* 0x000fe40000011600 */
[----:B------:R-:W-:Y:S02]  /*33730*/  FSEL R28, R28, -INF , !P4 ;  /* 0xff8000001c1c7808 */ /* 0x000fe40006000000 */
[----:B------:R-:W-:Y:S01]  /*33740*/  LOP3.LUT P4, RZ, R3, 0x1, RZ, 0xc0, !PT ;  /* 0x0000000103ff7812 */ /* 0x000fe2000788c0ff */
[----:B-1----:R-:W2:Y:S04]  /*33750*/  LDL.LU R12, [R1+0x170] ;  /* 0x00017000010c7983 */ /* 0x002ea80000300800 */
[----:B------:R-:W2:Y:S04]  /*33760*/  LDL.LU R13, [R1+0x174] ;  /* 0x00017400010d7983 */ /* 0x000ea80000300800 */
[----:B------:R-:W2:Y:S04]  /*33770*/  LDL.LU R14, [R1+0x178] ;  /* 0x00017800010e7983 */ /* 0x000ea80000300800 */
[----:B------:R-:W2:Y:S01]  /*33780*/  LDL.LU R15, [R1+0x17c] ;  /* 0x00017c00010f7983 */ /* 0x000ea20000300800 */
[----:B------:R-:W-:Y:S01]  /*33790*/  FMUL R26, R26, UR12 ;  /* 0x0000000c1a1a7c20 */ /* 0x000fe20008400000 */
[----:B------:R-:W1:Y:S01]  /*337a0*/  S2UR UR9, SR_CgaCtaId ;  /* 0x00000000000979c3 */ /* 0x000e620000008800 */
[----:B------:R-:W-:Y:S01]  /*337b0*/  UMOV UR8, 0x400 ;  /* 0x0000040000087882 */ /* 0x000fe20000000000 */
[----:B----4-:R-:W-:Y:S01]  /*337c0*/  FMUL R9, R2, UR12 ;  /* 0x0000000c02097c20 */ /* 0x010fe20008400000 */
[----:B-----5:R-:W-:-:S04]  /*337d0*/  FMUL R8, R8, UR12 ;  /* 0x0000000c08087c20 */ /* 0x020fc80008400000 */
[----:B------:R-:W-:Y:S02]  /*337e0*/  FSEL R9, R9, -INF , !P3 ;  /* 0xff80000009097808 */ /* 0x000fe40005800000 */
[----:B------:R-:W-:-:S03]  /*337f0*/  FSEL R3, R8, -INF , !P1 ;  /* 0xff80000008037808 */ /* 0x000fc60004800000 */
[----:B------:R4:W-:Y:S01]  /*33800*/  STL [R1+0xb8], R9 ;  /* 0x0000b80901007387 */ /* 0x0009e20000100800 */
[----:B---3--:R-:W-:Y:S01]  /*33810*/  HMMA.16816.F32 R4, R4, R10, R20 ;  /* 0x0000000a0404723c */ /* 0x008fe20000001814 */
[----:B------:R-:W-:Y:S06]  /*33820*/  BAR.SYNC.DEFER_BLOCKING 0x0 ;  /* 0x0000000000007b1d */ /* 0x000fec0000010000 */
[----:B----4-:R-:W3:Y:S04]  /*33830*/  LDL.LU R9, [R1+0x88] ;  /* 0x0000880001097983 */ /* 0x010ee80000300800 */
[----:B------:R4:W-:Y:S04]  /*33840*/  STL [R1+0xb0], R28 ;  /* 0x0000b01c01007387 */ /* 0x0009e80000100800 */
[----:B----4-:R-:W4:Y:S04]  /*33850*/  LDL.LU R28, [R1+0x80] ;  /* 0x00008000011c7983 */ /* 0x010f280000300800 */
[----:B------:R5:W-:Y:S04]  /*33860*/  STL [R1+0xb4], R3 ;  /* 0x0000b40301007387 */ /* 0x000be80000100800 */
[----:B------:R-:W2:Y:S04]  /*33870*/  LDL.LU.64 R22, [R1+0x1c20] ;  /* 0x001c200001167983 */ /* 0x000ea80000300a00 */
[----:B------:R-:W2:Y:S01]  /*33880*/  LDL.LU.64 R20, [R1+0x1c18] ;  /* 0x001c180001147983 */ /* 0x000ea20000300a00 */
[----:B------:R-:W-:Y:S01]  /*33890*/  SHF.R.U32.HI R2, RZ, 0xe, R0 ;  /* 0x0000000eff027819 */ /* 0x000fe20000011600 */
[----:B------:R-:W-:-:S03]  /*338a0*/  FMUL R8, R24, UR12 ;  /* 0x0000000c18087c20 */ /* 0x000fc60008400000 */
[----:B------:R-:W-:Y:S02]  /*338b0*/  LOP3.LUT P3, RZ, R2, 0x1, RZ, 0xc0, !PT ;  /* 0x0000000102ff7812 */ /* 0x000fe4000786c0ff */
[----:B-----5:R-:W-:Y:S01]  /*338c0*/  SHF.R.U32.HI R3, RZ, 0xa, R0 ;  /* 0x0000000aff037819 */ /* 0x020fe20000011600 */
[----:B---3--:R-:W-:Y:S01]  /*338d0*/  FMUL R9, R9, UR12 ;  /* 0x0000000c09097c20 */ /* 0x008fe20008400000 */
[----:B----4-:R-:W-:Y:S01]  /*338e0*/  FMUL R28, R28, UR12 ;  /* 0x0000000c1c1c7c20 */ /* 0x010fe20008400000 */
[----:B--2---:R-:W-:Y:S04]  /*338f0*/  HMMA.16816.F32 R20, R20, R10, R12 ;  /* 0x0000000a1414723c */ /* 0x004fe8000000180c */
[----:B------:R-:W-:Y:S02]  /*33900*/  FSEL R28, R28, -INF , !P2 ;  /* 0xff8000001c1c7808 */ /* 0x000fe40005000000 */
[----:B------:R-:W-:-:S02]  /*33910*/  FSEL R9, R9, -INF , !P3 ;  /* 0xff80000009097808 */ /* 0x000fc40005800000 */
[----:B------:R-:W-:Y:S02]  /*33920*/  LOP3.LUT P3, RZ, R3, 0x1, RZ, 0xc0, !PT ;  /* 0x0000000103ff7812 */ /* 0x000fe4000786c0ff */
[----:B------:R-:W-:Y:S01]  /*33930*/  FSEL R3, R8, -INF , !P4 ;  /* 0xff80000008037808 */ /* 0x000fe20006000000 */
[----:B------:R-:W-:Y:S04]  /*33940*/  STL [R1+0xf4], R28 ;  /* 0x0000f41c01007387 */ /* 0x000fe80000100800 */
[----:B------:R-:W-:Y:S04]  /*33950*/  STL [R1+0x1bd8], R28 ;  /* 0x001bd81c01007387 */ /* 0x000fe80000100800 */
[----:B------:R-:W-:Y:S04]  /*33960*/  STL [R1+0x100], R9 ;  /* 0x0001000901007387 */ /* 0x000fe80000100800 */
[----:B------:R-:W2:Y:S04]  /*33970*/  LDL.LU R24, [R1+0xd8] ;  /* 0x0000d80001187983 */ /* 0x000ea80000300800 */
[----:B------:R-:W-:Y:S04]  /*33980*/  STL [R1+0x10c], R3 ;  /* 0x00010c0301007387 */ /* 0x000fe80000100800 */
[----:B------:R-:W3:Y:S04]  /*33990*/  LDL.LU.64 R14, [R1+0x1c10] ;  /* 0x001c1000010e7983 */ /* 0x000ee80000300a00 */
[----:B------:R-:W4:Y:S04]  /*339a0*/  LDL.LU.64 R12, [R1+0x1c08] ;  /* 0x001c0800010c7983 */ /* 0x000f280000300a00 */
[----:B------:R-:W-:Y:S04]  /*339b0*/  STL [R1+0x1bd0], R23 ;  /* 0x001bd01701007387 */ /* 0x000fe80000100800 */
[----:B------:R-:W-:Y:S04]  /*339c0*/  STL [R1+0x1c00], R22 ;  /* 0x001c001601007387 */ /* 0x000fe80000100800 */
[----:B------:R5:W-:Y:S04]  /*339d0*/  STL.64 [R1+0x1bf8], R20 ;  /* 0x001bf81401007387 */ /* 0x000be80000100a00 */
[----:B-----5:R-:W0:Y:S04]  /*339e0*/  LDL.LU R20, [R1+0x140] ;  /* 0x0001400001147983 */ /* 0x020e280000300800 */
[----:B------:R-:W0:Y:S04]  /*339f0*/  LDL.LU R21, [R1+0x144] ;  /* 0x0001440001157983 */ /* 0x000e280000300800 */
[----:B------:R-:W0:Y:S04]  /*33a00*/  LDL.LU R22, [R1+0x148] ;  /* 0x0001480001167983 */ /* 0x000e280000300800 */
[----:B------:R-:W0:Y:S01]  /*33a10*/  LDL.LU R23, [R1+0x14c] ;  /* 0x00014c0001177983 */ /* 0x000e220000300800 */
[----:B------:R-:W-:-:S04]  /*33a20*/  SHF.R.U32.HI R2, RZ, 0xc, R0 ;  /* 0x0000000cff027819 */ /* 0x000fc80000011600 */
[----:B------:R-:W-:Y:S02]  /*33a30*/  LOP3.LUT P1, RZ, R2, 0x1, RZ, 0xc0, !PT ;  /* 0x0000000102ff7812 */ /* 0x000fe4000782c0ff */
[--C-:B------:R-:W-:Y:S02]  /*33a40*/  SHF.R.U32.HI R2, RZ, 0xb, R0.reuse ;  /* 0x0000000bff027819 */ /* 0x100fe40000011600 */
[--C-:B------:R-:W-:Y:S02]  /*33a50*/  SHF.R.U32.HI R3, RZ, 0x7, R0.reuse ;  /* 0x00000007ff037819 */ /* 0x100fe40000011600 */
[----:B------:R-:W-:Y:S02]  /*33a60*/  LOP3.LUT P2, RZ, R2, 0x1, RZ, 0xc0, !PT ;  /* 0x0000000102ff7812 */ /* 0x000fe4000784c0ff */
[----:B------:R-:W-:-:S04]  /*33a70*/  SHF.R.U32.HI R2, RZ, 0x9, R0 ;  /* 0x00000009ff027819 */ /* 0x000fc80000011600 */
[----:B------:R-:W-:Y:S02]  /*33a80*/  LOP3.LUT P4, RZ, R2, 0x1, RZ, 0xc0, !PT ;  /* 0x0000000102ff7812 */ /* 0x000fe4000788c0ff */
[----:B------:R-:W-:Y:S01]  /*33a90*/  SHF.R.U32.HI R2, RZ, 0x8, R0 ;  /* 0x00000008ff027819 */ /* 0x000fe20000011600 */
[----:B------:R-:W-:Y:S01]  /*33aa0*/  FMUL R6, R6, UR12 ;  /* 0x0000000c06067c20 */ /* 0x000fe20008400000 */
[----:B----4-:R-:W-:Y:S01]  /*33ab0*/  FMUL R9, R12, UR12 ;  /* 0x0000000c0c097c20 */ /* 0x010fe20008400000 */
[----:B---3--:R-:W-:Y:S01]  /*33ac0*/  FMUL R8, R14, UR12 ;  /* 0x0000000c0e087c20 */ /* 0x008fe20008400000 */
[----:B------:R-:W3:Y:S01]  /*33ad0*/  LDL.LU R12, [R1+0xd0] ;  /* 0x0000d000010c7983 */ /* 0x000ee20000300800 */
[----:B------:R-:W-:Y:S02]  /*33ae0*/  FSEL R14, R26, -INF , !P1 ;  /* 0xff8000001a0e7808 */ /* 0x000fe40004800000 */
[----:B------:R-:W-:Y:S02]  /*33af0*/  FSEL R9, R9, -INF , !P2 ;  /* 0xff80000009097808 */ /* 0x000fe40005000000 */
[----:B------:R-:W-:-:S02]  /*33b00*/  LOP3.LUT P2, RZ, R3, 0x1, RZ, 0xc0, !PT ;  /* 0x0000000103ff7812 */ /* 0x000fc4000784c0ff */
[----:B------:R-:W-:Y:S01]  /*33b10*/  FSEL R3, R8, -INF , !P3 ;  /* 0xff80000008037808 */ /* 0x000fe20005800000 */
[----:B------:R-:W-:Y:S04]  /*33b20*/  STL [R1+0xf0], R14 ;  /* 0x0000f00e01007387 */ /* 0x000fe80000100800 */
[----:B------:R-:W-:Y:S04]  /*33b30*/  STL [R1+0xf8], R9 ;  /* 0x0000f80901007387 */ /* 0x000fe80000100800 */
[----:B------:R-:W-:Y:S01]  /*33b40*/  STL [R1+0x108], R3 ;  /* 0x0001080301007387 */ /* 0x000fe20000100800 */
[----:B------:R-:W-:-:S02]  /*33b50*/  LOP3.LUT P1, RZ, R2, 0x1, RZ, 0xc0, !PT ;  /* 0x0000000102ff7812 */ /* 0x000fc4000782c0ff */
[----:B------:R-:W-:Y:S01]  /*33b60*/  SHF.R.U32.HI R2, RZ, 0x6, R0 ;  /* 0x00000006ff027819 */ /* 0x000fe20000011600 */
[----:B0-----:R-:W-:Y:S01]  /*33b70*/  HMMA.16816.F32 R16, R16, R10, R20 ;  /* 0x0000000a1010723c */ /* 0x001fe20000001814 */
[----:B------:R-:W4:Y:S04]  /*33b80*/  LDL.LU R22, [R1+0x1c00] ;  /* 0x001c000001167983 */ /* 0x000f280000300800 */
[----:B------:R-:W5:Y:S01]  /*33b90*/  LDL.LU.64 R20, [R1+0x1bf8] ;  /* 0x001bf80001147983 */ /* 0x000f620000300a00 */
[----:B------:R-:W-:Y:S01]  /*33ba0*/  LOP3.LUT P3, RZ, R2, 0x1, RZ, 0xc0, !PT ;  /* 0x0000000102ff7812 */ /* 0x000fe2000786c0ff */
[----:B------:R-:W-:Y:S02]  /*33bb0*/  FMUL R2, R4, UR12 ;  /* 0x0000000c04027c20 */ /* 0x000fe40008400000 */
[----:B------:R-:W4:Y:S01]  /*33bc0*/  LDL.LU R23, [R1+0x20] ;  /* 0x0000200001177983 */ /* 0x000f220000300800 */
[----:B------:R-:W-:-:S03]  /*33bd0*/  FSEL R6, R6, -INF , !P1 ;  /* 0xff80000006067808 */ /* 0x000fc60004800000 */
[----:B------:R-:W4:Y:S01]  /*33be0*/  LDL.LU R28, [R1+0x84] ;  /* 0x00008400011c7983 */ /* 0x000f220000300800 */
[----:B------:R-:W-:-:S05]  /*33bf0*/  FSEL R8, R2, -INF , !P4 ;  /* 0xff80000002087808 */ /* 0x000fca0006000000 */
[----:B------:R-:W-:Y:S04]  /*33c00*/  STL [R1+0x1bdc], R17 ;  /* 0x001bdc1101007387 */ /* 0x000fe80000100800 */
[----:B------:R-:W-:Y:S04]  /*33c10*/  STL [R1+0x1bd4], R19 ;  /* 0x001bd41301007387 */ /* 0x000fe80000100800 */
[----:B------:R-:W-:Y:S04]  /*33c20*/  STL [R1+0xe4], R8 ;  /* 0x0000e40801007387 */ /* 0x000fe80000100800 */
[----:B------:R2:W-:Y:S02]  /*33c30*/  STL [R1+0xd0], R6 ;  /* 0x0000d00601007387 */ /* 0x0005e40000100800 */
[----:B--2---:R-:W-:-:S02]  /*33c40*/  FMUL R6, R24, UR12 ;  /* 0x0000000c18067c20 */ /* 0x004fc40008400000 */
[----:B------:R-:W2:Y:S01]  /*33c50*/  LDL.LU R24, [R1+0x8c] ;  /* 0x00008c0001187983 */ /* 0x000ea20000300800 */
[--C-:B------:R-:W-:Y:S02]  /*33c60*/  SHF.R.U32.HI R3, RZ, 0x5, R0.reuse ;  /* 0x00000005ff037819 */ /* 0x100fe40000011600 */
[--C-:B------:R-:W-:Y:S02]  /*33c70*/  SHF.R.U32.HI R4, RZ, 0x4, R0.reuse ;  /* 0x00000004ff047819 */ /* 0x100fe40000011600 */
[----:B------:R-:W-:Y:S02]  /*33c80*/  FSEL R6, R6, -INF , !P3 ;  /* 0xff80000006067808 */ /* 0x000fe40005800000 */
[----:B------:R-:W-:Y:S02]  /*33c90*/  LOP3.LUT P4, RZ, R3, 0x1, RZ, 0xc0, !PT ;  /* 0x0000000103ff7812 */ /* 0x000fe4000788c0ff */
[----:B------:R-:W-:Y:S02]  /*33ca0*/  SHF.R.U32.HI R3, RZ, 0x3, R0 ;  /* 0x00000003ff037819 */ /* 0x000fe40000011600 */
[----:B------:R-:W-:-:S02]  /*33cb0*/  LOP3.LUT P1, RZ, R4, 0x1, RZ, 0xc0, !PT ;  /* 0x0000000104ff7812 */ /* 0x000fc4000782c0ff */
[----:B------:R-:W-:-:S04]  /*33cc0*/  SHF.R.U32.HI R4, RZ, 0x2, R0 ;  /* 0x00000002ff047819 */ /* 0x000fc80000011600 */
[----:B------:R-:W-:Y:S02]  /*33cd0*/  LOP3.LUT P3, RZ, R4, 0x1, RZ, 0xc0, !PT ;  /* 0x0000000104ff7812 */ /* 0x000fe4000786c0ff */
[----:B------:R-:W-:Y:S01]  /*33ce0*/  SHF.R.U32.HI R4, RZ, 0x1, R0 ;  /* 0x00000001ff047819 */ /* 0x000fe20000011600 */
[----:B---3--:R-:W-:-:S05]  /*33cf0*/  FMUL R2, R12, UR12 ;  /* 0x0000000c0c027c20 */ /* 0x008fca0008400000 */
[----:B------:R-:W-:Y:S02]  /*33d00*/  FSEL R8, R2, -INF , !P2 ;  /* 0xff80000002087808 */ /* 0x000fe40005000000 */
[----:B------:R-:W-:-:S03]  /*33d10*/  LOP3.LUT P2, RZ, R3, 0x1, RZ, 0xc0, !PT ;  /* 0x0000000103ff7812 */ /* 0x000fc6000784c0ff */
[----:B------:R-:W-:Y:S04]  /*33d20*/  STL [R1+0xcc], R8 ;  /* 0x0000cc0801007387 */ /* 0x000fe80000100800 */
[----:B------:R4:W-:Y:S01]  /*33d30*/  STL [R1+0xc4], R6 ;  /* 0x0000c40601007387 */ /* 0x0009e20000100800 */
[----:B------:R-:W-:Y:S01]  /*33d40*/  LOP3.LUT R2, R29, 0xffff, RZ, 0xc0, !PT ;  /* 0x0000ffff1d027812 */ /* 0x000fe200078ec0ff */
[----:B-----5:R-:W-:Y:S01]  /*33d50*/  FMUL R3, R20, UR12 ;  /* 0x0000000c14037c20 */ /* 0x020fe20008400000 */
[----:B----4-:R-:W-:-:S04]  /*33d60*/  FMUL R6, R22, UR12 ;  /* 0x0000000c16067c20 */ /* 0x010fc80008400000 */
[----:B------:R-:W-:Y:S02]  /*33d70*/  FSEL R9, R3, -INF , !P4 ;  /* 0xff80000003097808 */ /* 0x000fe40006000000 */
[----:B------:R-:W-:Y:S02]  /*33d80*/  LOP3.LUT P4, RZ, R4, 0x1, RZ, 0xc0, !PT ;  /* 0x0000000104ff7812 */ /* 0x000fe4000788c0ff */
[----:B------:R-:W-:Y:S02]  /*33d90*/  FSEL R4, R6, -INF , !P1 ;  /* 0xff80000006047808 */ /* 0x000fe40004800000 */
[--C-:B------:R-:W-:Y:S01]  /*33da0*/  SHF.R.U32.HI R0, RZ, 0xf, R2.reuse ;  /* 0x0000000fff007819 */ /* 0x100fe20000011602 */
[----:B------:R-:W-:Y:S01]  /*33db0*/  FMUL R8, R16, UR12 ;  /* 0x0000000c10087c20 */ /* 0x000fe20008400000 */
[----:B------:R-:W-:Y:S04]  /*33dc0*/  STL [R1+0xc0], R9 ;  /* 0x0000c00901007387 */ /* 0x000fe80000100800 */
[----:B------:R0:W-:Y:S01]  /*33dd0*/  STL [R1+0xbc], R4 ;  /* 0x0000bc0401007387 */ /* 0x0001e20000100800 */
[----:B------:R-:W-:-:S02]  /*33de0*/  SHF.R.U32.HI R3, RZ, 0xe, R2 ;  /* 0x0000000eff037819 */ /* 0x000fc40000011602 */
[----:B------:R-:W-:Y:S02]  /*33df0*/  LOP3.LUT P1, RZ, R0, 0x1, RZ, 0xc0, !PT ;  /* 0x0000000100ff7812 */ /* 0x000fe4000782c0ff */
[----:B------:R-:W-:Y:S01]  /*33e00*/  FSEL R0, R8, -INF , !P2 ;  /* 0xff80000008007808 */ /* 0x000fe20005000000 */
[----:B------:R-:W-:Y:S01]  /*33e10*/  FMUL R6, R23, UR12 ;  /* 0x0000000c17067c20 */ /* 0x000fe20008400000 */
[----:B0-----:R-:W-:Y:S01]  /*33e20*/  FMUL R4, R18, UR12 ;  /* 0x0000000c12047c20 */ /* 0x001fe20008400000 */
[----:B------:R-:W-:Y:S01]  /*33e30*/  LOP3.LUT P2, RZ, R3, 0x1, RZ, 0xc0, !PT ;  /* 0x0000000103ff7812 */ /* 0x000fe2000784c0ff */
[----:B------:R-:W-:Y:S01]  /*33e40*/  FMUL R8, R28, UR12 ;  /* 0x0000000c1c087c20 */ /* 0x000fe20008400000 */
[----:B------:R-:W-:Y:S02]  /*33e50*/  SHF.R.U32.HI R3, RZ, 0xd, R2 ;  /* 0x0000000dff037819 */ /* 0x000fe40000011602 */
[----:B------:R-:W-:Y:S01]  /*33e60*/  FSEL R4, R4, -INF , !P3 ;  /* 0xff80000004047808 */ /* 0x000fe20005800000 */
[----:B------:R0:W-:Y:S01]  /*33e70*/  STL [R1+0xd8], R0 ;  /* 0x0000d80001007387 */ /* 0x0001e20000100800 */
[----:B------:R-:W-:-:S02]  /*33e80*/  LOP3.LUT P3, RZ, R3, 0x1, RZ, 0xc0, !PT ;  /* 0x0000000103ff7812 */ /* 0x000fc4000786c0ff */
[----:B------:R-:W-:Y:S01]  /*33e90*/  FSEL R20, R8, -INF , P1 ;  /* 0xff80000008147808 */ /* 0x000fe20000800000 */
[----:B------:R3:W-:Y:S01]  /*33ea0*/  STL [R1+0x104], R4 ;  /* 0x0001040401007387 */ /* 0x0007e20000100800 */
[--C-:B------:R-:W-:Y:S01]  /*33eb0*/  SHF.R.U32.HI R3, RZ, 0xb, R2.reuse ;  /* 0x0000000bff037819 */ /* 0x100fe20000011602 */
[----:B--2---:R-:W-:Y:S01]  /*33ec0*/  FMUL R8, R24, UR12 ;  /* 0x0000000c18087c20 */ /* 0x004fe20008400000 */
[----:B0-----:R-:W-:Y:S02]  /*33ed0*/  SHF.R.U32.HI R0, RZ, 0xc, R2 ;  /* 0x0000000cff007819 */ /* 0x001fe40000011602 */
[----:B---3--:R-:W-:Y:S01]  /*33ee0*/  FSEL R4, R6, -INF , !P4 ;  /* 0xff80000006047808 */ /* 0x008fe20006000000 */
[----:B------:R-:W-:Y:S01]  /*33ef0*/  FMUL R6, R25, UR12 ;  /* 0x0000000c19067c20 */ /* 0x000fe20008400000 */
[----:B------:R-:W-:Y:S02]  /*33f00*/  LOP3.LUT P1, RZ, R3, 0x1, RZ, 0xc0, !PT ;  /* 0x0000000103ff7812 */ /* 0x000fe4000782c0ff */
[----:B------:R-:W-:-:S02]  /*33f10*/  LOP3.LUT P4, RZ, R0, 0x1, RZ, 0xc0, !PT ;  /* 0x0000000100ff7812 */ /* 0x000fc4000788c0ff */
[--C-:B------:R-:W-:Y:S01]  /*33f20*/  SHF.R.U32.HI R3, RZ, 0x9, R2.reuse ;  /* 0x00000009ff037819 */ /* 0x100fe20000011602 */
[----:B------:R0:W-:Y:S01]  /*33f30*/  STL [R1+0x11c], R4 ;  /* 0x00011c0401007387 */ /* 0x0001e20000100800 */
[----:B------:R-:W-:Y:S02]  /*33f40*/  FSEL R8, R8, -INF , P2 ;  /* 0xff80000008087808 */ /* 0x000fe40001000000 */
[--C-:B------:R-:W-:Y:S02]  /*33f50*/  SHF.R.U32.HI R0, RZ, 0xa, R2.reuse ;  /* 0x0000000aff007819 */ /* 0x100fe40000011602 */
[----:B------:R-:W-:Y:S01]  /*33f60*/  FSEL R6, R6, -INF , P3 ;  /* 0xff80000006067808 */ /* 0x000fe20001800000 */
[----:B------:R-:W-:Y:S04]  /*33f70*/  STL [R1+0xac], R20 ;  /* 0x0000ac1401007387 */ /* 0x000fe80000100800 */
[----:B------:R-:W-:Y:S01]  /*33f80*/  STL [R1+0x1be0], R20 ;  /* 0x001be01401007387 */ /* 0x000fe20000100800 */
[----:B------:R-:W-:Y:S01]  /*33f90*/  LOP3.LUT P3, RZ, R3, 0x1, RZ, 0xc0, !PT ;  /* 0x0000000103ff7812 */ /* 0x000fe2000786c0ff */
[----:B0-----:R-:W-:Y:S01]  /*33fa0*/  FMUL R4, R27, UR12 ;  /* 0x0000000c1b047c20 */ /* 0x001fe20008400000 */
[----:B------:R-:W-:Y:S01]  /*33fb0*/  LOP3.LUT P2, RZ, R0, 0x1, RZ, 0xc0, !PT ;  /* 0x0000000100ff7812 */ /* 0x000fe2000784c0ff */
[----:B------:R-:W-:Y:S01]  /*33fc0*/  STL [R1+0xa8], R8 ;  /* 0x0000a80801007387 */ /* 0x000fe20000100800 */
[----:B------:R-:W-:-:S03]  /*33fd0*/  SHF.R.U32.HI R0, RZ, 0x8, R2 ;  /* 0x00000008ff007819 */ /* 0x000fc60000011602 */
[----:B------:R0:W-:Y:S01]  /*33fe0*/  STL [R1+0xa4], R6 ;  /* 0x0000a40601007387 */ /* 0x0001e20000100800 */
[----:B------:R-:W-:Y:S01]  /*33ff0*/  FSEL R3, R4, -INF , P4 ;  /* 0xff80000004037808 */ /* 0x000fe20002000000 */
[----:B------:R-:W-:Y:S01]  /*34000*/  FMUL R4, R15, UR12 ;  /* 0x0000000c0f047c20 */ /* 0x000fe20008400000 */
[----:B------:R-:W-:Y:S02]  /*34010*/  LOP3.LUT P4, RZ, R0, 0x1, RZ, 0xc0, !PT ;  /* 0x0000000100ff7812 */ /* 0x000fe4000788c0ff */
[----:B------:R-:W-:Y:S01]  /*34020*/  SHF.R.U32.HI R0, RZ, 0x6, R2 ;  /* 0x00000006ff007819 */ /* 0x000fe20000011602 */
[----:B------:R2:W-:Y:S01]  /*34030*/  STL [R1+0xa0], R3 ;  /* 0x0000a00301007387 */ /* 0x0005e20000100800 */
[----:B0-----:R-:W-:Y:S01]  /*34040*/  FMUL R6, R13, UR12 ;  /* 0x0000000c0d067c20 */ /* 0x001fe20008400000 */
[----:B------:R-:W-:Y:S02]  /*34050*/  FSEL R4, R4, -INF , P2 ;  /* 0xff80000004047808 */ /* 0x000fe40001000000 */
[----:B------:R-:W-:-:S02]  /*34060*/  LOP3.LUT P2, RZ, R0, 0x1, RZ, 0xc0, !PT ;  /* 0x0000000100ff7812 */ /* 0x000fc4000784c0ff */
[----:B------:R-:W-:Y:S01]  /*34070*/  FSEL R6, R6, -INF , P1 ;  /* 0xff80000006067808 */ /* 0x000fe20000800000 */
[----:B--2---:R-:W-:-:S04]  /*34080*/  FMUL R3, R5, UR12 ;  /* 0x0000000c05037c20 */ /* 0x004fc80008400000 */
[----:B------:R-:W-:Y:S01]  /*34090*/  STL [R1+0x9c], R6 ;  /* 0x00009c0601007387 */ /* 0x000fe20000100800 */
[----:B------:R-:W-:-:S03]  /*340a0*/  FSEL R0, R3, -INF , P3 ;  /* 0xff80000003007808 */ /* 0x000fc60001800000 */
[----:B------:R-:W-:Y:S04]  /*340b0*/  STL [R1+0x98], R4 ;  /* 0x0000980401007387 */ /* 0x000fe80000100800 */
[----:B------:R-:W2:Y:S04]  /*340c0*/  LDL.LU R19, [R1+0xd4] ;  /* 0x0000d40001137983 */ /* 0x000ea80000300800 */
[----:B------:R-:W3:Y:S04]  /*340d0*/  LDL.LU R23, [R1+0xdc] ;  /* 0x0000dc0001177983 */ /* 0x000ee80000300800 */
[----:B------:R-:W-:Y:S04]  /*340e0*/  STL [R1+0x94], R0 ;  /* 0x0000940001007387 */ /* 0x000fe80000100800 */
[----:B------:R-:W4:Y:S04]  /*340f0*/  LDL R20, [R1+0x110] ;  /* 0x0001100001147983 */ /* 0x000f280000100800 */
[----:B----4-:R0:W-:Y:S04]  /*34100*/  STL [R1+0x1be4], R20 ;  /* 0x001be41401007387 */ /* 0x0101e80000100800 */
[----:B0-----:R-:W4:Y:S04]  /*34110*/  LDL R20, [R1+0xe8] ;  /* 0x0000e80001147983 */ /* 0x001f280000100800 */
[----:B----4-:R0:W-:Y:S04]  /*34120*/  STL [R1+0x1be8], R20 ;  /* 0x001be81401007387 */ /* 0x0101e80000100800 */
[----:B0-----:R-:W4:Y:S04]  /*34130*/  LDL R20, [R1+0xc8] ;  /* 0x0000c80001147983 */ /* 0x001f280000100800 */
[----:B----4-:R0:W-:Y:S04]  /*34140*/  STL [R1+0x1bec], R20 ;  /* 0x001bec1401007387 */ /* 0x0101e80000100800 */
[----:B0-----:R-:W4:Y:S01]  /*34150*/  LDL R20, [R1+0xb8] ;  /* 0x0000b80001147983 */ /* 0x001f220000100800 */
[--C-:B------:R-:W-:Y:S01]  /*34160*/  SHF.R.U32.HI R5, RZ, 0x5, R2.reuse ;  /* 0x00000005ff057819 */ /* 0x100fe20000011602 */
[----:B------:R-:W-:Y:S01]  /*34170*/  FMUL R7, R7, UR12 ;  /* 0x0000000c07077c20 */ /* 0x000fe20008400000 */
[----:B------:R-:W-:Y:S01]  /*34180*/  SHF.R.U32.HI R8, RZ, 0x7, R2 ;  /* 0x00000007ff087819 */ /* 0x000fe20000011602 */
[----:B----4-:R0:W-:Y:S04]  /*34190*/  STL [R1+0x1bf0], R20 ;  /* 0x001bf01401007387 */ /* 0x0101e80000100800 */
[----:B0-----:R-:W4:Y:S01]  /*341a0*/  LDL R20, [R1+0xb4] ;  /* 0x0000b40001147983 */ /* 0x001f220000100800 */
[----:B------:R-:W-:Y:S01]  /*341b0*/  LOP3.LUT P3, RZ, R5, 0x1, RZ, 0xc0, !PT ;  /* 0x0000000105ff7812 */ /* 0x000fe2000786c0ff */
[----:B--2---:R-:W-:Y:S01]  /*341c0*/  FMUL R5, R19, UR12 ;  /* 0x0000000c13057c20 */ /* 0x004fe20008400000 */
[----:B------:R-:W-:-:S02]  /*341d0*/  FSEL R19, R7, -INF , P4 ;  /* 0xff80000007137808 */ /* 0x000fc40002000000 */
[----:B------:R-:W-:Y:S01]  /*341e0*/  LOP3.LUT P1, RZ, R8, 0x1, RZ, 0xc0, !PT ;  /* 0x0000000108ff7812 */ /* 0x000fe2000782c0ff */
[----:B---3--:R-:W-:Y:S01]  /*341f0*/  FMUL R4, R23, UR12 ;  /* 0x0000000c17047c20 */ /* 0x008fe20008400000 */
[--C-:B------:R-:W-:Y:S02]  /*34200*/  SHF.R.U32.HI R3, RZ, 0x3, R2.reuse ;  /* 0x00000003ff037819 */ /* 0x100fe40000011602 */
[--C-:B------:R-:W-:Y:S02]  /*34210*/  SHF.R.U32.HI R0, RZ, 0x4, R2.reuse ;  /* 0x00000004ff007819 */ /* 0x100fe40000011602 */
[--C-:B------:R-:W-:Y:S02]  /*34220*/  SHF.R.U32.HI R23, RZ, 0x1, R2.reuse ;  /* 0x00000001ff177819 */ /* 0x100fe40000011602 */
[----:B------:R-:W-:Y:S02]  /*34230*/  LOP3.LUT P4, RZ, R0, 0x1, RZ, 0xc0, !PT ;  /* 0x0000000100ff7812 */ /* 0x000fe4000788c0ff */
[----:B------:R-:W-:Y:S01]  /*34240*/  SHF.R.U32.HI R0, RZ, 0x2, R2 ;  /* 0x00000002ff007819 */ /* 0x000fe20000011602 */
[----:B----4-:R0:W-:Y:S04]  /*34250*/  STL [R1+0x1bf4], R20 ;  /* 0x001bf41401007387 */ /* 0x0101e80000100800 */
[----:B------:R-:W2:Y:S04]  /*34260*/  LDL R18, [R1+0x128] ;  /* 0x0001280001127983 */ /* 0x000ea80000100800 */
[----:B------:R-:W3:Y:S04]  /*34270*/  LDL R17, [R1+0x118] ;  /* 0x0001180001117983 */ /* 0x000ee80000100800 */
[----:B------:R-:W3:Y:S04]  /*34280*/  LDL R16, [R1+0x134] ;  /* 0x0001340001107983 */ /* 0x000ee80000100800 */
[----:B------:R-:W4:Y:S04]  /*34290*/  LDL R28, [R1+0x124] ;  /* 0x00012400011c7983 */ /* 0x000f280000100800 */
[----:B------:R-:W4:Y:S04]  /*342a0*/  LDL R15, [R1+0x138] ;  /* 0x00013800010f7983 */ /* 0x000f280000100800 */
[----:B------:R-:W5:Y:S04]  /*342b0*/  LDL R14, [R1+0x168] ;  /* 0x00016800010e7983 */ /* 0x000f680000100800 */
[----:B------:R-:W2:Y:S04]  /*342c0*/  LDL R13, [R1+0x190] ;  /* 0x00019000010d7983 */ /* 0x000ea80000100800 */
[----:B0-----:R-:W2:Y:S04]  /*342d0*/  LDL R20, [R1+0xb0] ;  /* 0x0000b00001147983 */ /* 0x001ea80000100800 */
[----:B------:R-:W2:Y:S04]  /*342e0*/  LDL R8, [R1+0x13c] ;  /* 0x00013c0001087983 */ /* 0x000ea80000100800 */
        /* <DEDUP_REMOVED lines=12> */
[----:B------:R0:W-:Y:S02]  /*343b0*/  STL [R1+0x90], R19 ;  /* 0x0000901301007387 */ /* 0x0001e40000100800 */
[----:B0-----:R-:W-:-:S02]  /*343c0*/  FSEL R19, R5, -INF , P1 ;  /* 0xff80000005137808 */ /* 0x001fc40000800000 */
[----:B------:R-:W2:Y:S04]  /*343d0*/  LDL R5, [R1+0x114] ;  /* 0x0001140001057983 */ /* 0x000ea80000100800 */
[----:B------:R0:W-:Y:S01]  /*343e0*/  STL [R1+0x8c], R19 ;  /* 0x00008c1301007387 */ /* 0x0001e20000100800 */
[----:B------:R-:W-:-:S03]  /*343f0*/  LOP3.LUT P1, RZ, R3, 0x1, RZ, 0xc0, !PT ;  /* 0x0000000103ff7812 */ /* 0x000fc6000782c0ff */
[----:B------:R-:W2:Y:S01]  /*34400*/  LDL R3, [R1+0x120] ;  /* 0x0001200001037983 */ /* 0x000ea20000100800 */
[----:B0-----:R-:W-:-:S03]  /*34410*/  FSEL R19, R4, -INF , P2 ;  /* 0xff80000004137808 */ /* 0x001fc60001000000 */
[----:B------:R-:W2:Y:S04]  /*34420*/  LDL R4, [R1+0xfc] ;  /* 0x0000fc0001047983 */ /* 0x000ea80000100800 */
[----:B------:R0:W-:Y:S04]  /*34430*/  STL [R1+0x88], R19 ;  /* 0x0000881301007387 */ /* 0x0001e80000100800 */
[----:B------:R-:W2:Y:S01]  /*34440*/  LDL R2, [R1+0xe0] ;  /* 0x0000e00001027983 */ /* 0x000ea20000100800 */
[----:B------:R-:W-:-:S03]  /*34450*/  LOP3.LUT P2, RZ, R0, 0x1, RZ, 0xc0, !PT ;  /* 0x0000000100ff7812 */ /* 0x000fc6000784c0ff */
[----:B------:R-:W3:Y:S01]  /*34460*/  LDL R0, [R1+0xec] ;  /* 0x0000ec0001007983 */ /* 0x000ee20000100800 */
[----:B0-----:R-:W-:-:S03]  /*34470*/  FMUL R19, R21, UR12 ;  /* 0x0000000c15137c20 */ /* 0x001fc60008400000 */
[----:B------:R-:W5:Y:S01]  /*34480*/  LDL R21, [R1+0x12c] ;  /* 0x00012c0001157983 */ /* 0x000f620000100800 */
[----:B--2---:R-:W-:-:S03]  /*34490*/  FMNMX R2, R2, R20, !PT ;  /* 0x0000001402027209 */ /* 0x004fc60007800000 */
[----:B------:R-:W3:Y:S02]  /*344a0*/  LDL.LU R20, [R1+0x1bf4] ;  /* 0x001bf40001147983 */ /* 0x000ee40000300800 */
[----:B---3--:R-:W-:Y:S02]  /*344b0*/  FMNMX R0, R0, R20, !PT ;  /* 0x0000001400007209 */ /* 0x008fe40007800000 */
[----:B------:R-:W2:Y:S02]  /*344c0*/  LDL.LU R20, [R1+0x1bf0] ;  /* 0x001bf00001147983 */ /* 0x000ea40000300800 */
[----:B--2---:R-:W-:Y:S02]  /*344d0*/  FMNMX R4, R4, R20, !PT ;  /* 0x0000001404047209 */ /* 0x004fe40007800000 */
[----:B------:R-:W2:Y:S02]  /*344e0*/  LDL.LU R20, [R1+0x1bec] ;  /* 0x001bec0001147983 */ /* 0x000ea40000300800 */
[----:B--2---:R-:W-:-:S02]  /*344f0*/  FMNMX R5, R5, R20, !PT ;  /* 0x0000001405057209 */ /* 0x004fc40007800000 */
[----:B------:R-:W2:Y:S02]  /*34500*/  LDL.LU R20, [R1+0x1be8] ;  /* 0x001be80001147983 */ /* 0x000ea40000300800 */
[----:B--2---:R-:W-:Y:S02]  /*34510*/  FMNMX R3, R3, R20, !PT ;  /* 0x0000001403037209 */ /* 0x004fe40007800000 */
[----:B------:R-:W2:Y:S01]  /*34520*/  LDL.LU R20, [R1+0x1be4] ;  /* 0x001be40001147983 */ /* 0x000ea20000300800 */
[----:B------:R-:W-:Y:S02]  /*34530*/  FMNMX R16, R16, R17, !PT ;  /* 0x0000001110107209 */ /* 0x000fe40007800000 */
[----:B----4-:R-:W-:Y:S02]  /*34540*/  FMNMX R15, R15, R28, !PT ;  /* 0x0000001c0f0f7209 */ /* 0x010fe40007800000 */
[----:B--2---:R-:W-:Y:S02]  /*34550*/  FMNMX R18, R18, R20, !PT ;  /* 0x0000001412127209 */ /* 0x004fe40007800000 */
[----:B------:R-:W2:Y:S04]  /*34560*/  LDL.LU R20, [R1+0x1be0] ;  /* 0x001be00001147983 */ /* 0x000ea80000300800 */
[----:B------:R-:W3:Y:S04]  /*34570*/  LDL.LU R17, [R1+0x1bdc] ;  /* 0x001bdc0001117983 */ /* 0x000ee80000300800 */
[----:B------:R-:W2:Y:S01]  /*34580*/  LDL.LU R28, [R1+0x1bd8] ;  /* 0x001bd800011c7983 */ /* 0x000ea20000300800 */
[----:B-----5:R-:W-:-:S02]  /*34590*/  FMNMX R14, R14, R21, !PT ;  /* 0x000000150e0e7209 */ /* 0x020fc40007800000 */
[----:B------:R-:W-:Y:S01]  /*345a0*/  FMNMX R11, R11, R6, !PT ;  /* 0x000000060b0b7209 */ /* 0x000fe20007800000 */
[----:B------:R-:W0:Y:S04]  /*345b0*/  SHFL.BFLY PT, R21, R2, 0x2, 0x1f ;  /* 0x0c401f0002157f89 */ /* 0x000e2800000e0000 */
[----:B------:R-:W-:Y:S04]  /*345c0*/  STL [R1+0x1bcc], R0 ;  /* 0x001bcc0001007387 */ /* 0x000fe80000100800 */
[----:B0-----:R-:W-:Y:S04]  /*345d0*/  STL [R1+0x1c], R21 ;  /* 0x00001c1501007387 */ /* 0x001fe80000100800 */
[----:B------:R-:W-:Y:S01]  /*345e0*/  SHFL.BFLY PT, R21, R16, 0x2, 0x1f ;  /* 0x0c401f0010157f89 */ /* 0x000fe200000e0000 */
[----:B------:R-:W-:-:S02]  /*345f0*/  FSEL R19, R19, -INF , P3 ;  /* 0xff80000013137808 */ /* 0x000fc40001800000 */
[----:B------:R-:W-:Y:S02]  /*34600*/  LOP3.LUT P3, RZ, R23, 0x1, RZ, 0xc0, !PT ;  /* 0x0000000117ff7812 */ /* 0x000fe4000786c0ff */
[----:B--2---:R-:W-:Y:S02]  /*34610*/  FMNMX R6, R28, R20, !PT ;  /* 0x000000141c067209 */ /* 0x004fe40007800000 */
[----:B------:R0:W2:Y:S04]  /*34620*/  SHFL.BFLY PT, R20, R0, 0x2, 0x1f ;  /* 0x0c401f0000147f89 */ /* 0x0000a800000e0000 */
[----:B0-----:R-:W4:Y:S04]  /*34630*/  LDL.LU R0, [R1+0x1c] ;  /* 0x00001c0001007983 */ /* 0x001f280000300800 */
[----:B--2---:R-:W-:Y:S04]  /*34640*/  STL [R1+0x18], R20 ;  /* 0x0000181401007387 */ /* 0x004fe80000100800 */
[----:B------:R-:W0:Y:S04]  /*34650*/  SHFL.BFLY PT, R20, R4, 0x2, 0x1f ;  /* 0x0c401f0004147f89 */ /* 0x000e2800000e0000 */
[----:B------:R2:W-:Y:S04]  /*34660*/  STL [R1+0x1bc8], R4 ;  /* 0x001bc80401007387 */ /* 0x0005e80000100800 */
[----:B--2---:R-:W2:Y:S04]  /*34670*/  LDL.LU R4, [R1+0x18] ;  /* 0x0000180001047983 */ /* 0x004ea80000300800 */
[----:B0-----:R-:W-:Y:S04]  /*34680*/  STL [R1+0x14], R20 ;  /* 0x0000141401007387 */ /* 0x001fe80000100800 */
[----:B------:R-:W0:Y:S04]  /*34690*/  SHFL.BFLY PT, R20, R5, 0x2, 0x1f ;  /* 0x0c401f0005147f89 */ /* 0x000e2800000e0000 */
[----:B------:R5:W-:Y:S04]  /*346a0*/  STL [R1+0x1bc4], R5 ;  /* 0x001bc40501007387 */ /* 0x000be80000100800 */
[----:B-----5:R-:W5:Y:S04]  /*346b0*/  LDL.LU R5, [R1+0x14] ;  /* 0x0000140001057983 */ /* 0x020f680000300800 */
[----:B0-----:R-:W-:Y:S04]  /*346c0*/  STL [R1+0x10], R20 ;  /* 0x0000101401007387 */ /* 0x001fe80000100800 */
[----:B------:R-:W0:Y:S04]  /*346d0*/  SHFL.BFLY PT, R20, R3, 0x2, 0x1f ;  /* 0x0c401f0003147f89 */ /* 0x000e2800000e0000 */
[----:B------:R1:W-:Y:S04]  /*346e0*/  STL [R1+0x1bc0], R3 ;  /* 0x001bc00301007387 */ /* 0x0003e80000100800 */
[----:B-1----:R-:W2:Y:S04]  /*346f0*/  LDL.LU R3, [R1+0x10] ;  /* 0x0000100001037983 */ /* 0x002ea80000300800 */
[----:B0-----:R-:W-:Y:S04]  /*34700*/  STL [R1+0xc], R20 ;  /* 0x00000c1401007387 */ /* 0x001fe80000100800 */
[----:B------:R-:W0:Y:S04]  /*34710*/  SHFL.BFLY PT, R20, R18, 0x2, 0x1f ;  /* 0x0c401f0012147f89 */ /* 0x000e2800000e0000 */
[----:B------:R1:W-:Y:S04]  /*34720*/  STL [R1+0x1bbc], R18 ;  /* 0x001bbc1201007387 */ /* 0x0003e80000100800 */
[----:B-1----:R-:W2:Y:S04]  /*34730*/  LDL.LU R18, [R1+0xc] ;  /* 0x00000c0001127983 */ /* 0x002ea80000300800 */
[----:B0-----:R-:W-:Y:S04]  /*34740*/  STL [R1+0x8], R20 ;  /* 0x0000081401007387 */ /* 0x001fe80000100800 */
[----:B------:R-:W0:Y:S04]  /*34750*/  SHFL.BFLY PT, R20, R15, 0x2, 0x1f ;  /* 0x0c401f000f147f89 */ /* 0x000e2800000e0000 */
[----:B------:R-:W-:Y:S04]  /*34760*/  STL [R1+0x4], R21 ;  /* 0x0000041501007387 */ /* 0x000fe80000100800 */
[----:B0-----:R-:W-:Y:S04]  /*34770*/  STL [R1], R20 ;  /* 0x0000001401007387 */ /* 0x001fe80000100800 */
[----:B------:R0:W-:Y:S04]  /*34780*/  STL [R1+0x84], R19 ;  /* 0x0000841301007387 */ /* 0x0001e80000100800 */
[----:B0-----:R-:W2:Y:S04]  /*34790*/  LDL.LU R19, [R1+0x1bd4] ;  /* 0x001bd40001137983 */ /* 0x001ea80000300800 */
[----:B------:R-:W2:Y:S01]  /*347a0*/  LDL.LU R23, [R1+0x1bd0] ;  /* 0x001bd00001177983 */ /* 0x000ea20000300800 */
[----:B----4-:R-:W-:Y:S01]  /*347b0*/  FMNMX R2, R2, R0, !PT ;  /* 0x0000000002027209 */ /* 0x010fe20007800000 */
[----:B--2---:R-:W-:-:S05]  /*347c0*/  FMUL R23, R23, UR12 ;  /* 0x0000000c17177c20 */ /* 0x004fca0008400000 */
[----:B------:R3:W-:Y:S02]  /*347d0*/  STL [R1+0x50], R23 ;  /* 0x0000501701007387 */ /* 0x0007e40000100800 */
[----:B---3--:R-:W-:Y:S02]  /*347e0*/  FMUL R23, R17, UR12 ;  /* 0x0000000c11177c20 */ /* 0x008fe40008400000 */
[----:B------:R-:W2:Y:S04]  /*347f0*/  LDL.LU R17, [R1+0x2c] ;  /* 0x00002c0001117983 */ /* 0x000ea80000300800 */
[----:B------:R0:W-:Y:S02]  /*34800*/  STL [R1+0x48], R23 ;  /* 0x0000481701007387 */ /* 0x0001e40000100800 */
[----:B0-----:R-:W-:-:S02]  /*34810*/  FMUL R23, R19, UR12 ;  /* 0x0000000c13177c20 */ /* 0x001fc40008400000 */
[----:B------:R-:W3:Y:S04]  /*34820*/  LDL.LU R19, [R1+0x24] ;  /* 0x0000240001137983 */ /* 0x000ee80000300800 */
[----:B------:R-:W4:Y:S04]  /*34830*/  LDL.LU R0, [R1+0x1bcc] ;  /* 0x001bcc0001007983 */ /* 0x000f280000300800 */
[----:B------:R0:W-:Y:S04]  /*34840*/  STL [R1+0x4c], R2 ;  /* 0x00004c0201007387 */ /* 0x0001e80000100800 */
[----:B0-----:R-:W2:Y:S01]  /*34850*/  LDL.LU R2, [R1] ;  /* 0x0000000001027983 */ /* 0x001ea20000300800 */
[----:B----4-:R-:W-:-:S03]  /*34860*/  FMNMX R0, R0, R4, !PT ;  /* 0x0000000400007209 */ /* 0x010fc60007800000 */
[----:B------:R-:W5:Y:S04]  /*34870*/  LDL.LU R4, [R1+0x1bc8] ;  /* 0x001bc80001047983 */ /* 0x000f680000300800 */
[----:B------:R0:W-:Y:S04]  /*34880*/  STL [R1+0x40], R0 ;  /* 0x0000400001007387 */ /* 0x0001e80000100800 */
[----:B0-----:R-:W4:Y:S01]  /*34890*/  LDL.LU R0, [R1+0x4] ;  /* 0x0000040001007983 */ /* 0x001f220000300800 */
[----:B-----5:R-:W-:-:S03]  /*348a0*/  FMNMX R4, R4, R5, !PT ;  /* 0x0000000504047209 */ /* 0x020fc60007800000 */
[----:B------:R-:W5:Y:S04]  /*348b0*/  LDL.LU R5, [R1+0x1bc4] ;  /* 0x001bc40001057983 */ /* 0x000f680000300800 */
[----:B------:R0:W-:Y:S04]  /*348c0*/  STL [R1+0x34], R4 ;  /* 0x0000340401007387 */ /* 0x0001e80000100800 */
[----:B0-----:R-:W2:Y:S01]  /*348d0*/  LDL.LU R4, [R1+0x48] ;  /* 0x0000480001047983 */ /* 0x001ea20000300800 */
[----:B-----5:R-:W-:-:S03]  /*348e0*/  FMNMX R5, R5, R3, !PT ;  /* 0x0000000305057209 */ /* 0x020fc60007800000 */
[----:B------:R-:W5:Y:S04]  /*348f0*/  LDL.LU R3, [R1+0x1bc0] ;  /* 0x001bc00001037983 */ /* 0x000f680000300800 */
[----:B------:R0:W-:Y:S04]  /*34900*/  STL [R1+0x38], R5 ;  /* 0x0000380501007387 */ /* 0x0001e80000100800 */
[----:B0-----:R-:W2:Y:S01]  /*34910*/  LDL.LU R5, [R1+0x8] ;  /* 0x0000080001057983 */ /* 0x001ea20000300800 */
[----:B------:R-:W-:Y:S02]  /*34920*/  FMNMX R13, R13, R7, !PT ;  /* 0x000000070d0d7209 */ /* 0x000fe40007800000 */
[----:B------:R-:W-:-:S02]  /*34930*/  FMNMX R12, R12, R8, !PT ;  /* 0x000000080c0c7209 */ /* 0x000fc40007800000 */
[----:B------:R-:W-:Y:S02]  /*34940*/  FMNMX R8, R29, R22, !PT ;  /* 0x000000161d087209 */ /* 0x000fe40007800000 */
[----:B-----5:R-:W-:Y:S02]  /*34950*/  FMNMX R3, R3, R18, !PT ;  /* 0x0000001203037209 */ /* 0x020fe40007800000 */
[----:B------:R-:W5:Y:S04]  /*34960*/  LDL.LU R18, [R1+0x1bbc] ;  /* 0x001bbc0001127983 */ /* 0x000f680000300800 */
[----:B------:R-:W0:Y:S04]  /*34970*/  SHFL.BFLY PT, R29, R14, 0x2, 0x1f ;  /* 0x0c401f000e1d7f89 */ /* 0x000e2800000e0000 */
[----:B------:R-:W1:Y:S04]  /*34980*/  SHFL.BFLY PT, R28, R13, 0x2, 0x1f ;  /* 0x0c401f000d1c7f89 */ /* 0x000e6800000e0000 */
[----:B------:R-:W0:Y:S04]  /*34990*/  SHFL.BFLY PT, R20, R12, 0x2, 0x1f ;  /* 0x0c401f000c147f89 */ /* 0x000e2800000e0000 */
[----:B------:R-:W0:Y:S01]  /*349a0*/  SHFL.BFLY PT, R21, R11, 0x2, 0x1f ;  /* 0x0c401f000b157f89 */ /* 0x000e2200000e0000 */
[----:B--2---:R-:W-:-:S02]  /*349b0*/  FMNMX R2, R15, R2, !PT ;  /* 0x000000020f027209 */ /* 0x004fc40007800000 */
[----:B------:R-:W-:Y:S02]  /*349c0*/  FMNMX R10, R10, R27, !PT ;  /* 0x0000001b0a0a7209 */ /* 0x000fe40007800000 */
[----:B------:R-:W-:Y:S02]  /*349d0*/  FMNMX R9, R9, R25, !PT ;  /* 0x0000001909097209 */ /* 0x000fe40007800000 */
[----:B-----5:R-:W-:Y:S02]  /*349e0*/  FMNMX R5, R18, R5, !PT ;  /* 0x0000000512057209 */ /* 0x020fe40007800000 */
[----:B------:R-:W2:Y:S04]  /*349f0*/  LDL.LU R18, [R1+0x50] ;  /* 0x0000500001127983 */ /* 0x000ea80000300800 */
[----:B------:R4:W-:Y:S04]  /*34a00*/  STL [R1+0x24], R3 ;  /* 0x0000240301007387 */ /* 0x0009e80000100800 */
[----:B------:R-:W-:Y:S01]  /*34a10*/  STL [R1+0x8], R5 ;  /* 0x0000080501007387 */ /* 0x000fe20000100800 */
[----:B----4-:R-:W-:-:S02]  /*34a20*/  FMNMX R3, R16, R0, !PT ;  /* 0x0000000010037209 */ /* 0x010fc40007800000 */
[----:B0-----:R-:W-:-:S03]  /*34a30*/  FMNMX R0, R14, R29, !PT ;  /* 0x0000001d0e007209 */ /* 0x001fc60007800000 */
[----:B------:R1:W-:Y:S04]  /*34a40*/  STL [R1+0x28], R3 ;  /* 0x0000280301007387 */ /* 0x0003e80000100800 */
[----:B------:R0:W-:Y:S04]  /*34a50*/  STL [R1+0x4], R2 ;  /* 0x0000040201007387 */ /* 0x0001e80000100800 */
[----:B------:R4:W-:Y:S01]  /*34a60*/  STL [R1], R0 ;  /* 0x0000000001007387 */ /* 0x0009e20000100800 */
[----:B-1----:R-:W-:Y:S02]  /*34a70*/  FMNMX R3, R13, R28, !PT ;  /* 0x0000001c0d037209 */ /* 0x002fe40007800000 */
[----:B0-----:R-:W-:-:S02]  /*34a80*/  FMNMX R2, R12, R20, !PT ;  /* 0x000000140c027209 */ /* 0x001fc40007800000 */
[----:B----4-:R-:W-:Y:S01]  /*34a90*/  FMNMX R0, R11, R21, !PT ;  /* 0x000000150b007209 */ /* 0x010fe20007800000 */
[----:B------:R-:W-:Y:S04]  /*34aa0*/  STL [R1+0x44], R3 ;  /* 0x0000440301007387 */ /* 0x000fe80000100800 */
[----:B------:R-:W4:Y:S04]  /*34ab0*/  LDL R5, [R1+0xa8] ;  /* 0x0000a80001057983 */ /* 0x000f280000100800 */
[----:B------:R0:W-:Y:S04]  /*34ac0*/  STL [R1+0x3c], R2 ;  /* 0x00003c0201007387 */ /* 0x0001e80000100800 */
[----:B0-----:R-:W4:Y:S04]  /*34ad0*/  LDL R2, [R1+0x100] ;  /* 0x0001000001027983 */ /* 0x001f280000100800 */
[----:B------:R0:W-:Y:S04]  /*34ae0*/  STL [R1+0x30], R0 ;  /* 0x0000300001007387 */ /* 0x0001e80000100800 */
[----:B------:R-:W5:Y:S04]  /*34af0*/  LDL R11, [R1+0x90] ;  /* 0x00009000010b7983 */ /* 0x000f680000100800 */
[----:B------:R-:W5:Y:S04]  /*34b00*/  LDL R20, [R1+0xd0] ;  /* 0x0000d00001147983 */ /* 0x000f680000100800 */
[----:B------:R-:W5:Y:S04]  /*34b10*/  LDL R21, [R1+0x8c] ;  /* 0x00008c0001157983 */ /* 0x000f680000100800 */
[----:B------:R-:W5:Y:S04]  /*34b20*/  LDL R28, [R1+0xcc] ;  /* 0x0000cc00011c7983 */ /* 0x000f680000100800 */
[----:B------:R-:W1:Y:S01]  /*34b30*/  SHFL.BFLY PT, R22, R10, 0x2, 0x1f ;  /* 0x0c401f000a167f89 */ /* 0x000e6200000e0000 */
[----:B------:R-:W-:-:S03]  /*34b40*/  FMNMX R7, R24, R26, !PT ;  /* 0x0000001a18077209 */ /* 0x000fc60007800000 */
[----:B------:R-:W1:Y:S04]  /*34b50*/  SHFL.BFLY PT, R24, R9, 0x2, 0x1f ;  /* 0x0c401f0009187f89 */ /* 0x000e6800000e0000 */
[----:B------:R-:W1:Y:S04]  /*34b60*/  SHFL.BFLY PT, R25, R8, 0x2, 0x1f ;  /* 0x0c401f0008197f89 */ /* 0x000e6800000e0000 */
[----:B------:R-:W1:Y:S04]  /*34b70*/  SHFL.BFLY PT, R26, R7, 0x2, 0x1f ;  /* 0x0c401f00071a7f89 */ /* 0x000e6800000e0000 */
[----:B------:R-:W1:Y:S04]  /*34b80*/  SHFL.BFLY PT, R27, R6, 0x2, 0x1f ;  /* 0x0c401f00061b7f89 */ /* 0x000e6800000e0000 */
[----:B0-----:R-:W5:Y:S04]  /*34b90*/  LDL R0, [R1+0xf0] ;  /* 0x0000f00001007983 */ /* 0x001f680000100800 */
[----:B------:R-:W5:Y:S04]  /*34ba0*/  LDL R3, [R1+0x108] ;  /* 0x0001080001037983 */ /* 0x000f680000100800 */
[----:B------:R-:W5:Y:S04]  /*34bb0*/  LDL R14, [R1+0x88] ;  /* 0x00008800010e7983 */ /* 0x000f680000100800 */
[----:B------:R-:W5:Y:S01]  /*34bc0*/  LDL R29, [R1+0xc4] ;  /* 0x0000c400011d7983 */ /* 0x000f620000100800 */
[----:B---3--:R-:W-:Y:S01]  /*34bd0*/  FMUL R19, R19, UR12 ;  /* 0x0000000c13137c20 */ /* 0x008fe20008400000 */
[----:B-1----:R-:W-:-:S02]  /*34be0*/  FMNMX R10, R10, R22, !PT ;  /* 0x000000160a0a7209 */ /* 0x002fc40007800000 */
[----:B------:R-:W-:Y:S01]  /*34bf0*/  FMNMX R9, R9, R24, !PT ;  /* 0x0000001809097209 */ /* 0x000fe20007800000 */
[----:B------:R-:W3:Y:S01]  /*34c00*/  LDL R22, [R1+0xe4] ;  /* 0x0000e40001167983 */ /* 0x000ee20000100800 */
[----:B------:R-:W-:-:S03]  /*34c10*/  FMNMX R8, R8, R25, !PT ;  /* 0x0000001908087209 */ /* 0x000fc60007800000 */
[----:B------:R-:W-:Y:S04]  /*34c20*/  STL [R1+0x2c], R10 ;  /* 0x00002c0a01007387 */ /* 0x000fe80000100800 */
[----:B------:R-:W3:Y:S01]  /*34c30*/  LDL R24, [R1+0xf8] ;  /* 0x0000f80001187983 */ /* 0x000ee20000100800 */
[----:B------:R-:W-:-:S03]  /*34c40*/  FMNMX R7, R7, R26, !PT ;  /* 0x0000001a07077209 */ /* 0x000fc60007800000 */
[----:B------:R-:W-:Y:S04]  /*34c50*/  STL [R1+0x20], R9 ;  /* 0x0000200901007387 */ /* 0x000fe80000100800 */
[----:B------:R-:W3:Y:S01]  /*34c60*/  LDL R25, [R1+0x94] ;  /* 0x0000940001197983 */ /* 0x000ee20000100800 */
[----:B------:R-:W-:-:S03]  /*34c70*/  FMNMX R6, R6, R27, !PT ;  /* 0x0000001b06067209 */ /* 0x000fc60007800000 */
[----:B------:R0:W-:Y:S04]  /*34c80*/  STL [R1+0x1c], R8 ;  /* 0x00001c0801007387 */ /* 0x0001e80000100800 */
[----:B------:R-:W3:Y:S04]  /*34c90*/  LDL R26, [R1+0x10c] ;  /* 0x00010c00011a7983 */ /* 0x000ee80000100800 */
[----:B------:R-:W-:Y:S04]  /*34ca0*/  STL [R1+0x18], R7 ;  /* 0x0000180701007387 */ /* 0x000fe80000100800 */
[----:B------:R-:W3:Y:S04]  /*34cb0*/  LDL R27, [R1+0x98] ;  /* 0x00009800011b7983 */ /* 0x000ee80000100800 */
[----:B------:R1:W-:Y:S01]  /*34cc0*/  STL [R1+0xc], R6 ;  /* 0x00000c0601007387 */ /* 0x0003e20000100800 */
[----:B------:R-:W-:-:S03]  /*34cd0*/  FMUL R17, R17, UR12 ;  /* 0x0000000c11117c20 */ /* 0x000fc60008400000 */
[----:B------:R-:W3:Y:S04]  /*34ce0*/  LDL R12, [R1+0x84] ;  /* 0x00008400010c7983 */ /* 0x000ee80000100800 */
[----:B------:R-:W3:Y:S04]  /*34cf0*/  LDL R15, [R1+0xc0] ;  /* 0x0000c000010f7983 */ /* 0x000ee80000100800 */
[----:B------:R-:W3:Y:S01]  /*34d00*/  LDL R13, [R1+0xbc] ;  /* 0x0000bc00010d7983 */ /* 0x000ee20000100800 */
[----:B0-----:R-:W-:Y:S02]  /*34d10*/  FSEL R8, R23, -INF , P2 ;  /* 0xff80000017087808 */ /* 0x001fe40001000000 */
[----:B-1----:R-:W-:-:S02]  /*34d20*/  FSEL R6, R4, -INF , P1 ;  /* 0xff80000004067808 */ /* 0x002fc40000800000 */
[----:B------:R-:W-:Y:S02]  /*34d30*/  FSEL R9, R19, -INF , P3 ;  /* 0xff80000013097808 */ /* 0x000fe40001800000 */
[----:B------:R-:W-:Y:S02]  /*34d40*/  FSEL R7, R17, -INF , !P0 ;  /* 0xff80000011077808 */ /* 0x000fe40004000000 */
[----:B--2---:R-:W-:Y:S02]  /*34d50*/  FSEL R10, R18, -INF , P4 ;  /* 0xff800000120a7808 */ /* 0x004fe40002000000 */
[----:B------:R-:W2:Y:S04]  /*34d60*/  LDL R18, [R1+0xd8] ;  /* 0x0000d80001127983 */ /* 0x000ea80000100800 */
[----:B------:R-:W-:Y:S04]  /*34d70*/  STL [R1+0x5c], R10 ;  /* 0x00005c0a01007387 */ /* 0x000fe80000100800 */
[----:B------:R-:W2:Y:S04]  /*34d80*/  LDL R23, [R1+0x9c] ;  /* 0x00009c0001177983 */ /* 0x000ea80000100800 */
[----:B------:R-:W2:Y:S04]  /*34d90*/  LDL R16, [R1+0x104] ;  /* 0x0001040001107983 */ /* 0x000ea80000100800 */
[----:B------:R-:W-:Y:S04]  /*34da0*/  STL [R1+0x7c], R6 ;  /* 0x00007c0601007387 */ /* 0x000fe80000100800 */
[----:B------:R-:W2:Y:S04]  /*34db0*/  LDL R19, [R1+0xa0] ;  /* 0x0000a00001137983 */ /* 0x000ea80000100800 */
[----:B------:R-:W2:Y:S04]  /*34dc0*/  LDL R4, [R1+0x11c] ;  /* 0x00011c0001047983 */ /* 0x000ea80000100800 */
[----:B------:R-:W-:Y:S04]  /*34dd0*/  STL [R1+0x80], R8 ;  /* 0x0000800801007387 */ /* 0x000fe80000100800 */
[----:B------:R-:W3:Y:S04]  /*34de0*/  LDL R17, [R1+0xa4] ;  /* 0x0000a40001117983 */ /* 0x000ee80000100800 */
[----:B------:R-:W-:Y:S01]  /*34df0*/  STL [R1+0x78], R9 ;  /* 0x0000780901007387 */ /* 0x000fe20000100800 */
[----:B----4-:R-:W-:-:S03]  /*34e00*/  FMNMX R5, R2, R5, !PT ;  /* 0x0000000502057209 */ /* 0x010fc60007800000 */
[----:B------:R-:W4:Y:S01]  /*34e10*/  LDL R2, [R1+0x1d0] ;  /* 0x0001d00001027983 */ /* 0x000f220000100800 */
[----:B-----5:R-:W-:Y:S02]  /*34e20*/  FMNMX R20, R20, R11, !PT ;  /* 0x0000000b14147209 */ /* 0x020fe40007800000 */
[----:B------:R-:W-:Y:S02]  /*34e30*/  FMNMX R11, R28, R21, !PT ;  /* 0x000000151c0b7209 */ /* 0x000fe40007800000 */
[----:B------:R-:W0:Y:S04]  /*34e40*/  SHFL.BFLY PT, R28, R5, 0x2, 0x1f ;  /* 0x0c401f00051c7f89 */ /* 0x000e2800000e0000 */
[----:B------:R-:W-:Y:S04]  /*34e50*/  STL [R1+0x74], R7 ;  /* 0x0000740701007387 */ /* 0x000fe80000100800 */
[----:B0-----:R0:W-:Y:S04]  /*34e60*/  STL [R1+0x1bb0], R28 ;  /* 0x001bb01c01007387 */ /* 0x0011e80000100800 */
[----:B0-----:R-:W5:Y:S04]  /*34e70*/  LDL R28, [R1+0x40] ;  /* 0x00004000011c7983 */ /* 0x001f680000100800 */
[----:B-----5:R0:W-:Y:S04]  /*34e80*/  STL [R1+0x1bb4], R28 ;  /* 0x001bb41c01007387 */ /* 0x0201e80000100800 */
[----:B0-----:R-:W5:Y:S01]  /*34e90*/  LDL R28, [R1+0x4c] ;  /* 0x00004c00011c7983 */ /* 0x001f620000100800 */
[----:B----4-:R-:W-:-:S03]  /*34ea0*/  FMNMX R2, R2, R7, !PT ;  /* 0x0000000702027209 */ /* 0x010fc60007800000 */
[----:B-----5:R-:W-:Y:S04]  /*34eb0*/  STL [R1+0x1bb8], R28 ;  /* 0x001bb81c01007387 */ /* 0x020fe80000100800 */
[----:B------:R-:W0:Y:S04]  /*34ec0*/  SHFL.BFLY PT, R28, R2, 0x2, 0x1f ;  /* 0x0c401f00021c7f89 */ /* 0x000e2800000e0000 */
[----:B------:R1:W-:Y:S04]  /*34ed0*/  STL [R1+0x1bac], R5 ;  /* 0x001bac0501007387 */ /* 0x0003e80000100800 */
[----:B-1----:R-:W4:Y:S04]  /*34ee0*/  LDL R5, [R1+0x34] ;  /* 0x0000340001057983 */ /* 0x002f280000100800 */
[----:B0-----:R0:W-:Y:S04]  /*34ef0*/  STL [R1+0x48], R28 ;  /* 0x0000481c01007387 */ /* 0x0011e80000100800 */
[----:B0-----:R-:W5:Y:S04]  /*34f00*/  LDL.LU R28, [R1+0x1bb8] ;  /* 0x001bb800011c7983 */ /* 0x001f680000300800 */
[----:B-----5:R-:W0:Y:S04]  /*34f10*/  SHFL.BFLY PT, R28, R28, 0x1, 0x1f ;  /* 0x0c201f001c1c7f89 */ /* 0x020e2800000e0000 */
[----:B0-----:R0:W-:Y:S04]  /*34f20*/  STL [R1+0x58], R28 ;  /* 0x0000581c01007387 */ /* 0x0011e80000100800 */
[----:B0-----:R-:W5:Y:S04]  /*34f30*/  LDL.LU R28, [R1+0x1bb4] ;  /* 0x001bb400011c7983 */ /* 0x001f680000300800 */
[----:B----4-:R-:W-:Y:S04]  /*34f40*/  SHFL.BFLY PT, R5, R5, 0x1, 0x1f ;  /* 0x0c201f0005057f89 */ /* 0x010fe800000e0000 */
[----:B-----5:R-:W0:Y:S04]  /*34f50*/  SHFL.BFLY PT, R28, R28, 0x1, 0x1f ;  /* 0x0c201f001c1c7f89 */ /* 0x020e2800000e0000 */
[----:B0-----:R0:W-:Y:S04]  /*34f60*/  STL [R1+0x54], R28 ;  /* 0x0000541c01007387 */ /* 0x0011e80000100800 */
[----:B0-----:R-:W4:Y:S04]  /*34f70*/  LDL.LU R28, [R1+0x1bb0] ;  /* 0x001bb000011c7983 */ /* 0x001f280000300800 */
[----:B------:R0:W-:Y:S04]  /*34f80*/  STL [R1+0x50], R5 ;  /* 0x0000500501007387 */ /* 0x0001e80000100800 */
[----:B0-----:R-:W4:Y:S01]  /*34f90*/  LDL.LU R5, [R1+0x1bac] ;  /* 0x001bac0001057983 */ /* 0x001f220000300800 */
[----:B---3--:R-:W-:-:S02]  /*34fa0*/  FMNMX R26, R26, R17, !PT ;  /* 0x000000111a1a7209 */ /* 0x008fc40007800000 */
[----:B------:R-:W-:Y:S02]  /*34fb0*/  FMNMX R17, R29, R14, !PT ;  /* 0x0000000e1d117209 */ /* 0x000fe40007800000 */
[----:B--2---:R-:W-:Y:S01]  /*34fc0*/  FMNMX R0, R0, R19, !PT ;  /* 0x0000001300007209 */ /* 0x004fe20007800000 */
[----:B------:R-:W0:Y:S04]  /*34fd0*/  SHFL.BFLY PT, R29, R26, 0x2, 0x1f ;  /* 0x0c401f001a1d7f89 */ /* 0x000e2800000e0000 */
[----:B------:R-:W1:Y:S01]  /*34fe0*/  SHFL.BFLY PT, R14, R0, 0x2, 0x1f ;  /* 0x0c401f00000e7f89 */ /* 0x000e6200000e0000 */
[----:B----4-:R-:W-:-:S03]  /*34ff0*/  FMNMX R5, R5, R28, !PT ;  /* 0x0000001c05057209 */ /* 0x010fc60007800000 */
[----:B------:R-:W2:Y:S04]  /*35000*/  LDL R28, [R1+0x24] ;  /* 0x00002400011c7983 */ /* 0x000ea80000100800 */
[----:B------:R0:W-:Y:S02]  /*35010*/  STL [R1+0x14], R5 ;  /* 0x0000140501007387 */ /* 0x0001e40000100800 */
[----:B0-----:R-:W-:Y:S02]  /*35020*/  FMNMX R5, R26, R29, !PT ;  /* 0x0000001d1a057209 */ /* 0x001fe40007800000 */
[----:B------:R-:W3:Y:S04]  /*35030*/  LDL R26, [R1+0x8] ;  /* 0x00000800011a7983 */ /* 0x000ee80000100800 */
[----:B------:R0:W-:Y:S01]  /*35040*/  STL [R1+0x1b98], R5 ;  /* 0x001b980501007387 */ /* 0x0001e20000100800 */
[----:B-1----:R-:W-:-:S03]  /*35050*/  FMNMX R29, R0, R14, !PT ;  /* 0x0000000e001d7209 */ /* 0x002fc60007800000 */
[----:B0-----:R-:W4:Y:S04]  /*35060*/  LDL.LU R5, [R1+0x28] ;  /* 0x0000280001057983 */ /* 0x001f280000300800 */
[----:B------:R-:W5:Y:S01]  /*35070*/  LDL R14, [R1+0x38] ;  /* 0x00003800010e7983 */ /* 0x000f620000100800 */
[----:B------:R-:W-:Y:S02]  /*35080*/  FMNMX R24, R24, R23, !PT ;  /* 0x0000001718187209 */ /* 0x000fe40007800000 */
[----:B------:R-:W-:Y:S02]  /*35090*/  FMNMX R3, R3, R27, !PT ;  /* 0x0000001b03037209 */ /* 0x000fe40007800000 */
[----:B------:R-:W-:Y:S02]  /*350a0*/  FMNMX R22, R22, R25, !PT ;  /* 0x0000001916167209 */ /* 0x000fe40007800000 */
[----:B------:R-:W-:Y:S04]  /*350b0*/  SHFL.BFLY PT, R25, R24, 0x2, 0x1f ;  /* 0x0c401f0018197f89 */ /* 0x000fe800000e0000 */
[----:B------:R-:W0:Y:S04]  /*350c0*/  SHFL.BFLY PT, R27, R3, 0x2, 0x1f ;  /* 0x0c401f00031b7f89 */ /* 0x000e2800000e0000 */
[----:B------:R-:W-:Y:S01]  /*350d0*/  SHFL.BFLY PT, R23, R22, 0x2, 0x1f ;  /* 0x0c401f0016177f89 */ /* 0x000fe200000e0000 */
[----:B0-----:R-:W-:-:S03]  /*350e0*/  FMNMX R27, R3, R27, !PT ;  /* 0x0000001b031b7209 */ /* 0x001fc60007800000 */
[----:B-----5:R-:W0:Y:S04]  /*350f0*/  SHFL.BFLY PT, R0, R14, 0x1, 0x1f ;  /* 0x0c201f000e007f89 */ /* 0x020e2800000e0000 */
[----:B--2---:R1:W2:Y:S02]  /*35100*/  SHFL.BFLY PT, R14, R28, 0x1, 0x1f ;  /* 0x0c201f001c0e7f89 */ /* 0x0042a400000e0000 */
[----:B-1----:R-:W-:Y:S02]  /*35110*/  FMNMX R28, R24, R25, !PT ;  /* 0x00000019181c7209 */ /* 0x002fe40007800000 */
[----:B---3--:R1:W-:Y:S04]  /*35120*/  SHFL.BFLY PT, R3, R26, 0x1, 0x1f ;  /* 0x0c201f001a037f89 */ /* 0x0083e800000e0000 */
[----:B0-----:R-:W-:Y:S04]  /*35130*/  STL [R1+0x1ba0], R0 ;  /* 0x001ba00001007387 */ /* 0x001fe80000100800 */
[----:B--2---:R-:W-:Y:S04]  /*35140*/  STL [R1+0x1b9c], R14 ;  /* 0x001b9c0e01007387 */ /* 0x004fe80000100800 */
[----:B------:R0:W-:Y:S01]  /*35150*/  STL [R1+0x1b94], R28 ;  /* 0x001b941c01007387 */ /* 0x0001e20000100800 */
[----:B-1----:R-:W-:-:S03]  /*35160*/  FMNMX R26, R22, R23, !PT ;  /* 0x00000017161a7209 */ /* 0x002fc60007800000 */
[----:B0-----:R-:W2:Y:S04]  /*35170*/  LDL.LU R28, [R1] ;  /* 0x00000000011c7983 */ /* 0x001ea80000300800 */
[----:B------:R-:W-:Y:S04]  /*35180*/  STL [R1+0x10], R29 ;  /* 0x0000101d01007387 */ /* 0x000fe80000100800 */
[----:B------:R-:W-:Y:S04]  /*35190*/  STL [R1+0x1ba4], R29 ;  /* 0x001ba41d01007387 */ /* 0x000fe80000100800 */
[----:B------:R0:W-:Y:S04]  /*351a0*/  STL [R1+0x1ba8], R27 ;  /* 0x001ba81b01007387 */ /* 0x0001e80000100800 */
[----:B0-----:R-:W3:Y:S04]  /*351b0*/  LDL.LU R27, [R1+0x58] ;  /* 0x00005800011b7983 */ /* 0x001ee80000300800 */
[----:B------:R-:W3:Y:S04]  /*351c0*/  LDL.LU R29, [R1+0x4c] ;  /* 0x00004c00011d7983 */ /* 0x000ee80000300800 */
[----:B------:R-:W5:Y:S04]  /*351d0*/  LDL.LU R0, [R1+0x54] ;  /* 0x0000540001007983 */ /* 0x000f680000300800 */
[----:B------:R-:W2:Y:S04]  /*351e0*/  LDL.LU R14, [R1+0x38] ;  /* 0x00003800010e7983 */ /* 0x000ea80000300800 */
[----:B------:R-:W2:Y:S01]  /*351f0*/  LDL R23, [R1+0x4] ;  /* 0x0000040001177983 */ /* 0x000ea20000100800 */
[----:B------:R-:W-:-:S02]  /*35200*/  FMNMX R15, R15, R12, !PT ;  /* 0x0000000c0f0f7209 */ /* 0x000fc40007800000 */
[----:B------:R-:W-:Y:S02]  /*35210*/  FMNMX R13, R13, R10, !PT ;  /* 0x0000000a0d0d7209 */ /* 0x000fe40007800000 */
[----:B------:R-:W-:Y:S01]  /*35220*/  FMNMX R6, R18, R6, !PT ;  /* 0x0000000612067209 */ /* 0x000fe20007800000 */
[----:B------:R-:W0:Y:S04]  /*35230*/  SHFL.BFLY PT, R21, R20, 0x2, 0x1f ;  /* 0x0c401f0014157f89 */ /* 0x000e2800000e0000 */
[----:B------:R-:W1:Y:S04]  /*35240*/  SHFL.BFLY PT, R18, R11, 0x2, 0x1f ;  /* 0x0c401f000b127f89 */ /* 0x000e6800000e0000 */
[----:B------:R-:W4:Y:S01]  /*35250*/  SHFL.BFLY PT, R12, R15, 0x2, 0x1f ;  /* 0x0c401f000f0c7f89 */ /* 0x000f2200000e0000 */
[----:B------:R-:W-:-:S03]  /*35260*/  FMNMX R8, R16, R8, !PT ;  /* 0x0000000810087209 */ /* 0x000fc60007800000 */
[----:B------:R-:W-:Y:S04]  /*35270*/  SHFL.BFLY PT, R19, R17, 0x2, 0x1f ;  /* 0x0c401f0011137f89 */ /* 0x000fe800000e0000 */
[----:B------:R-:W4:Y:S04]  /*35280*/  SHFL.BFLY PT, R16, R13, 0x2, 0x1f ;  /* 0x0c401f000d107f89 */ /* 0x000f2800000e0000 */
[----:B------:R-:W4:Y:S01]  /*35290*/  SHFL.BFLY PT, R10, R6, 0x2, 0x1f ;  /* 0x0c401f00060a7f89 */ /* 0x000f2200000e0000 */
[----:B------:R-:W-:-:S03]  /*352a0*/  FMNMX R4, R4, R9, !PT ;  /* 0x0000000904047209 */ /* 0x000fc60007800000 */
[----:B------:R-:W4:Y:S04]  /*352b0*/  SHFL.BFLY PT, R9, R8, 0x2, 0x1f ;  /* 0x0c401f0008097f89 */ /* 0x000f2800000e0000 */
[----:B------:R-:W3:Y:S01]  /*352c0*/  LDL.LU R22, [R1+0x18] ;  /* 0x0000180001167983 */ /* 0x000ee20000300800 */
[----:B0-----:R-:W-:Y:S02]  /*352d0*/  FMNMX R25, R20, R21, !PT ;  /* 0x0000001514197209 */ /* 0x001fe40007800000 */
[----:B-1----:R-:W-:Y:S02]  /*352e0*/  FMNMX R24, R11, R18, !PT ;  /* 0x000000120b187209 */ /* 0x002fe40007800000 */
[----:B----4-:R-:W-:Y:S01]  /*352f0*/  FMNMX R15, R15, R12, !PT ;  /* 0x0000000c0f0f7209 */ /* 0x010fe20007800000 */
[----:B------:R-:W4:Y:S04]  /*35300*/  LDL.LU R21, [R1+0x20] ;  /* 0x0000200001157983 */ /* 0x000f280000300800 */
[----:B------:R-:W3:Y:S01]  /*35310*/  LDL.LU R20, [R1+0x1c] ;  /* 0x00001c0001147983 */ /* 0x000ee20000300800 */
[----:B------:R-:W-:-:S02]  /*35320*/  FMNMX R13, R13, R16, !PT ;  /* 0x000000100d0d7209 */ /* 0x000fc40007800000 */
[----:B------:R-:W-:Y:S02]  /*35330*/  FMNMX R6, R6, R10, !PT ;  /* 0x0000000a06067209 */ /* 0x000fe40007800000 */
[----:B------:R-:W-:Y:S01]  /*35340*/  FMNMX R8, R8, R9, !PT ;  /* 0x0000000908087209 */ /* 0x000fe20007800000 */
[----:B--2---:R0:W-:Y:S02]  /*35350*/  SHFL.BFLY PT, R18, R23, 0x1, 0x1f ;  /* 0x0c201f0017127f89 */ /* 0x0041e400000e0000 */
[----:B0-----:R-:W-:Y:S02]  /*35360*/  FMNMX R23, R17, R19, !PT ;  /* 0x0000001311177209 */ /* 0x001fe40007800000 */
[----:B------:R-:W2:Y:S04]  /*35370*/  LDL.LU R17, [R1+0x24] ;  /* 0x0000240001117983 */ /* 0x000ea80000300800 */
[----:B------:R-:W2:Y:S04]  /*35380*/  LDL.LU R19, [R1+0x14] ;  /* 0x0000140001137983 */ /* 0x000ea80000300800 */
[----:B------:R0:W-:Y:S04]  /*35390*/  STL [R1+0x1b90], R15 ;  /* 0x001b900f01007387 */ /* 0x0001e80000100800 */
[----:B0-----:R-:W2:Y:S04]  /*353a0*/  LDL.LU R15, [R1+0x44] ;  /* 0x00004400010f7983 */ /* 0x001ea80000300800 */
[----:B------:R-:W2:Y:S04]  /*353b0*/  LDL.LU R16, [R1+0x8] ;  /* 0x0000080001107983 */ /* 0x000ea80000300800 */
[----:B------:R0:W-:Y:S04]  /*353c0*/  STL [R1+0x1b84], R13 ;  /* 0x001b840d01007387 */ /* 0x0001e80000100800 */
[----:B0-----:R-:W2:Y:S04]  /*353d0*/  LDL.LU R13, [R1+0x2c] ;  /* 0x00002c00010d7983 */ /* 0x001ea80000300800 */
[----:B------:R-:W2:Y:S04]  /*353e0*/  LDL.LU R10, [R1+0x34] ;  /* 0x00003400010a7983 */ /* 0x000ea80000300800 */
[----:B------:R0:W-:Y:S04]  /*353f0*/  STL [R1+0x1b88], R6 ;  /* 0x001b880601007387 */ /* 0x0001e80000100800 */
[----:B0-----:R-:W2:Y:S04]  /*35400*/  LDL.LU R6, [R1+0x30] ;  /* 0x0000300001067983 */ /* 0x001ea80000300800 */
[----:B------:R-:W2:Y:S04]  /*35410*/  LDL.LU R9, [R1+0x48] ;  /* 0x0000480001097983 */ /* 0x000ea80000300800 */
[----:B------:R-:W0:Y:S04]  /*35420*/  SHFL.BFLY PT, R7, R4, 0x2, 0x1f ;  /* 0x0c401f0004077f89 */ /* 0x000e2800000e0000 */
[----:B------:R1:W-:Y:S04]  /*35430*/  STL [R1+0x1b8c], R8 ;  /* 0x001b8c0801007387 */ /* 0x0003e80000100800 */
[----:B-1----:R-:W4:Y:S01]  /*35440*/  LDL.LU R8, [R1+0x3c] ;  /* 0x00003c0001087983 */ /* 0x002f220000300800 */
[----:B0-----:R-:W-:-:S03]  /*35450*/  FMNMX R4, R4, R7, !PT ;  /* 0x0000000704047209 */ /* 0x001fc60007800000 */
[----:B------:R-:W4:Y:S01]  /*35460*/  LDL.LU R7, [R1+0x50] ;  /* 0x0000500001077983 */ /* 0x000f220000300800 */
[----:B--2---:R-:W-:-:S03]  /*35470*/  FMNMX R9, R2, R9, !PT ;  /* 0x0000000902097209 */ /* 0x004fc60007800000 */
[----:B------:R-:W5:Y:S01]  /*35480*/  LDL.LU R2, [R1+0x40] ;  /* 0x0000400001027983 */ /* 0x000f620000300800 */
[----:B---3--:R-:W-:-:S03]  /*35490*/  FMNMX R29, R29, R27, !PT ;  /* 0x0000001b1d1d7209 */ /* 0x008fc60007800000 */
[----:B------:R-:W2:Y:S04]  /*354a0*/  LDL.LU R27, [R1+0x1ba8] ;  /* 0x001ba800011b7983 */ /* 0x000ea80000300800 */
[----:B------:R0:W-:Y:S04]  /*354b0*/  STL [R1+0x64], R29 ;  /* 0x0000641d01007387 */ /* 0x0001e80000100800 */
[----:B0-----:R-:W3:Y:S01]  /*354c0*/  LDL.LU R29, [R1+0x1ba4] ;  /* 0x001ba400011d7983 */ /* 0x001ee20000300800 */
[----:B-----5:R-:W-:-:S03]  /*354d0*/  FMNMX R2, R2, R0, !PT ;  /* 0x0000000002027209 */ /* 0x020fc60007800000 */
[----:B------:R-:W5:Y:S04]  /*354e0*/  LDL.LU R0, [R1+0x1ba0] ;  /* 0x001ba00001007983 */ /* 0x000f680000300800 */
[----:B------:R4:W-:Y:S02]  /*354f0*/  STL [R1+0x60], R2 ;  /* 0x0000600201007387 */ /* 0x0009e40000100800 */
[----:B----4-:R-:W-:-:S05]  /*35500*/  FMNMX R2, R10, R7, !PT ;  /* 0x000000070a027209 */ /* 0x010fca0007800000 */
[----:B------:R-:W-:Y:S01]  /*35510*/  STL [R1+0x58], R2 ;  /* 0x0000580201007387 */ /* 0x000fe20000100800 */
[----:B-----5:R-:W-:-:S03]  /*35520*/  FMNMX R0, R14, R0, !PT ;  /* 0x000000000e007209 */ /* 0x020fc60007800000 */
[----:B------:R-:W4:Y:S04]  /*35530*/  LDL.LU R14, [R1+0x1b9c] ;  /* 0x001b9c00010e7983 */ /* 0x000f280000300800 */
[----:B------:R-:W0:Y:S04]  /*35540*/  SHFL.BFLY PT, R11, R5, 0x1, 0x1f ;  /* 0x0c201f00050b7f89 */ /* 0x000e2800000e0000 */
[----:B------:R-:W-:Y:S01]  /*35550*/  STL [R1+0x54], R0 ;  /* 0x0000540001007387 */ /* 0x000fe20000100800 */
[----:B0-----:R-:W-:Y:S02]  /*35560*/  FMNMX R11, R5, R11, !PT ;  /* 0x0000000b050b7209 */ /* 0x001fe40007800000 */
[----:B----4-:R-:W-:-:S05]  /*35570*/  FMNMX R14, R17, R14, !PT ;  /* 0x0000000e110e7209 */ /* 0x010fca0007800000 */
[----:B------:R0:W-:Y:S02]  /*35580*/  STL [R1+0x50], R14 ;  /* 0x0000500e01007387 */ /* 0x0001e40000100800 */
[----:B0-----:R-:W-:Y:S02]  /*35590*/  FMNMX R14, R16, R3, !PT ;  /* 0x00000003100e7209 */ /* 0x001fe40007800000 */
[----:B------:R-:W4:Y:S04]  /*355a0*/  LDL R3, [R1+0xc] ;  /* 0x00000c0001037983 */ /* 0x000f280000100800 */
[----:B------:R-:W-:Y:S04]  /*355b0*/  STL [R1+0x4c], R14 ;  /* 0x00004c0e01007387 */ /* 0x000fe80000100800 */
[----:B------:R-:W5:Y:S04]  /*355c0*/  LDL.LU R5, [R1+0x1b98] ;  /* 0x001b980001057983 */ /* 0x000f680000300800 */
[----:B------:R0:W-:Y:S04]  /*355d0*/  STL [R1+0x48], R11 ;  /* 0x0000480b01007387 */ /* 0x0001e80000100800 */
[----:B0-----:R-:W2:Y:S04]  /*355e0*/  LDL.LU R11, [R1+0x4] ;  /* 0x00000400010b7983 */ /* 0x001ea80000300800 */
[----:B------:R-:W0:Y:S02]  /*355f0*/  SHFL.BFLY PT, R12, R28, 0x1, 0x1f ;  /* 0x0c201f001c0c7f89 */ /* 0x000e2400000e0000 */
[----:B0-----:R-:W-:-:S02]  /*35600*/  FMNMX R12, R28, R12, !PT ;  /* 0x0000000c1c0c7209 */ /* 0x001fc40007800000 */
[----:B--2---:R-:W-:-:S05]  /*35610*/  FMNMX R11, R11, R18, !PT ;  /* 0x000000120b0b7209 */ /* 0x004fca0007800000 */
[----:B------:R-:W-:Y:S04]  /*35620*/  STL [R1+0x40], R11 ;  /* 0x0000400b01007387 */ /* 0x000fe80000100800 */
[----:B------:R-:W2:Y:S04]  /*35630*/  LDL.LU R28, [R1+0x1b94] ;  /* 0x001b9400011c7983 */ /* 0x000ea80000300800 */
[----:B------:R-:W-:Y:S04]  /*35640*/  STL [R1+0x38], R12 ;  /* 0x0000380c01007387 */ /* 0x000fe80000100800 */
[----:B------:R-:W0:Y:S04]  /*35650*/  SHFL.BFLY PT, R7, R15, 0x1, 0x1f ;  /* 0x0c201f000f077f89 */ /* 0x000e2800000e0000 */
[----:B------:R-:W1:Y:S01]  /*35660*/  SHFL.BFLY PT, R10, R8, 0x1, 0x1f ;  /* 0x0c201f00080a7f89 */ /* 0x000e6200000e0000 */
[----:B0-----:R-:W-:-:S02]  /*35670*/  FMNMX R7, R15, R7, !PT ;  /* 0x000000070f077209 */ /* 0x001fc40007800000 */
[----:B-1----:R-:W-:Y:S01]  /*35680*/  FMNMX R10, R8, R10, !PT ;  /* 0x0000000a080a7209 */ /* 0x002fe20007800000 */
[----:B--2---:R-:W0:Y:S04]  /*35690*/  SHFL.BFLY PT, R12, R28, 0x1, 0x1f ;  /* 0x0c201f001c0c7f89 */ /* 0x004e2800000e0000 */
[----:B------:R-:W-:Y:S04]  /*356a0*/  STL [R1+0x1b80], R28 ;  /* 0x001b801c01007387 */ /* 0x000fe80000100800 */
[----:B------:R-:W1:Y:S04]  /*356b0*/  SHFL.BFLY PT, R28, R27, 0x1, 0x1f ;  /* 0x0c201f001b1c7f89 */ /* 0x000e6800000e0000 */
[----:B0-----:R-:W-:Y:S04]  /*356c0*/  STL [R1], R12 ;  /* 0x0000000c01007387 */ /* 0x001fe80000100800 */
[----:B------:R-:W0:Y:S04]  /*356d0*/  SHFL.BFLY PT, R12, R26, 0x1, 0x1f ;  /* 0x0c201f001a0c7f89 */ /* 0x000e2800000e0000 */
[----:B------:R-:W-:Y:S04]  /*356e0*/  STL [R1+0x1b7c], R27 ;  /* 0x001b7c1b01007387 */ /* 0x000fe80000100800 */
[----:B-1----:R1:W-:Y:S04]  /*356f0*/  STL [R1+0x4], R28 ;  /* 0x0000041c01007387 */ /* 0x0023e80000100800 */
[----:B------:R-:W-:Y:S04]  /*35700*/  STL [R1+0x1b78], R26 ;  /* 0x001b781a01007387 */ /* 0x000fe80000100800 */
[----:B------:R-:W2:Y:S04]  /*35710*/  SHFL.BFLY PT, R26, R25, 0x1, 0x1f ;  /* 0x0c201f00191a7f89 */ /* 0x000ea800000e0000 */
[----:B0-----:R-:W-:Y:S04]  /*35720*/  STL [R1+0x8], R12 ;  /* 0x0000080c01007387 */ /* 0x001fe80000100800 */
[----:B------:R-:W0:Y:S04]  /*35730*/  SHFL.BFLY PT, R12, R24, 0x1, 0x1f ;  /* 0x0c201f00180c7f89 */ /* 0x000e2800000e0000 */
[----:B-1----:R-:W5:Y:S04]  /*35740*/  LDL.LU R28, [R1+0x10] ;  /* 0x00001000011c7983 */ /* 0x002f680000300800 */
[----:B--2---:R1:W-:Y:S04]  /*35750*/  STL [R1+0x24], R26 ;  /* 0x0000241a01007387 */ /* 0x0043e80000100800 */
[----:B------:R-:W2:Y:S04]  /*35760*/  LDL.LU R27, [R1] ;  /* 0x00000000011b7983 */ /* 0x000ea80000300800 */
[----:B0-----:R-:W-:Y:S04]  /*35770*/  STL [R1+0x28], R12 ;  /* 0x0000280c01007387 */ /* 0x001fe80000100800 */
[----:B-1----:R-:W2:Y:S04]  /*35780*/  LDL.LU R26, [R1+0x4] ;  /* 0x00000400011a7983 */ /* 0x002ea80000300800 */
[----:B------:R-:W2:Y:S04]  /*35790*/  LDL.LU R15, [R1+0x1b90] ;  /* 0x001b9000010f7983 */ /* 0x000ea80000300800 */
[----:B------:R-:W2:Y:S04]  /*357a0*/  LDL.LU R8, [R1+0x1b8c] ;  /* 0x001b8c0001087983 */ /* 0x000ea80000300800 */
[----:B------:R-:W-:Y:S04]  /*357b0*/  STL [R1+0x34], R7 ;  /* 0x0000340701007387 */ /* 0x000fe80000100800 */
[----:B------:R0:W-:Y:S04]  /*357c0*/  STL [R1+0x1b64], R10 ;  /* 0x001b640a01007387 */ /* 0x0001e80000100800 */
[----:B0-----:R-:W2:Y:S04]  /*357d0*/  LDL.LU R10, [R1+0xc] ;  /* 0x00000c00010a7983 */ /* 0x001ea80000300800 */
[----:B------:R-:W0:Y:S04]  /*357e0*/  SHFL.BFLY PT, R2, R6, 0x1, 0x1f ;  /* 0x0c201f0006027f89 */ /* 0x000e2800000e0000 */
[----:B------:R-:W1:Y:S04]  /*357f0*/  SHFL.BFLY PT, R17, R13, 0x1, 0x1f ;  /* 0x0c201f000d117f89 */ /* 0x000e6800000e0000 */
[----:B------:R-:W1:Y:S04]  /*35800*/  SHFL.BFLY PT, R0, R21, 0x1, 0x1f ;  /* 0x0c201f0015007f89 */ /* 0x000e6800000e0000 */
[----:B------:R-:W1:Y:S04]  /*35810*/  SHFL.BFLY PT, R16, R20, 0x1, 0x1f ;  /* 0x0c201f0014107f89 */ /* 0x000e6800000e0000 */
[----:B----4-:R-:W-:Y:S04]  /*35820*/  SHFL.BFLY PT, R3, R3, 0x1, 0x1f ;  /* 0x0c201f0003037f89 */ /* 0x010fe800000e0000 */
[----:B---3--:R-:W5:Y:S01]  /*35830*/  SHFL.BFLY PT, R29, R29, 0x1, 0x1f ;  /* 0x0c201f001d1d7f89 */ /* 0x008f6200000e0000 */
[----:B0-----:R-:W-:-:S02]  /*35840*/  FMNMX R2, R6, R2, !PT ;  /* 0x0000000206027209 */ /* 0x001fc40007800000 */
[----:B-1----:R-:W-:Y:S01]  /*35850*/  FMNMX R17, R13, R17, !PT ;  /* 0x000000110d117209 */ /* 0x002fe20007800000 */
[----:B------:R-:W3:Y:S01]  /*35860*/  LDL.LU R6, [R1+0x1b88] ;  /* 0x001b880001067983 */ /* 0x000ee20000300800 */
[----:B------:R-:W-:-:S03]  /*35870*/  FMNMX R21, R21, R0, !PT ;  /* 0x0000000015157209 */ /* 0x000fc60007800000 */
[----:B------:R0:W-:Y:S01]  /*35880*/  STL [R1+0x1b68], R2 ;  /* 0x001b680201007387 */ /* 0x0001e20000100800 */
[----:B------:R-:W-:-:S03]  /*35890*/  FMNMX R20, R20, R16, !PT ;  /* 0x0000001014147209 */ /* 0x000fc60007800000 */
[----:B0-----:R-:W4:Y:S04]  /*358a0*/  LDL.LU R2, [R1+0x28] ;  /* 0x0000280001027983 */ /* 0x001f280000300800 */
[----:B------:R-:W3:Y:S04]  /*358b0*/  LDL.LU R13, [R1+0x1b84] ;  /* 0x001b8400010d7983 */ /* 0x000ee80000300800 */
[----:B------:R-:W-:Y:S04]  /*358c0*/  STL [R1+0x1b6c], R17 ;  /* 0x001b6c1101007387 */ /* 0x000fe80000100800 */
[----:B------:R0:W-:Y:S04]  /*358d0*/  STL [R1+0x1b70], R21 ;  /* 0x001b701501007387 */ /* 0x0001e80000100800 */
[----:B0-----:R-:W3:Y:S04]  /*358e0*/  LDL.LU R21, [R1+0x24] ;  /* 0x0000240001157983 */ /* 0x001ee80000300800 */
[----:B------:R0:W-:Y:S04]  /*358f0*/  STL [R1+0x1b74], R20 ;  /* 0x001b741401007387 */ /* 0x0001e80000100800 */
[----:B0-----:R-:W3:Y:S04]  /*35900*/  LDL.LU R20, [R1+0x8] ;  /* 0x0000080001147983 */ /* 0x001ee80000300800 */
[----:B------:R-:W3:Y:S01]  /*35910*/  LDL.LU R17, [R1+0x64] ;  /* 0x0000640001117983 */ /* 0x000ee20000300800 */
[----:B-----5:R-:W-:-:S02]  /*35920*/  FMNMX R29, R28, R29, !PT ;  /* 0x0000001d1c1d7209 */ /* 0x020fc40007800000 */
[----:B--2---:R-:W-:Y:S02]  /*35930*/  FMNMX R16, R10, R3, !PT ;  /* 0x000000030a107209 */ /* 0x004fe40007800000 */
[----:B------:R-:W2:Y:S04]  /*35940*/  LDL.LU R10, [R1+0x60] ;  /* 0x00006000010a7983 */ /* 0x000ea80000300800 */
[----:B------:R-:W5:Y:S02]  /*35950*/  LDL.LU R28, [R1+0x1b80] ;  /* 0x001b8000011c7983 */ /* 0x000f640000300800 */
[----:B-----5:R-:W-:Y:S02]  /*35960*/  FMNMX R28, R28, R27, !PT ;  /* 0x0000001b1c1c7209 */ /* 0x020fe40007800000 */
[----:B------:R-:W5:Y:S04]  /*35970*/  LDL.LU R27, [R1+0x1b7c] ;  /* 0x001b7c00011b7983 */ /* 0x000f680000300800 */
[----:B------:R-:W0:Y:S01]  /*35980*/  SHFL.BFLY PT, R14, R22, 0x1, 0x1f ;  /* 0x0c201f00160e7f89 */ /* 0x000e2200000e0000 */
[----:B---3--:R-:W-:-:S02]  /*35990*/  FMNMX R25, R25, R21, !PT ;  /* 0x0000001519197209 */ /* 0x008fc40007800000 */
[----:B------:R-:W1:Y:S01]  /*359a0*/  S2R R21, SR_TID.X ;  /* 0x0000000000157919 */ /* 0x000e620000002100 */
[----:B------:R-:W3:Y:S04]  /*359b0*/  SHFL.BFLY PT, R18, R19, 0x1, 0x1f ;  /* 0x0c201f0013127f89 */ /* 0x000ee800000e0000 */
[----:B------:R-:W0:Y:S04]  /*359c0*/  SHFL.BFLY PT, R11, R5, 0x1, 0x1f ;  /* 0x0c201f00050b7f89 */ /* 0x000e2800000e0000 */
[----:B------:R-:W0:Y:S04]  /*359d0*/  SHFL.BFLY PT, R12, R23, 0x1, 0x1f ;  /* 0x0c201f00170c7f89 */ /* 0x000e2800000e0000 */
[----:B------:R-:W0:Y:S04]  /*359e0*/  SHFL.BFLY PT, R0, R13, 0x1, 0x1f ;  /* 0x0c201f000d007f89 */ /* 0x000e2800000e0000 */
[----:B------:R-:W0:Y:S04]  /*359f0*/  SHFL.BFLY PT, R7, R15, 0x1, 0x1f ;  /* 0x0c201f000f077f89 */ /* 0x000e2800000e0000 */
[----:B------:R-:W0:Y:S01]  /*35a00*/  SHFL.BFLY PT, R3, R6, 0x1, 0x1f ;  /* 0x0c201f0006037f89 */ /* 0x000e2200000e0000 */
[----:B-----5:R-:W-:-:S03]  /*35a10*/  FMNMX R27, R27, R26, !PT ;  /* 0x0000001a1b1b7209 */ /* 0x020fc60007800000 */
[----:B------:R-:W5:Y:S01]  /*35a20*/  LDL.LU R26, [R1+0x1b78] ;  /* 0x001b7800011a7983 */ /* 0x000f620000300800 */
[----:B0-----:R-:W-:-:S03]  /*35a30*/  FMNMX R22, R22, R14, !PT ;  /* 0x0000000e16167209 */ /* 0x001fc60007800000 */
[----:B------:R-:W0:Y:S01]  /*35a40*/  SHFL.BFLY PT, R14, R8, 0x1, 0x1f ;  /* 0x0c201f00080e7f89 */ /* 0x000e2200000e0000 */
[----:B---3--:R-:W-:Y:S02]  /*35a50*/  FMNMX R18, R19, R18, !PT ;  /* 0x0000001213127209 */ /* 0x008fe40007800000 */
[----:B------:R-:W-:Y:S02]  /*35a60*/  FMNMX R19, R5, R11, !PT ;  /* 0x0000000b05137209 */ /* 0x000fe40007800000 */
[----:B------:R-:W-:Y:S01]  /*35a70*/  FMNMX R12, R23, R12, !PT ;  /* 0x0000000c170c7209 */ /* 0x000fe20007800000 */
[----:B------:R-:W3:Y:S04]  /*35a80*/  SHFL.BFLY PT, R11, R4, 0x1, 0x1f ;  /* 0x0c201f00040b7f89 */ /* 0x000ee800000e0000 */
[----:B------:R-:W0:Y:S01]  /*35a90*/  SHFL.BFLY PT, R5, R9, 0x1, 0x1f ;  /* 0x0c201f0009057f89 */ /* 0x000e2200000e0000 */
[----:B-1----:R-:W-:-:S02]  /*35aa0*/  LOP3.LUT R23, R21, 0x1c, RZ, 0xc0, !PT ;  /* 0x0000001c15177812 */ /* 0x002fc400078ec0ff */
[----:B----4-:R-:W-:Y:S02]  /*35ab0*/  FMNMX R24, R24, R2, !PT ;  /* 0x0000000218187209 */ /* 0x010fe40007800000 */
[----:B------:R-:W-:Y:S02]  /*35ac0*/  LOP3.LUT R2, R21, 0x1ff, RZ, 0xc0, !PT ;  /* 0x000001ff15027812 */ /* 0x000fe400078ec0ff */
[----:B------:R-:W-:Y:S02]  /*35ad0*/  FMNMX R0, R13, R0, !PT ;  /* 0x000000000d007209 */ /* 0x000fe40007800000 */
[----:B------:R-:W-:Y:S02]  /*35ae0*/  LEA R13, R23, UR7, 0x4 ;  /* 0x00000007170d7c11 */ /* 0x000fe4000f8e20ff */
[----:B------:R-:W-:Y:S02]  /*35af0*/  FMNMX R7, R15, R7, !PT ;  /* 0x000000070f077209 */ /* 0x000fe40007800000 */
[----:B------:R-:W-:Y:S01]  /*35b00*/  SHF.R.U32.HI R15, RZ, 0x3, R2 ;  /* 0x00000003ff0f7819 */ /* 0x000fe20000011602 */
[----:B------:R-:W-:Y:S01]  /*35b10*/  ULEA UR8, UR9, UR8, 0x18 ;  /* 0x0000000809087291 */ /* 0x000fe2000f8ec0ff */
[----:B------:R-:W4:Y:S04]  /*35b20*/  LDL.LU R21, [R1+0x58] ;  /* 0x0000580001157983 */ /* 0x000f280000300800 */
[----:B------:R-:W4:Y:S04]  /*35b30*/  LDL.LU R2, [R1+0x48] ;  /* 0x0000480001027983 */ /* 0x000f280000300800 */
[----:B------:R1:W-:Y:S01]  /*35b40*/  STL [R1+0x34c], R13 ;  /* 0x00034c0d01007387 */ /* 0x0003e20000100800 */
[----:B------:R-:W-:-:S02]  /*35b50*/  FMNMX R3, R6, R3, !PT ;  /* 0x0000000306037209 */ /* 0x000fc40007800000 */
[----:B-1----:R-:W-:Y:S02]  /*35b60*/  LOP3.LUT R13, R15, 0x3c, RZ, 0xc0, !PT ;  /* 0x0000003c0f0d7812 */ /* 0x002fe400078ec0ff */
[----:B------:R-:W-:Y:S02]  /*35b70*/  LEA R15, R23, UR7, 0x4 ;  /* 0x00000007170f7c11 */ /* 0x000fe4000f8e20ff */
[----:B0-----:R-:W-:-:S03]  /*35b80*/  FMNMX R6, R8, R14, !PT ;  /* 0x0000000e08067209 */ /* 0x001fc60007800000 */
[----:B------:R-:W-:Y:S01]  /*35b90*/  IMAD.IADD R15, R15, 0x1, R13 ;  /* 0x000000010f0f7824 */ /* 0x000fe200078e020d */
[----:B---3--:R-:W-:Y:S02]  /*35ba0*/  FMNMX R4, R4, R11, !PT ;  /* 0x0000000b04047209 */ /* 0x008fe40007800000 */
[----:B------:R-:W-:Y:S02]  /*35bb0*/  FMNMX R5, R9, R5, !PT ;  /* 0x0000000509057209 */ /* 0x000fe40007800000 */
[C---:B------:R-:W-:Y:S01]  /*35bc0*/  LEA.HI R9, R23.reuse, 0x18, RZ, 0x1e ;  /* 0x0000001817097811 */ /* 0x040fe200078ff0ff */
[----:B------:R-:W-:Y:S04]  /*35bd0*/  STL [R1+0x218], R15 ;  /* 0x0002180f01007387 */ /* 0x000fe80000100800 */
[----:B------:R0:W-:Y:S01]  /*35be0*/  @!P6 STS [R15+0x40000], R17 ;  /* 0x040000110f00e388 */ /* 0x0001e20000000800 */
[----:B------:R-:W-:-:S02]  /*35bf0*/  LEA.HI R11, R23, 0x20, RZ, 0x1e ;  /* 0x00000020170b7811 */ /* 0x000fc400078ff0ff */
[C---:B------:R-:W-:Y:S02]  /*35c00*/  LEA.HI R14, R23.reuse, 0x30, RZ, 0x1e ;  /* 0x00000030170e7811 */ /* 0x040fe400078ff0ff */
[----:B0-----:R-:W-:Y:S02]  /*35c10*/  LEA.HI R15, R23, 0x28, RZ, 0x1e ;  /* 0x00000028170f7811 */ /* 0x001fe400078ff0ff */
[----:B------:R-:W-:Y:S02]  /*35c20*/  LEA R17, R9, UR8, 0x6 ;  /* 0x0000000809117c11 */ /* 0x000fe4000f8e30ff */
[----:B-----5:R-:W-:Y:S02]  /*35c30*/  FMNMX R26, R26, R20, !PT ;  /* 0x000000141a1a7209 */ /* 0x020fe40007800000 */
[----:B------:R-:W-:-:S04]  /*35c40*/  LEA.HI R20, R23, 0x8, RZ, 0x1e ;  /* 0x0000000817147811 */ /* 0x000fc800078ff0ff */
[----:B------:R-:W-:-:S04]  /*35c50*/  LEA R20, R20, UR8, 0x6 ;  /* 0x0000000814147c11 */ /* 0x000fc8000f8e30ff */
[----:B------:R-:W-:-:S05]  /*35c60*/  IADD3 R8, PT, PT, R13, R20, RZ ;  /* 0x000000140d087210 */ /* 0x000fca0007ffe0ff */
[----:B------:R-:W-:Y:S04]  /*35c70*/  STL [R1+0x214], R8 ;  /* 0x0002140801007387 */ /* 0x000fe80000100800 */
[----:B--2---:R0:W-:Y:S04]  /*35c80*/  @!P6 STS [R8+0x40000], R10 ;  /* 0x0400000a0800e388 */ /* 0x0041e80000000800 */
[----:B0-----:R-:W2:Y:S01]  /*35c90*/  LDL.LU R10, [R1+0x40] ;  /* 0x00004000010a7983 */ /* 0x001ea20000300800 */
[----:B------:R-:W-:-:S03]  /*35ca0*/  LEA.HI R8, R23, 0x10, RZ, 0x1e ;  /* 0x0000001017087811 */ /* 0x000fc600078ff0ff */
[----:B------:R-:W3:Y:S04]  /*35cb0*/  LDL.LU R23, [R1+0x54] ;  /* 0x0000540001177983 */ /* 0x000ee80000300800 */
[----:B------:R-:W5:Y:S01]  /*35cc0*/  LDL.LU R9, [R1+0x4c] ;  /* 0x00004c0001097983 */ /* 0x000f620000300800 */
[----:B------:R-:W-:Y:S02]  /*35cd0*/  LEA R20, R8, UR8, 0x6 ;  /* 0x0000000808147c11 */ /* 0x000fe4000f8e30ff */
[----:B------:R-:W-:Y:S02]  /*35ce0*/  LEA R8, R14, UR8, 0x6 ;  /* 0x000000080e087c11 */ /* 0x000fe4000f8e30ff */
[----:B------:R-:W2:Y:S01]  /*35cf0*/  LDL.LU R14, [R1+0x50] ;  /* 0x00005000010e7983 */ /* 0x000ea20000300800 */
[----:B------:R-:W-:-:S02]  /*35d00*/  LEA R11, R11, UR8, 0x6 ;  /* 0x000000080b0b7c11 */ /* 0x000fc4000f8e30ff */
[----:B------:R-:W-:Y:S02]  /*35d10*/  LEA R11, R15, UR8, 0x6 ;  /* 0x000000080f0b7c11 */ /* 0x000fe4000f8e30ff */
[----:B------:R-:W0:Y:S01]  /*35d20*/  S2R R15, SR_TID.X ;  /* 0x00000000000f7919 */ /* 0x000e220000002100 */
[C---:B------:R-:W-:Y:S02]  /*35d30*/  IMAD.IADD R20, R13.reuse, 0x1, R20 ;  /* 0x000000010d147824 */ /* 0x040fe400078e0214 */
[----:B------:R-:W-:-:S03]  /*35d40*/  IMAD.IADD R17, R13, 0x1, R17 ;  /* 0x000000010d117824 */ /* 0x000fc600078e0211 */
[----:B----4-:R-:W-:Y:S04]  /*35d50*/  @!P6 STS [R20+0x40000], R21 ;  /* 0x040000151400e388 */ /* 0x010fe80000000800 */
[----:B------:R1:W-:Y:S01]  /*35d60*/  STL [R1+0x20c], R20 ;  /* 0x00020c1401007387 */ /* 0x0003e20000100800 */
[----:B------:R-:W-:-:S03]  /*35d70*/  IMAD.IADD R11, R13, 0x1, R11 ;  /* 0x000000010d0b7824 */ /* 0x000fc600078e020b */
[----:B------:R-:W-:Y:S01]  /*35d80*/  STL [R1+0x208], R17 ;  /* 0x0002081101007387 */ /* 0x000fe20000100800 */
[----:B------:R-:W-:-:S03]  /*35d90*/  IMAD.IADD R8, R13, 0x1, R8 ;  /* 0x000000010d087824 */ /* 0x000fc600078e0208 */
[----:B-1----:R-:W4:Y:S04]  /*35da0*/  LDL.LU R20, [R1+0x1b74] ;  /* 0x001b740001147983 */ /* 0x002f280000300800 */
[----:B------:R-:W4:Y:S01]  /*35db0*/  LDL.LU R21, [R1+0x1b70] ;  /* 0x001b700001157983 */ /* 0x000f220000300800 */
[----:B0-----:R-:W-:-:S04]  /*35dc0*/  LOP3.LUT R15, R15, 0x1c, RZ, 0xc0, !PT ;  /* 0x0000001c0f0f7812 */ /* 0x001fc800078ec0ff */
[----:B------:R-:W-:-:S04]  /*35dd0*/  LEA.HI R15, R15, 0x20, RZ, 0x1e ;  /* 0x000000200f0f7811 */ /* 0x000fc800078ff0ff */
[----:B------:R-:W-:-:S04]  /*35de0*/  LEA R15, R15, UR8, 0x6 ;  /* 0x000000080f0f7c11 */ /* 0x000fc8000f8e30ff */
[----:B------:R-:W-:-:S05]  /*35df0*/  IADD3 R15, PT, PT, R13, R15, RZ ;  /* 0x0000000f0d0f7210 */ /* 0x000fca0007ffe0ff */
[----:B------:R-:W-:Y:S04]  /*35e00*/  STL [R1+0x204], R15 ;  /* 0x0002040f01007387 */ /* 0x000fe80000100800 */
[----:B---3--:R0:W-:Y:S02]  /*35e10*/  @!P6 STS [R17+0x40000], R23 ;  /* 0x040000171100e388 */ /* 0x0081e40000000800 */
[----:B0-----:R-:W0:Y:S02]  /*35e20*/  S2R R23, SR_TID.X ;  /* 0x0000000000177919 */ /* 0x001e240000002100 */
[----:B------:R-:W3:Y:S04]  /*35e30*/  LDL.LU R17, [R1+0x1b6c] ;  /* 0x001b6c0001117983 */ /* 0x000ee80000300800 */
[----:B--2---:R-:W-:Y:S04]  /*35e40*/  @!P6 STS [R15+0x40000], R14 ;  /* 0x0400000e0f00e388 */ /* 0x004fe80000000800 */
[----:B------:R-:W-:Y:S04]  /*35e50*/  STL [R1+0x200], R11 ;  /* 0x0002000b01007387 */ /* 0x000fe80000100800 */
[----:B-----5:R1:W-:Y:S04]  /*35e60*/  @!P6 STS [R11+0x40000], R9 ;  /* 0x040000090b00e388 */ /* 0x0203e80000000800 */
[----:B------:R-:W-:Y:S04]  /*35e70*/  STL [R1+0x210], R8 ;  /* 0x0002100801007387 */ /* 0x000fe80000100800 */
[----:B------:R2:W-:Y:S01]  /*35e80*/  @!P6 STS [R8+0x40000], R2 ;  /* 0x040000020800e388 */ /* 0x0005e20000000800 */
[----:B0-----:R-:W-:-:S04]  /*35e90*/  LOP3.LUT R23, R23, 0x1c, RZ, 0xc0, !PT ;  /* 0x0000001c17177812 */ /* 0x001fc800078ec0ff */
[C---:B-1----:R-:W-:Y:S02]  /*35ea0*/  LEA.HI R11, R23.reuse, 0x40, RZ, 0x1e ;  /* 0x00000040170b7811 */ /* 0x042fe400078ff0ff */
[C---:B--2---:R-:W-:Y:S02]  /*35eb0*/  LEA.HI R8, R23.reuse, 0x50, RZ, 0x1e ;  /* 0x0000005017087811 */ /* 0x044fe400078ff0ff */
[C---:B------:R-:W-:Y:S02]  /*35ec0*/  LEA.HI R15, R23.reuse, 0x58, RZ, 0x1e ;  /* 0x00000058170f7811 */ /* 0x040fe400078ff0ff */
[C---:B------:R-:W-:Y:S02]  /*35ed0*/  LEA.HI R9, R23.reuse, 0x38, RZ, 0x1e ;  /* 0x0000003817097811 */ /* 0x040fe400078ff0ff */
[----:B------:R-:W-:Y:S02]  /*35ee0*/  LEA.HI R14, R23, 0x48, RZ, 0x1e ;  /* 0x00000048170e7811 */ /* 0x000fe400078ff0ff */
[----:B------:R-:W-:-:S02]  /*35ef0*/  LEA R8, R8, UR8, 0x6 ;  /* 0x0000000808087c11 */ /* 0x000fc4000f8e30ff */
[----:B------:R-:W-:Y:S02]  /*35f00*/  LEA R23, R11, UR8, 0x6 ;  /* 0x000000080b177c11 */ /* 0x000fe4000f8e30ff */
[----:B------:R-:W-:Y:S01]  /*35f10*/  LEA R8, R15, UR8, 0x6 ;  /* 0x000000080f087c11 */ /* 0x000fe2000f8e30ff */
[----:B------:R-:W2:Y:S04]  /*35f20*/  LDL.LU R11, [R1+0x34] ;  /* 0x00003400010b7983 */ /* 0x000ea80000300800 */
[----:B------:R-:W5:Y:S01]  /*35f30*/  LDL.LU R15, [R1+0x38] ;  /* 0x00003800010f7983 */ /* 0x000f620000300800 */
[----:B------:R-:W-:Y:S01]  /*35f40*/  LEA R2, R9, UR8, 0x6 ;  /* 0x0000000809027c11 */ /* 0x000fe2000f8e30ff */
[----:B------:R-:W-:-:S03]  /*35f50*/  IMAD.IADD R23, R13, 0x1, R23 ;  /* 0x000000010d177824 */ /* 0x000fc600078e0217 */
[----:B------:R-:W-:-:S05]  /*35f60*/  IADD3 R2, PT, PT, R13, R2, RZ ;  /* 0x000000020d027210 */ /* 0x000fca0007ffe0ff */
[----:B------:R-:W-:Y:S04]  /*35f70*/  STL [R1+0x1f4], R2 ;  /* 0x0001f40201007387 */ /* 0x000fe80000100800 */
[----:B------:R-:W-:Y:S04]  /*35f80*/  STL [R1+0x1f0], R23 ;  /* 0x0001f01701007387 */ /* 0x000fe80000100800 */
[----:B------:R0:W-:Y:S04]  /*35f90*/  @!P6 STS [R2+0x40000], R10 ;  /* 0x0400000a0200e388 */ /* 0x0001e80000000800 */
[----:B0-----:R-:W3:Y:S04]  /*35fa0*/  LDL.LU R2, [R1+0x1b68] ;  /* 0x001b680001027983 */ /* 0x001ee80000300800 */
[----:B------:R-:W3:Y:S01]  /*35fb0*/  LDL.LU R10, [R1+0x1b64] ;  /* 0x001b6400010a7983 */ /* 0x000ee20000300800 */
[----:B------:R-:W0:Y:S01]  /*35fc0*/  S2R R9, SR_TID.X ;  /* 0x0000000000097919 */ /* 0x000e220000002100 */
[----:B------:R-:W-:Y:S01]  /*35fd0*/  LEA R14, R14, UR8, 0x6 ;  /* 0x000000080e0e7c11 */ /* 0x000fe2000f8e30ff */
[----:B------:R-:W-:-:S04]  /*35fe0*/  IMAD.IADD R8, R13, 0x1, R8 ;  /* 0x000000010d087824 */ /* 0x000fc800078e0208 */
[----:B------:R-:W-:-:S05]  /*35ff0*/  IMAD.IADD R14, R13, 0x1, R14 ;  /* 0x000000010d0e7824 */ /* 0x000fca00078e020e */
[----:B------:R-:W-:Y:S01]  /*36000*/  STL [R1+0x1ec], R14 ;  /* 0x0001ec0e01007387 */ /* 0x000fe20000100800 */
[----:B0-----:R-:W-:-:S04]  /*36010*/  LOP3.LUT R9, R9, 0x1c, RZ, 0xc0, !PT ;  /* 0x0000001c09097812 */ /* 0x001fc800078ec0ff */
[----:B------:R-:W-:-:S04]  /*36020*/  LEA.HI R9, R9, 0x50, RZ, 0x1e ;  /* 0x0000005009097811 */ /* 0x000fc800078ff0ff */
[----:B------:R-:W-:-:S04]  /*36030*/  LEA R9, R9, UR8, 0x6 ;  /* 0x0000000809097c11 */ /* 0x000fc8000f8e30ff */
[----:B------:R-:W-:-:S05]  /*36040*/  IADD3 R9, PT, PT, R13, R9, RZ ;  /* 0x000000090d097210 */ /* 0x000fca0007ffe0ff */
[----:B------:R-:W-:Y:S04]  /*36050*/  STL [R1+0x1fc], R9 ;  /* 0x0001fc0901007387 */ /* 0x000fe80000100800 */
[----:B------:R-:W-:Y:S04]  /*36060*/  STL [R1+0x1f8], R8 ;  /* 0x0001f80801007387 */ /* 0x000fe80000100800 */
[----:B-----5:R0:W-:Y:S02]  /*36070*/  @!P6 STS [R23+0x40000], R15 ;  /* 0x0400000f1700e388 */ /* 0x0201e40000000800 */
[----:B0-----:R-:W0:Y:S02]  /*36080*/  S2R R23, SR_TID.X ;  /* 0x0000000000177919 */ /* 0x001e240000002100 */
[----:B--2---:R-:W-:Y:S04]  /*36090*/  @!P6 STS [R14+0x40000], R11 ;  /* 0x0400000b0e00e388 */ /* 0x004fe80000000800 */
[----:B---3--:R-:W-:Y:S04]  /*360a0*/  @!P6 STS [R9+0x40000], R10 ;  /* 0x0400000a0900e388 */ /* 0x008fe80000000800 */
[----:B------:R1:W-:Y:S01]  /*360b0*/  @!P6 STS [R8+0x40000], R2 ;  /* 0x040000020800e388 */ /* 0x0003e20000000800 */
[----:B0-----:R-:W-:-:S04]  /*360c0*/  LOP3.LUT R23, R23, 0x1c, RZ, 0xc0, !PT ;  /* 0x0000001c17177812 */ /* 0x001fc800078ec0ff */
[C---:B-1----:R-:W-:Y:S02]  /*360d0*/  LEA.HI R2, R23.reuse, 0x60, RZ, 0x1e ;  /* 0x0000006017027811 */ /* 0x042fe400078ff0ff */
[C---:B------:R-:W-:Y:S02]  /*360e0*/  LEA.HI R8, R23.reuse, 0x68, RZ, 0x1e ;  /* 0x0000006817087811 */ /* 0x040fe400078ff0ff */
[C---:B------:R-:W-:Y:S02]  /*360f0*/  LEA.HI R9, R23.reuse, 0x70, RZ, 0x1e ;  /* 0x0000007017097811 */ /* 0x040fe400078ff0ff */
[C---:B------:R-:W-:Y:S02]  /*36100*/  LEA.HI R10, R23.reuse, 0x78, RZ, 0x1e ;  /* 0x00000078170a7811 */ /* 0x040fe400078ff0ff */
[----:B------:R-:W-:Y:S02]  /*36110*/  LEA R14, R2, UR8, 0x6 ;  /* 0x00000008020e7c11 */ /* 0x000fe4000f8e30ff */
[----:B------:R-:W-:-:S02]  /*36120*/  LEA.HI R11, R23, 0x80, RZ, 0x1e ;  /* 0x00000080170b7811 */ /* 0x000fc400078ff0ff */
[----:B------:R-:W-:Y:S02]  /*36130*/  LEA R8, R8, UR8, 0x6 ;  /* 0x0000000808087c11 */ /* 0x000fe4000f8e30ff */
[----:B------:R-:W-:Y:S02]  /*36140*/  LEA R9, R9, UR8, 0x6 ;  /* 0x0000000809097c11 */ /* 0x000fe4000f8e30ff */
[----:B------:R-:W-:Y:S02]  /*36150*/  LEA R2, R10, UR8, 0x6 ;  /* 0x000000080a027c11 */ /* 0x000fe4000f8e30ff */
[----:B------:R-:W-:Y:S01]  /*36160*/  LEA R15, R11, UR8, 0x6 ;  /* 0x000000080b0f7c11 */ /* 0x000fe2000f8e30ff */
[C---:B------:R-:W-:Y:S01]  /*36170*/  IMAD.IADD R14, R13.reuse, 0x1, R14 ;  /* 0x000000010d0e7824 */ /* 0x040fe200078e020e */
[C---:B------:R-:W-:Y:S01]  /*36180*/  IADD3 R10, PT, PT, R13.reuse, R8, RZ ;  /* 0x000000080d0a7210 */ /* 0x040fe20007ffe0ff */
[C---:B------:R-:W-:Y:S02]  /*36190*/  IMAD.IADD R9, R13.reuse, 0x1, R9 ;  /* 0x000000010d097824 */ /* 0x040fe400078e0209 */
[C---:B------:R-:W-:Y:S01]  /*361a0*/  IMAD.IADD R8, R13.reuse, 0x1, R2 ;  /* 0x000000010d087824 */ /* 0x040fe200078e0202 */
[----:B------:R-:W-:Y:S01]  /*361b0*/  IADD3 R2, PT, PT, R13, R15, RZ ;  /* 0x0000000f0d027210 */ /* 0x000fe20007ffe0ff */
[----:B------:R-:W-:Y:S04]  /*361c0*/  STL [R1+0x1e8], R14 ;  /* 0x0001e80e01007387 */ /* 0x000fe80000100800 */
[----:B------:R-:W-:Y:S04]  /*361d0*/  @!P6 STS [R14+0x40000], R17 ;  /* 0x040000110e00e388 */ /* 0x000fe80000000800 */
[----:B------:R-:W-:Y:S04]  /*361e0*/  STL [R1+0x1e4], R10 ;  /* 0x0001e40a01007387 */ /* 0x000fe80000100800 */
[----:B----4-:R0:W-:Y:S04]  /*361f0*/  @!P6 STS [R10+0x40000], R21 ;  /* 0x040000150a00e388 */ /* 0x0101e80000000800 */
[----:B------:R-:W-:Y:S04]  /*36200*/  STL [R1+0x1e0], R9 ;  /* 0x0001e00901007387 */ /* 0x000fe80000100800 */
[----:B------:R1:W-:Y:S04]  /*36210*/  @!P6 STS [R9+0x40000], R20 ;  /* 0x040000140900e388 */ /* 0x0003e80000000800 */
[----:B------:R-:W-:Y:S04]  /*36220*/  STL [R1+0x1dc], R8 ;  /* 0x0001dc0801007387 */ /* 0x000fe80000100800 */
[----:B------:R2:W-:Y:S04]  /*36230*/  @!P6 STS [R8+0x40000], R22 ;  /* 0x040000160800e388 */ /* 0x0005e80000000800 */
[----:B------:R-:W-:Y:S04]  /*36240*/  STL [R1+0x1d8], R2 ;  /* 0x0001d80201007387 */ /* 0x000fe80000100800 */
[----:B------:R3:W-:Y:S01]  /*36250*/  @!P6 STS [R2+0x40000], R16 ;  /* 0x040000100200e388 */ /* 0x0007e20000000800 */
[----:B------:R-:W-:-:S02]  /*36260*/  LEA.HI R11, R23, 0xa8, RZ, 0x1e ;  /* 0x000000a8170b7811 */ /* 0x000fc400078ff0ff */
[C---:B0-----:R-:W-:Y:S02]  /*36270*/  LEA.HI R10, R23.reuse, 0xa0, RZ, 0x1e ;  /* 0x000000a0170a7811 */ /* 0x041fe400078ff0ff */
[C---:B-1----:R-:W-:Y:S02]  /*36280*/  LEA.HI R9, R23.reuse, 0x98, RZ, 0x1e ;  /* 0x0000009817097811 */ /* 0x042fe400078ff0ff */
[C---:B--2---:R-:W-:Y:S02]  /*36290*/  LEA.HI R8, R23.reuse, 0x90, RZ, 0x1e ;  /* 0x0000009017087811 */ /* 0x044fe400078ff0ff */
[----:B---3--:R-:W-:Y:S02]  /*362a0*/  LEA.HI R2, R23, 0x88, RZ, 0x1e ;  /* 0x0000008817027811 */ /* 0x008fe400078ff0ff */
[----:B------:R-:W-:Y:S02]  /*362b0*/  LEA R21, R8, UR8, 0x6 ;  /* 0x0000000808157c11 */ /* 0x000fe4000f8e30ff */
[----:B------:R-:W-:-:S02]  /*362c0*/  LEA R14, R2, UR8, 0x6 ;  /* 0x00000008020e7c11 */ /* 0x000fc4000f8e30ff */
[----:B------:R-:W-:Y:S02]  /*362d0*/  LEA R20, R9, UR8, 0x6 ;  /* 0x0000000809147c11 */ /* 0x000fe4000f8e30ff */
[----:B------:R-:W-:Y:S02]  /*362e0*/  LEA R17, R10, UR8, 0x6 ;  /* 0x000000080a117c11 */ /* 0x000fe4000f8e30ff */
[----:B------:R-:W-:Y:S01]  /*362f0*/  LEA R15, R11, UR8, 0x6 ;  /* 0x000000080b0f7c11 */ /* 0x000fe2000f8e30ff */
[C---:B------:R-:W-:Y:S02]  /*36300*/  IMAD.IADD R10, R13.reuse, 0x1, R21 ;  /* 0x000000010d0a7824 */ /* 0x040fe400078e0215 */
[C---:B------:R-:W-:Y:S01]  /*36310*/  IMAD.IADD R14, R13.reuse, 0x1, R14 ;  /* 0x000000010d0e7824 */ /* 0x040fe200078e020e */
[C---:B------:R-:W-:Y:S01]  /*36320*/  IADD3 R9, PT, PT, R13.reuse, R20, RZ ;  /* 0x000000140d097210 */ /* 0x040fe20007ffe0ff */
[C---:B------:R-:W-:Y:S02]  /*36330*/  IMAD.IADD R8, R13.reuse, 0x1, R17 ;  /* 0x000000010d087824 */ /* 0x040fe400078e0211 */
[----:B------:R-:W-:Y:S01]  /*36340*/  IMAD.IADD R2, R13, 0x1, R15 ;  /* 0x000000010d027824 */ /* 0x000fe200078e020f */
[----:B------:R-:W-:Y:S04]  /*36350*/  STL [R1+0x1d4], R14 ;  /* 0x0001d40e01007387 */ /* 0x000fe80000100800 */
[----:B------:R-:W-:Y:S04]  /*36360*/  @!P6 STS [R14+0x40000], R18 ;  /* 0x040000120e00e388 */ /* 0x000fe80000000800 */
[----:B------:R-:W-:Y:S04]  /*36370*/  STL [R1+0x17c], R10 ;  /* 0x00017c0a01007387 */ /* 0x000fe80000100800 */
[----:B------:R0:W-:Y:S04]  /*36380*/  @!P6 STS [R10+0x40000], R19 ;  /* 0x040000130a00e388 */ /* 0x0001e80000000800 */
        /* <DEDUP_REMOVED lines=16> */
[C---:B------:R-:W-:Y:S01]  /*36490*/  IMAD.IADD R10, R13.reuse, 0x1, R17 ;  /* 0x000000010d0a7824 */ /* 0x040fe200078e0211 */
[C---:B------:R-:W-:Y:S01]  /*364a0*/  IADD3 R14, PT, PT, R13.reuse, R14, RZ ;  /* 0x0000000e0d0e7210 */ /* 0x040fe20007ffe0ff */
[C---:B------:R-:W-:Y:S01]  /*364b0*/  IMAD.IADD R9, R13.reuse, 0x1, R16 ;  /* 0x000000010d097824 */ /* 0x040fe200078e0210 */
[C---:B------:R-:W-:Y:S01]  /*364c0*/  IADD3 R8, PT, PT, R13.reuse, R15, RZ ;  /* 0x0000000f0d087210 */ /* 0x040fe20007ffe0ff */
[----:B------:R-:W-:Y:S02]  /*364d0*/  IMAD.IADD R2, R13, 0x1, R2 ;  /* 0x000000010d027824 */ /* 0x000fe400078e0202 */
[----:B------:R-:W-:Y:S04]  /*364e0*/  STL [R1+0x15c], R14 ;  /* 0x00015c0e01007387 */ /* 0x000fe80000100800 */
[----:B------:R0:W-:Y:S04]  /*364f0*/  @!P6 STS [R14+0x40000], R26 ;  /* 0x0400001a0e00e388 */ /* 0x0001e80000000800 */
[----:B------:R-:W-:Y:S04]  /*36500*/  STL [R1+0x158], R10 ;  /* 0x0001580a01007387 */ /* 0x000fe80000100800 */
[----:B------:R-:W-:Y:S04]  /*36510*/  @!P6 STS [R10+0x40000], R25 ;  /* 0x040000190a00e388 */ /* 0x000fe80000000800 */
[----:B------:R-:W-:Y:S04]  /*36520*/  STL [R1+0x154], R9 ;  /* 0x0001540901007387 */ /* 0x000fe80000100800 */
[----:B------:R-:W-:Y:S04]  /*36530*/  @!P6 STS [R9+0x40000], R24 ;  /* 0x040000180900e388 */ /* 0x000fe80000000800 */
[----:B------:R-:W-:Y:S04]  /*36540*/  STL [R1+0x150], R8 ;  /* 0x0001500801007387 */ /* 0x000fe80000100800 */
[----:B------:R1:W-:Y:S04]  /*36550*/  @!P6 STS [R8+0x40000], R12 ;  /* 0x0400000c0800e388 */ /* 0x0003e80000000800 */
[----:B------:R-:W-:Y:S04]  /*36560*/  STL [R1+0xdc], R2 ;  /* 0x0000dc0201007387 */ /* 0x000fe80000100800 */
[----:B------:R2:W-:Y:S01]  /*36570*/  @!P6 STS [R2+0x40000], R7 ;  /* 0x040000070200e388 */ /* 0x0005e20000000800 */
[----:B0-----:R-:W0:Y:S01]  /*36580*/  S2R R14, SR_TID.X ;  /* 0x00000000000e7919 */ /* 0x001e220000002100 */
[----:B-1----:R-:W-:-:S02]  /*36590*/  LEA.HI R8, R23, 0xd8, RZ, 0x1e ;  /* 0x000000d817087811 */ /* 0x002fc400078ff0ff */
[C---:B------:R-:W-:Y:S02]  /*365a0*/  LEA.HI R9, R23.reuse, 0xe8, RZ, 0x1e ;  /* 0x000000e817097811 */ /* 0x040fe400078ff0ff */
[C---:B--2---:R-:W-:Y:S02]  /*365b0*/  LEA.HI R2, R23.reuse, 0xe0, RZ, 0x1e ;  /* 0x000000e017027811 */ /* 0x044fe400078ff0ff */
[C---:B------:R-:W-:Y:S02]  /*365c0*/  LEA.HI R7, R23.reuse, 0xf0, RZ, 0x1e ;  /* 0x000000f017077811 */ /* 0x040fe400078ff0ff */
[----:B------:R-:W-:Y:S02]  /*365d0*/  LEA R29, R8, UR8, 0x6 ;  /* 0x00000008081d7c11 */ /* 0x000fe4000f8e30ff */
[----:B------:R-:W-:Y:S02]  /*365e0*/  LEA.HI R23, R23, 0xf8, RZ, 0x1e ;  /* 0x000000f817177811 */ /* 0x000fe400078ff0ff */
[----:B------:R-:W-:-:S02]  /*365f0*/  LEA R10, R2, UR8, 0x6 ;  /* 0x00000008020a7c11 */ /* 0x000fc4000f8e30ff */
[----:B------:R-:W-:Y:S02]  /*36600*/  LEA R11, R9, UR8, 0x6 ;  /* 0x00000008090b7c11 */ /* 0x000fe4000f8e30ff */
[----:B------:R-:W-:Y:S01]  /*36610*/  LEA R24, R7, UR8, 0x6 ;  /* 0x0000000807187c11 */ /* 0x000fe2000f8e30ff */
[----:B------:R-:W-:Y:S01]  /*36620*/  IMAD.IADD R12, R13, 0x1, R29 ;  /* 0x000000010d0c7824 */ /* 0x000fe200078e021d */
[----:B------:R-:W-:Y:S02]  /*36630*/  LEA R27, R23, UR8, 0x6 ;  /* 0x00000008171b7c11 */ /* 0x000fe4000f8e30ff */
[C---:B------:R-:W-:Y:S01]  /*36640*/  IADD3 R10, PT, PT, R13.reuse, R10, RZ ;  /* 0x0000000a0d0a7210 */ /* 0x040fe20007ffe0ff */
[C---:B------:R-:W-:Y:S02]  /*36650*/  IMAD.IADD R8, R13.reuse, 0x1, R11 ;  /* 0x000000010d087824 */ /* 0x040fe400078e020b */
[C---:B------:R-:W-:Y:S01]  /*36660*/  IMAD.IADD R7, R13.reuse, 0x1, R24 ;  /* 0x000000010d077824 */ /* 0x040fe200078e0218 */
[----:B------:R1:W-:Y:S04]  /*36670*/  @!P6 STS [R12+0x40000], R0 ;  /* 0x040000000c00e388 */ /* 0x0003e80000000800 */
[----:B------:R-:W-:Y:S04]  /*36680*/  @!P6 STS [R10+0x40000], R3 ;  /* 0x040000030a00e388 */ /* 0x000fe80000000800 */
[----:B------:R-:W-:Y:S04]  /*36690*/  @!P6 STS [R8+0x40000], R6 ;  /* 0x040000060800e388 */ /* 0x000fe80000000800 */
[----:B------:R-:W-:Y:S01]  /*366a0*/  @!P6 STS [R7+0x40000], R4 ;  /* 0x040000040700e388 */ /* 0x000fe20000000800 */
[----:B-1----:R-:W-:-:S05]  /*366b0*/  IADD3 R0, PT, PT, R13, R27, RZ ;  /* 0x0000001b0d007210 */ /* 0x002fca0007ffe0ff */
[----:B------:R-:W-:Y:S01]  /*366c0*/  @!P6 STS [R0+0x40000], R5 ;  /* 0x040000050000e388 */ /* 0x000fe20000000800 */
[----:B------:R-:W-:Y:S01]  /*366d0*/  BAR.SYNC.DEFER_BLOCKING 0x0 ;  /* 0x0000000000007b1d */ /* 0x000fe20000010000 */
[----:B0-----:R-:W-:-:S05]  /*366e0*/  LOP3.LUT R14, R14, 0x1ff, RZ, 0xc0, !PT ;  /* 0x000001ff0e0e7812 */ /* 0x001fca00078ec0ff */
[----:B------:R-:W-:Y:S04]  /*366f0*/  STL [R1+0xd4], R12 ;  /* 0x0000d40c01007387 */ /* 0x000fe80000100800 */
[----:B------:R-:W-:Y:S04]  /*36700*/  STL [R1+0x1b58], R29 ;  /* 0x001b581d01007387 */ /* 0x000fe80000100800 */
[----:B------:R-:W-:Y:S01]  /*36710*/  STL [R1+0x70], R10 ;  /* 0x0000700a01007387 */ /* 0x000fe20000100800 */
[----:B------:R-:W-:-:S03]  /*36720*/  LEA R2, R14, UR7, 0x2 ;  /* 0x000000070e027c11 */ /* 0x000fc6000f8e10ff */
[----:B------:R-:W-:Y:S04]  /*36730*/  STL [R1+0x6c], R8 ;  /* 0x00006c0801007387 */ /* 0x000fe80000100800 */
[----:B------:R-:W-:Y:S04]  /*36740*/  STL [R1+0x68], R7 ;  /* 0x0000680701007387 */ /* 0x000fe80000100800 */
[----:B------:R-:W-:Y:S04]  /*36750*/  STL [R1+0x64], R0 ;  /* 0x0000640001007387 */ /* 0x000fe80000100800 */
[----:B------:R-:W0:Y:S04]  /*36760*/  LDS R0, [R2+0x40000] ;  /* 0x0400000002007984 */ /* 0x000e280000000800 */
[----:B------:R-:W-:Y:S04]  /*36770*/  STL [R1+0x1b4c], R24 ;  /* 0x001b4c1801007387 */ /* 0x000fe80000100800 */
[----:B------:R-:W2:Y:S04]  /*36780*/  LDL R28, [R1+0x34c] ;  /* 0x00034c00011c7983 */ /* 0x000ea80000100800 */
[----:B------:R-:W3:Y:S04]  /*36790*/  LDL R23, [R1+0x364] ;  /* 0x0003640001177983 */ /* 0x000ee80000100800 */
[----:B------:R-:W4:Y:S04]  /*367a0*/  LDL.LU R26, [R1+0xe0] ;  /* 0x0000e000011a7983 */ /* 0x000f280000300800 */
[----:B------:R-:W5:Y:S04]  /*367b0*/  LDL R19, [R1+0x7a0] ;  /* 0x0007a00001137983 */ /* 0x000f680000100800 */
[----:B------:R-:W2:Y:S04]  /*367c0*/  LDL.LU R21, [R1+0xb0] ;  /* 0x0000b00001157983 */ /* 0x000ea80000300800 */
[----:B------:R-:W2:Y:S04]  /*367d0*/  LDL.LU R20, [R1+0xec] ;  /* 0x0000ec0001147983 */ /* 0x000ea80000300800 */
[----:B------:R-:W2:Y:S04]  /*367e0*/  LDL.LU R17, [R1+0xb4] ;  /* 0x0000b40001117983 */ /* 0x000ea80000300800 */
[----:B0-----:R-:W0:Y:S02]  /*367f0*/  SHFL.BFLY PT, R3, R0, 0x8, 0x1f ;  /* 0x0d001f0000037f89 */ /* 0x001e2400000e0000 */
[----:B0-----:R-:W-:-:S05]  /*36800*/  FMNMX R3, R0, R3, !PT ;  /* 0x0000000300037209 */ /* 0x001fca0007800000 */
[----:B------:R-:W0:Y:S01]  /*36810*/  SHFL.BFLY PT, R0, R3, 0x4, 0x1f ;  /* 0x0c801f0003007f89 */ /* 0x000e2200000e0000 */
[----:B------:R-:W1:Y:S01]  /*36820*/  S2R R22, SR_TID.X ;  /* 0x0000000000167919 */ /* 0x000e620000002100 */
[----:B0-----:R-:W-:-:S05]  /*36830*/  FMNMX R0, R3, R0, !PT ;  /* 0x0000000003007209 */ /* 0x001fca0007800000 */
[----:B------:R-:W0:Y:S02]  /*36840*/  SHFL.BFLY PT, R3, R0, 0x2, 0x1f ;  /* 0x0c401f0000037f89 */ /* 0x000e2400000e0000 */
[----:B0-----:R-:W-:-:S05]  /*36850*/  FMNMX R3, R0, R3, !PT ;  /* 0x0000000300037209 */ /* 0x001fca0007800000 */
[----:B------:R-:W0:Y:S01]  /*36860*/  SHFL.BFLY PT, R4, R3, 0x1, 0x1f ;  /* 0x0c201f0003047f89 */ /* 0x000e2200000e0000 */
[----:B-1----:R-:W-:Y:S02]  /*36870*/  IMAD.SHL.U32 R5, R22, 0x4, RZ ;  /* 0x0000000416057824 */ /* 0x002fe400078e00ff */
[----:B------:R-:W-:-:S05]  /*36880*/  IMAD.U32 R0, RZ, RZ, UR7 ;  /* 0x00000007ff007e24 */ /* 0x000fca000f8e00ff */
[----:B------:R-:W-:Y:S02]  /*36890*/  IADD3 R0, PT, PT, R0, 0x800, R5 ;  /* 0x0000080000007810 */ /* 0x000fe40007ffe005 */
[----:B0-----:R-:W-:-:S05]  /*368a0*/  FMNMX R3, R3, R4, !PT ;  /* 0x0000000403037209 */ /* 0x001fca0007800000 */
[----:B------:R-:W-:Y:S04]  /*368b0*/  @!P5 STS [R2+0x40000], R3 ;  /* 0x040000030200d388 */ /* 0x000fe80000000800 */
[----:B------:R-:W0:Y:S04]  /*368c0*/  LDS R13, [R0+0x40000] ;  /* 0x04000000000d7984 */ /* 0x000e280000000800 */
[----:B------:R-:W1:Y:S04]  /*368d0*/  LDS R3, [R0+0x41000] ;  /* 0x0410000000037984 */ /* 0x000e680000000800 */
[----:B------:R-:W1:Y:S04]  /*368e0*/  LDS R14, [R0+0x40800] ;  /* 0x04080000000e7984 */ /* 0x000e680000000800 */
[----:B------:R-:W1:Y:S04]  /*368f0*/  LDS R4, [R0+0x41800] ;  /* 0x0418000000047984 */ /* 0x000e680000000800 */
[----:B------:R-:W1:Y:S04]  /*36900*/  LDS R5, [R0+0x42000] ;  /* 0x0420000000057984 */ /* 0x000e680000000800 */
[----:B------:R-:W1:Y:S04]  /*36910*/  LDS R6, [R0+0x42800] ;  /* 0x0428000000067984 */ /* 0x000e680000000800 */
[----:B------:R-:W1:Y:S04]  /*36920*/  LDS R7, [R0+0x43000] ;  /* 0x0430000000077984 */ /* 0x000e680000000800 */
[----:B0-----:R-:W0:Y:S04]  /*36930*/  SHFL.BFLY PT, R16, R13, 0x8, 0x1f ;  /* 0x0d001f000d107f89 */ /* 0x001e2800000e0000 */
[----:B-1----:R-:W1:Y:S04]  /*36940*/  SHFL.BFLY PT, R12, R3, 0x8, 0x1f ;  /* 0x0d001f00030c7f89 */ /* 0x002e6800000e0000 */
[----:B------:R-:W1:Y:S04]  /*36950*/  SHFL.BFLY PT, R15, R14, 0x8, 0x1f ;  /* 0x0d001f000e0f7f89 */ /* 0x000e6800000e0000 */
[----:B------:R-:W1:Y:S04]  /*36960*/  SHFL.BFLY PT, R11, R4, 0x8, 0x1f ;  /* 0x0d001f00040b7f89 */ /* 0x000e6800000e0000 */
[----:B------:R-:W1:Y:S04]  /*36970*/  SHFL.BFLY PT, R10, R5, 0x8, 0x1f ;  /* 0x0d001f00050a7f89 */ /* 0x000e6800000e0000 */
[----:B------:R-:W1:Y:S04]  /*36980*/  SHFL.BFLY PT, R9, R6, 0x8, 0x1f ;  /* 0x0d001f0006097f89 */ /* 0x000e6800000e0000 */
[----:B------:R-:W1:Y:S01]  /*36990*/  SHFL.BFLY PT, R8, R7, 0x8, 0x1f ;  /* 0x0d001f0007087f89 */ /* 0x000e6200000e0000 */
[----:B0-----:R-:W-:-:S02]  /*369a0*/  FMNMX R13, R13, R16, !PT ;  /* 0x000000100d0d7209 */ /* 0x001fc40007800000 */
[----:B-1----:R-:W-:Y:S02]  /*369b0*/  FMNMX R3, R3, R12, !PT ;  /* 0x0000000c03037209 */ /* 0x002fe40007800000 */
[----:B------:R-:W-:Y:S02]  /*369c0*/  FMNMX R14, R14, R15, !PT ;  /* 0x0000000f0e0e7209 */ /* 0x000fe40007800000 */
[----:B------:R-:W-:Y:S02]  /*369d0*/  FMNMX R4, R4, R11, !PT ;  /* 0x0000000b04047209 */ /* 0x000fe40007800000 */
[----:B------:R-:W-:Y:S02]  /*369e0*/  FMNMX R5, R5, R10, !PT ;  /* 0x0000000a05057209 */ /* 0x000fe40007800000 */
[----:B------:R-:W-:Y:S02]  /*369f0*/  FMNMX R6, R6, R9, !PT ;  /* 0x0000000906067209 */ /* 0x000fe40007800000 */
[----:B------:R-:W-:Y:S01]  /*36a00*/  FMNMX R7, R7, R8, !PT ;  /* 0x0000000807077209 */ /* 0x000fe20007800000 */
[----:B------:R-:W0:Y:S04]  /*36a10*/  SHFL.BFLY PT, R16, R13, 0x4, 0x1f ;  /* 0x0c801f000d107f89 */ /* 0x000e2800000e0000 */
[----:B------:R-:W1:Y:S04]  /*36a20*/  SHFL.BFLY PT, R8, R3, 0x4, 0x1f ;  /* 0x0c801f0003087f89 */ /* 0x000e6800000e0000 */
        /* <DEDUP_REMOVED lines=14> */
[----:B------:R-:W3:Y:S04]  /*36b10*/  SHFL.BFLY PT, R14, R16, 0x2, 0x1f ;  /* 0x0c401f00100e7f89 */ /* 0x000ee800000e0000 */
[----:B------:R-:W2:Y:S04]  /*36b20*/  SHFL.BFLY PT, R8, R4, 0x2, 0x1f ;  /* 0x0c401f0004087f89 */ /* 0x000ea800000e0000 */
[----:B------:R-:W4:Y:S04]  /*36b30*/  SHFL.BFLY PT, R11, R5, 0x2, 0x1f ;  /* 0x0c401f00050b7f89 */ /* 0x000f2800000e0000 */
[----:B------:R-:W5:Y:S04]  /*36b40*/  SHFL.BFLY PT, R10, R6, 0x2, 0x1f ;  /* 0x0c401f00060a7f89 */ /* 0x000f6800000e0000 */
[----:B------:R-:W5:Y:S01]  /*36b50*/  SHFL.BFLY PT, R9, R12, 0x2, 0x1f ;  /* 0x0c401f000c097f89 */ /* 0x000f6200000e0000 */
[----:B0-----:R-:W-:-:S02]  /*36b60*/  FMNMX R15, R13, R15, !PT ;  /* 0x0000000f0d0f7209 */ /* 0x001fc40007800000 */
[----:B-1----:R-:W-:Y:S02]  /*36b70*/  FMNMX R3, R3, R7, !PT ;  /* 0x0000000703037209 */ /* 0x002fe40007800000 */
[----:B---3--:R-:W-:Y:S02]  /*36b80*/  FMNMX R16, R16, R14, !PT ;  /* 0x0000000e10107209 */ /* 0x008fe40007800000 */
[----:B--2---:R-:W-:Y:S02]  /*36b90*/  FMNMX R4, R4, R8, !PT ;  /* 0x0000000804047209 */ /* 0x004fe40007800000 */
[----:B----4-:R-:W-:Y:S02]  /*36ba0*/  FMNMX R5, R5, R11, !PT ;  /* 0x0000000b05057209 */ /* 0x010fe40007800000 */
[----:B-----5:R-:W-:Y:S02]  /*36bb0*/  FMNMX R6, R6, R10, !PT ;  /* 0x0000000a06067209 */ /* 0x020fe40007800000 */
[----:B------:R-:W-:Y:S01]  /*36bc0*/  FMNMX R7, R12, R9, !PT ;  /* 0x000000090c077209 */ /* 0x000fe20007800000 */
[----:B------:R-:W0:Y:S04]  /*36bd0*/  SHFL.BFLY PT, R14, R15, 0x1, 0x1f ;  /* 0x0c201f000f0e7f89 */ /* 0x000e2800000e0000 */
[----:B------:R-:W1:Y:S04]  /*36be0*/  SHFL.BFLY PT, R13, R16, 0x1, 0x1f ;  /* 0x0c201f00100d7f89 */ /* 0x000e6800000e0000 */
[----:B------:R-:W2:Y:S04]  /*36bf0*/  SHFL.BFLY PT, R8, R3, 0x1, 0x1f ;  /* 0x0c201f0003087f89 */ /* 0x000ea800000e0000 */
[----:B------:R-:W3:Y:S04]  /*36c00*/  SHFL.BFLY PT, R9, R4, 0x1, 0x1f ;  /* 0x0c201f0004097f89 */ /* 0x000ee800000e0000 */
[----:B------:R-:W4:Y:S04]  /*36c10*/  SHFL.BFLY PT, R10, R5, 0x1, 0x1f ;  /* 0x0c201f00050a7f89 */ /* 0x000f2800000e0000 */
[----:B------:R-:W5:Y:S04]  /*36c20*/  SHFL.BFLY PT, R11, R6, 0x1, 0x1f ;  /* 0x0c201f00060b7f89 */ /* 0x000f6800000e0000 */
[----:B------:R-:W5:Y:S01]  /*36c30*/  SHFL.BFLY PT, R12, R7, 0x1, 0x1f ;  /* 0x0c201f00070c7f89 */ /* 0x000f6200000e0000 */
[----:B------:R-:W5:Y:S01]  /*36c40*/  S2R R18, SR_TID.X ;  /* 0x0000000000127919 */ /* 0x000f620000002100 */
[----:B0-----:R-:W-:-:S02]  /*36c50*/  FMNMX R14, R15, R14, !PT ;  /* 0x0000000e0f0e7209 */ /* 0x001fc40007800000 */
[----:B-1----:R-:W-:Y:S02]  /*36c60*/  FMNMX R13, R16, R13, !PT ;  /* 0x0000000d100d7209 */ /* 0x002fe40007800000 */
[----:B--2---:R-:W-:Y:S02]  /*36c70*/  FMNMX R3, R3, R8, !PT ;  /* 0x0000000803037209 */ /* 0x004fe40007800000 */
[----:B---3--:R-:W-:Y:S02]  /*36c80*/  FMNMX R4, R4, R9, !PT ;  /* 0x0000000904047209 */ /* 0x008fe40007800000 */
[----:B----4-:R-:W-:Y:S02]  /*36c90*/  FMNMX R5, R5, R10, !PT ;  /* 0x0000000a05057209 */ /* 0x010fe40007800000 */
[----:B-----5:R-:W-:Y:S02]  /*36ca0*/  FMNMX R6, R6, R11, !PT ;  /* 0x0000000b06067209 */ /* 0x020fe40007800000 */
[----:B------:R-:W-:Y:S01]  /*36cb0*/  FMNMX R7, R7, R12, !PT ;  /* 0x0000000c07077209 */ /* 0x000fe20007800000 */
[----:B------:R-:W-:Y:S04]  /*36cc0*/  @!P5 STS [R0+0x40000], R14 ;  /* 0x0400000e0000d388 */ /* 0x000fe80000000800 */
[----:B------:R-:W-:Y:S04]  /*36cd0*/  @!P5 STS [R0+0x40800], R13 ;  /* 0x0408000d0000d388 */ /* 0x000fe80000000800 */
[----:B------:R-:W-:Y:S04]  /*36ce0*/  @!P5 STS [R0+0x41000], R3 ;  /* 0x041000030000d388 */ /* 0x000fe80000000800 */
[----:B------:R-:W-:Y:S04]  /*36cf0*/  @!P5 STS [R0+0x41800], R4 ;  /* 0x041800040000d388 */ /* 0x000fe80000000800 */
[----:B------:R-:W-:Y:S04]  /*36d00*/  @!P5 STS [R0+0x42000], R5 ;  /* 0x042000050000d388 */ /* 0x000fe80000000800 */
[----:B------:R-:W-:Y:S04]  /*36d10*/  @!P5 STS [R0+0x42800], R6 ;  /* 0x042800060000d388 */ /* 0x000fe80000000800 */
[----:B------:R-:W-:Y:S01]  /*36d20*/  @!P5 STS [R0+0x43000], R7 ;  /* 0x043000070000d388 */ /* 0x000fe20000000800 */
[----:B------:R-:W-:Y:S01]  /*36d30*/  BAR.SYNC.DEFER_BLOCKING 0x0 ;  /* 0x0000000000007b1d */ /* 0x000fe20000010000 */
[----:B------:R-:W-:-:S04]  /*36d40*/  LOP3.LUT R25, R18, 0x1c, RZ, 0xc0, !PT ;  /* 0x0000001c12197812 */ /* 0x000fc800078ec0ff */
[----:B------:R-:W-:-:S04]  /*36d50*/  LEA.HI R25, R25, 0x8, RZ, 0x1e ;  /* 0x0000000819197811 */ /* 0x000fc800078ff0ff */
[----:B------:R-:W-:Y:S01]  /*36d60*/  LEA R25, R25, UR8, 0x6 ;  /* 0x0000000819197c11 */ /* 0x000fe2000f8e30ff */
[----:B------:R0:W1:Y:S04]  /*36d70*/  LDS R5, [R28+0x40000] ;  /* 0x040000001c057984 */ /* 0x0000680000000800 */
[----:B------:R-:W2:Y:S01]  /*36d80*/  LDS R4, [R25+0x40000] ;  /* 0x0400000019047984 */ /* 0x000ea20000000800 */
[C---:B0-----:R-:W-:Y:S02]  /*36d90*/  LOP3.LUT R28, R18.reuse, 0x1c, RZ, 0xc0, !PT ;  /* 0x0000001c121c7812 */ /* 0x041fe400078ec0ff */
[----:B------:R-:W-:-:S04]  /*36da0*/  LOP3.LUT R18, R18, 0x1c, RZ, 0xc0, !PT ;  /* 0x0000001c12127812 */ /* 0x000fc800078ec0ff */
[----:B------:R-:W-:-:S04]  /*36db0*/  LEA.HI R18, R18, 0x10, RZ, 0x1e ;  /* 0x0000001012127811 */ /* 0x000fc800078ff0ff */
[----:B------:R-:W-:-:S05]  /*36dc0*/  LEA R18, R18, UR8, 0x6 ;  /* 0x0000000812127c11 */ /* 0x000fca000f8e30ff */
[----:B------:R0:W3:Y:S02]  /*36dd0*/  LDS R3, [R18+0x40000] ;  /* 0x0400000012037984 */ /* 0x0000e40000000800 */
[----:B0-----:R-:W0:Y:S02]  /*36de0*/  S2R R18, SR_TID.X ;  /* 0x0000000000127919 */ /* 0x001e240000002100 */
[----:B------:R-:W-:Y:S04]  /*36df0*/  STL [R1+0x1b50], R27 ;  /* 0x001b501b01007387 */ /* 0x000fe80000100800 */
[----:B------:R-:W-:Y:S04]  /*36e00*/  STL [R1+0x1b5c], R22 ;  /* 0x001b5c1601007387 */ /* 0x000fe80000100800 */
[----:B------:R4:W-:Y:S04]  /*36e10*/  STL [R1+0x1a44], R2 ;  /* 0x001a440201007387 */ /* 0x0009e80000100800 */
[----:B------:R2:W-:Y:S01]  /*36e20*/  STL [R1+0x1a48], R0 ;  /* 0x001a480001007387 */ /* 0x0005e20000100800 */
[----:B------:R-:W-:-:S02]  /*36e30*/  LEA.HI R28, R28, 0x18, RZ, 0x1e ;  /* 0x000000181c1c7811 */ /* 0x000fc400078ff0ff */
[----:B-1----:R-:W-:Y:S01]  /*36e40*/  FMNMX R8, R5, R23, !PT ;  /* 0x0000001705087209 */ /* 0x002fe20007800000 */
[----:B----4-:R-:W3:Y:S04]  /*36e50*/  LDL R2, [R1+0x7a4] ;  /* 0x0007a40001027983 */ /* 0x010ee80000100800 */
[----:B------:R-:W4:Y:S01]  /*36e60*/  LDL.LU R23, [R1+0xfc] ;  /* 0x0000fc0001177983 */ /* 0x000f220000300800 */
[--C-:B------:R-:W-:Y:S01]  /*36e70*/  FADD R7, R26, -R8.reuse ;  /* 0x800000081a077221 */ /* 0x100fe20000000000 */
[----:B------:R-:W-:Y:S02]  /*36e80*/  LEA R28, R28, UR8, 0x6 ;  /* 0x000000081c1c7c11 */ /* 0x000fe4000f8e30ff */
[----:B--2---:R-:W-:Y:S01]  /*36e90*/  FMNMX R0, R4, R19, !PT ;  /* 0x0000001304007209 */ /* 0x004fe20007800000 */
[----:B------:R-:W-:Y:S01]  /*36ea0*/  FMUL R7, R7, 1.4426950216293334961 ;  /* 0x3fb8aa3b07077820 */ /* 0x000fe20000400000 */
[----:B------:R-:W-:Y:S01]  /*36eb0*/  FADD R4, R21, -R8 ;  /* 0x8000000815047221 */ /* 0x000fe20000000000 */
[----:B------:R0:W1:Y:S02]  /*36ec0*/  LDS R6, [R28+0x40000] ;  /* 0x040000001c067984 */ /* 0x0000640000000800 */
[----:B------:R2:W5:Y:S01]  /*36ed0*/  MUFU.EX2 R21, R7 ;  /* 0x0000000700157308 */ /* 0x0005620000000800 */
[----:B0-----:R-:W-:Y:S01]  /*36ee0*/  LOP3.LUT R28, R18, 0x1c, RZ, 0xc0, !PT ;  /* 0x0000001c121c7812 */ /* 0x001fe200078ec0ff */
[----:B------:R-:W-:Y:S01]  /*36ef0*/  FMUL R4, R4, 1.4426950216293334961 ;  /* 0x3fb8aa3b04047820 */ /* 0x000fe20000400000 */
[----:B------:R-:W4:Y:S02]  /*36f00*/  LDL.LU R18, [R1+0xb8] ;  /* 0x0000b80001127983 */ /* 0x000f240000300800 */
[----:B------:R-:W-:-:S04]  /*36f10*/  LEA.HI R28, R28, 0x20, RZ, 0x1e ;  /* 0x000000201c1c7811 */ /* 0x000fc800078ff0ff */
[----:B------:R-:W-:Y:S01]  /*36f20*/  LEA R28, R28, UR8, 0x6 ;  /* 0x000000081c1c7c11 */ /* 0x000fe2000f8e30ff */
[----:B--2---:R-:W-:Y:S01]  /*36f30*/  FADD R7, R20, -R0 ;  /* 0x8000000014077221 */ /* 0x004fe20000000000 */
[----:B------:R-:W-:Y:S04]  /*36f40*/  STL [R1+0xd0c], R8 ;  /* 0x000d0c0801007387 */ /* 0x000fe80000100800 */
[----:B------:R0:W2:Y:S01]  /*36f50*/  LDS R5, [R28+0x40000] ;  /* 0x040000001c057984 */ /* 0x0000a20000000800 */
[----:B------:R5:W1:Y:S03]  /*36f60*/  MUFU.EX2 R25, R4 ;  /* 0x0000000400197308 */ /* 0x000a660000000800 */
[----:B0-----:R-:W2:Y:S04]  /*36f70*/  LDL.LU R28, [R1+0x114] ;  /* 0x00011400011c7983 */ /* 0x001ea80000300800 */
[----:B------:R0:W-:Y:S04]  /*36f80*/  STL [R1+0xd08], R0 ;  /* 0x000d080001007387 */ /* 0x0001e80000100800 */
[----:B-----5:R-:W-:Y:S01]  /*36f90*/  STL [R1+0x360], R21 ;  /* 0x0003601501007387 */ /* 0x020fe20000100800 */
[----:B------:R-:W-:-:S03]  /*36fa0*/  FMUL R4, R7, 1.4426950216293334961 ;  /* 0x3fb8aa3b07047820 */ /* 0x000fc60000400000 */
[----:B------:R-:W-:Y:S01]  /*36fb0*/  STL [R1+0x1b54], R21 ;  /* 0x001b541501007387 */ /* 0x000fe20000100800 */
[----:B------:R-:W-:-:S03]  /*36fc0*/  FADD R7, R17, -R0 ;  /* 0x8000000011077221 */ /* 0x000fc60000000000 */
[----:B------:R-:W5:Y:S04]  /*36fd0*/  LDL R10, [R1+0x7ac] ;  /* 0x0007ac00010a7983 */ /* 0x000f680000100800 */
[----:B0-----:R-:W2:Y:S04]  /*36fe0*/  LDL R0, [R1+0x7a8] ;  /* 0x0007a80001007983 */ /* 0x001ea80000100800 */
[----:B------:R-:W5:Y:S01]  /*36ff0*/  LDL.LU R26, [R1+0xc8] ;  /* 0x0000c800011a7983 */ /* 0x000f620000300800 */
[----:B------:R-:W0:Y:S01]  /*37000*/  S2R R19, SR_TID.X ;  /* 0x0000000000137919 */ /* 0x000e220000002100 */
[----:B------:R-:W1:Y:S01]  /*37010*/  S2R R17, SR_TID.X ;  /* 0x0000000000117919 */ /* 0x000e620000002100 */
[----:B0-----:R-:W-:-:S04]  /*37020*/  LOP3.LUT R19, R19, 0x1c, RZ, 0xc0, !PT ;  /* 0x0000001c13137812 */ /* 0x001fc800078ec0ff */
[----:B------:R-:W-:-:S04]  /*37030*/  LEA.HI R19, R19, 0x30, RZ, 0x1e ;  /* 0x0000003013137811 */ /* 0x000fc800078ff0ff */
[----:B------:R-:W-:Y:S02]  /*37040*/  LEA R19, R19, UR8, 0x6 ;  /* 0x0000000813137c11 */ /* 0x000fe4000f8e30ff */
[----:B-1----:R-:W-:-:S04]  /*37050*/  LOP3.LUT R17, R17, 0x1c, RZ, 0xc0, !PT ;  /* 0x0000001c11117812 */ /* 0x002fc800078ec0ff */
[----:B------:R-:W-:Y:S01]  /*37060*/  LEA.HI R17, R17, 0x28, RZ, 0x1e ;  /* 0x0000002811117811 */ /* 0x000fe200078ff0ff */
[----:B------:R0:W1:Y:S03]  /*37070*/  MUFU.EX2 R20, R4 ;  /* 0x0000000400147308 */ /* 0x0000660000000800 */
[----:B------:R-:W-:Y:S01]  /*37080*/  LEA R17, R17, UR8, 0x6 ;  /* 0x0000000811117c11 */ /* 0x000fe2000f8e30ff */
[----:B------:R-:W-:Y:S04]  /*37090*/  STL [R1+0x35c], R25 ;  /* 0x00035c1901007387 */ /* 0x000fe80000100800 */
[----:B------:R-:W-:Y:S04]  /*370a0*/  STL [R1+0x1b60], R25 ;  /* 0x001b601901007387 */ /* 0x000fe80000100800 */
[----:B0-----:R0:W2:Y:S04]  /*370b0*/  LDS R4, [R17+0x40000] ;  /* 0x0400000011047984 */ /* 0x0010a80000000800 */
[----:B0-----:R-:W5:Y:S04]  /*370c0*/  LDL.LU R17, [R1+0x120] ;  /* 0x0001200001117983 */ /* 0x001f680000300800 */
[----:B-1----:R-:W-:Y:S01]  /*370d0*/  STL [R1+0x358], R20 ;  /* 0x0003581401007387 */ /* 0x002fe20000100800 */
[----:B---3--:R-:W-:Y:S01]  /*370e0*/  FMNMX R2, R3, R2, !PT ;  /* 0x0000000203027209 */ /* 0x008fe20007800000 */
[----:B------:R-:W-:-:S04]  /*370f0*/  FMUL R3, R7, 1.4426950216293334961 ;  /* 0x3fb8aa3b07037820 */ /* 0x000fc80000400000 */
[--C-:B----4-:R-:W-:Y:S02]  /*37100*/  FADD R7, R23, -R2.reuse ;  /* 0x8000000217077221 */ /* 0x110fe40000000000 */
[----:B------:R0:W1:Y:S02]  /*37110*/  MUFU.EX2 R23, R3 ;  /* 0x0000000300177308 */ /* 0x0000640000000800 */
[----:B0-----:R0:W3:Y:S02]  /*37120*/  LDS R3, [R19+0x40000] ;  /* 0x0400000013037984 */ /* 0x0010e40000000800 */
[----:B0-----:R-:W0:Y:S01]  /*37130*/  S2R R19, SR_TID.X ;  /* 0x0000000000137919 */ /* 0x001e220000002100 */
[----:B------:R-:W-:Y:S01]  /*37140*/  FADD R8, R18, -R2 ;  /* 0x8000000212087221 */ /* 0x000fe20000000000 */
[----:B------:R-:W-:-:S04]  /*37150*/  FMUL R7, R7, 1.4426950216293334961 ;  /* 0x3fb8aa3b07077820 */ /* 0x000fc80000400000 */
[----:B------:R4:W0:Y:S01]  /*37160*/  MUFU.EX2 R18, R7 ;  /* 0x0000000700127308 */ /* 0x0008220000000800 */
[----:B------:R0:W-:Y:S04]  /*37170*/  STL [R1+0xd04], R2 ;  /* 0x000d040201007387 */ /* 0x0001e80000100800 */
[----:B------:R-:W3:Y:S04]  /*37180*/  LDL.LU R27, [R1+0xe8] ;  /* 0x0000e800011b7983 */ /* 0x000ee80000300800 */
[----:B------:R-:W3:Y:S01]  /*37190*/  LDL R9, [R1+0x7b8] ;  /* 0x0007b80001097983 */ /* 0x000ee20000100800 */
[----:B--2---:R-:W-:Y:S01]  /*371a0*/  FMNMX R0, R6, R0, !PT ;  /* 0x0000000006007209 */ /* 0x004fe20007800000 */
[----:B------:R-:W-:-:S04]  /*371b0*/  FMUL R6, R8, 1.4426950216293334961 ;  /* 0x3fb8aa3b08067820 */ /* 0x000fc80000400000 */
[----:B----4-:R-:W-:Y:S01]  /*371c0*/  FADD R7, R28, -R0 ;  /* 0x800000001c077221 */ /* 0x010fe20000000000 */
[----:B0-----:R-:W-:Y:S02]  /*371d0*/  LOP3.LUT R28, R19, 0x1c, RZ, 0xc0, !PT ;  /* 0x0000001c131c7812 */ /* 0x001fe400078ec0ff */
[----:B------:R0:W2:Y:S02]  /*371e0*/  MUFU.EX2 R19, R6 ;  /* 0x0000000600137308 */ /* 0x0000a40000000800 */
[----:B------:R-:W-:Y:S01]  /*371f0*/  LEA.HI R28, R28, 0x38, RZ, 0x1e ;  /* 0x000000381c1c7811 */ /* 0x000fe200078ff0ff */
[----:B-1----:R-:W-:Y:S04]  /*37200*/  STL [R1+0x354], R23 ;  /* 0x0003541701007387 */ /* 0x002fe80000100800 */
[----:B------:R-:W-:Y:S04]  /*37210*/  STL [R1+0xd00], R0 ;  /* 0x000d000001007387 */ /* 0x000fe80000100800 */
[----:B------:R-:W4:Y:S01]  /*37220*/  LDL.LU R2, [R1+0x128] ;  /* 0x0001280001027983 */ /* 0x000f220000300800 */
[----:B------:R-:W-:-:S02]  /*37230*/  LEA R28, R28, UR8, 0x6 ;  /* 0x000000081c1c7c11 */ /* 0x000fc4000f8e30ff */
[----:B-----5:R-:W-:Y:S01]  /*37240*/  FMNMX R8, R5, R10, !PT ;  /* 0x0000000a05087209 */ /* 0x020fe20007800000 */
[----:B------:R-:W5:Y:S04]  /*37250*/  LDL.LU R24, [R1+0x110] ;  /* 0x0001100001187983 */ /* 0x000f680000300800 */
[----:B------:R-:W-:Y:S04]  /*37260*/  STL [R1+0x350], R18 ;  /* 0x0003501201007387 */ /* 0x000fe80000100800 */
[----:B0-----:R0:W1:Y:S01]  /*37270*/  LDS R6, [R28+0x40000] ;  /* 0x040000001c067984 */ /* 0x0010620000000800 */
[----:B------:R-:W-:-:S03]  /*37280*/  FADD R5, R26, -R0 ;  /* 0x800000001a057221 */ /* 0x000fc60000000000 */
[----:B0-----:R-:W5:Y:S04]  /*37290*/  LDL.LU R28, [R1+0x134] ;  /* 0x00013400011c7983 */ /* 0x001f680000300800 */
[----:B--2---:R-:W-:Y:S04]  /*372a0*/  STL [R1+0x348], R19 ;  /* 0x0003481301007387 */ /* 0x004fe80000100800 */
[----:B------:R-:W-:Y:S04]  /*372b0*/  STL [R1+0xcfc], R8 ;  /* 0x000cfc0801007387 */ /* 0x000fe80000100800 */
[----:B------:R-:W2:Y:S01]  /*372c0*/  LDL R0, [R1+0x7bc] ;  /* 0x0007bc0001007983 */ /* 0x000ea20000100800 */
[----:B------:R-:W0:Y:S01]  /*372d0*/  S2R R29, SR_TID.X ;  /* 0x00000000001d7919 */ /* 0x000e220000002100 */
[----:B------:R-:W-:Y:S01]  /*372e0*/  FMUL R7, R7, 1.4426950216293334961 ;  /* 0x3fb8aa3b07077820 */ /* 0x000fe20000400000 */
[----:B------:R-:W-:Y:S01]  /*372f0*/  FMUL R5, R5, 1.4426950216293334961 ;  /* 0x3fb8aa3b05057820 */ /* 0x000fe20000400000 */
[----:B------:R-:W5:Y:S02]  /*37300*/  LDL.LU R26, [R1+0x118] ;  /* 0x00011800011a7983 */ /* 0x000f640000300800 */
[----:B------:R1:W0:Y:S02]  /*37310*/  MUFU.EX2 R16, R7 ;  /* 0x0000000700107308 */ /* 0x0002240000000800 */
[----:B-1----:R-:W-:-:S06]  /*37320*/  FADD R7, R17, -R8 ;  /* 0x8000000811077221 */ /* 0x002fcc0000000000 */
[----:B------:R1:W1:Y:S01]  /*37330*/  MUFU.EX2 R17, R5 ;  /* 0x0000000500117308 */ /* 0x0002620000000800 */
[----:B0-----:R-:W-:Y:S01]  /*37340*/  LOP3.LUT R29, R29, 0x1c, RZ, 0xc0, !PT ;  /* 0x0000001c1d1d7812 */ /* 0x001fe200078ec0ff */
[----:B-1----:R-:W-:-:S06]  /*37350*/  FMUL R5, R7, 1.4426950216293334961 ;  /* 0x3fb8aa3b07057820 */ /* 0x002fcc0000400000 */
[----:B------:R0:W1:Y:S01]  /*37360*/  MUFU.EX2 R10, R5 ;  /* 0x00000005000a7308 */ /* 0x0000620000000800 */
[----:B------:R-:W-:Y:S01]  /*37370*/  LEA.HI R29, R29, 0x40, RZ, 0x1e ;  /* 0x000000401d1d7811 */ /* 0x000fe200078ff0ff */
[----:B------:R-:W-:Y:S03]  /*37380*/  STL [R1+0x344], R16 ;  /* 0x0003441001007387 */ /* 0x000fe60000100800 */
[----:B------:R-:W-:Y:S01]  /*37390*/  LEA R29, R29, UR8, 0x6 ;  /* 0x000000081d1d7c11 */ /* 0x000fe2000f8e30ff */
[----:B------:R-:W-:Y:S04]  /*373a0*/  STL [R1+0x340], R17 ;  /* 0x0003401101007387 */ /* 0x000fe80000100800 */
[----:B------:R-:W5:Y:S04]  /*373b0*/  LDL.LU R22, [R1+0x138] ;  /* 0x0001380001167983 */ /* 0x000f680000300800 */
[----:B0-----:R0:W1:Y:S04]  /*373c0*/  LDS R5, [R29+0x40000] ;  /* 0x040000001d057984 */ /* 0x0010680000000800 */
[----:B0-----:R-:W5:Y:S01]  /*373d0*/  LDL.LU R29, [R1+0x124] ;  /* 0x00012400011d7983 */ /* 0x001f620000300800 */
[----:B---3--:R-:W-:Y:S01]  /*373e0*/  FADD R7, R27, -R8 ;  /* 0x800000081b077221 */ /* 0x008fe20000000000 */
[----:B------:R-:W-:-:S03]  /*373f0*/  FMNMX R8, R4, R9, !PT ;  /* 0x0000000904087209 */ /* 0x000fc60007800000 */
[----:B------:R-:W-:Y:S02]  /*37400*/  FMUL R4, R7, 1.4426950216293334961 ;  /* 0x3fb8aa3b07047820 */ /* 0x000fe40000400000 */
[----:B------:R-:W-:Y:S04]  /*37410*/  STL [R1+0xcf8], R8 ;  /* 0x000cf80801007387 */ /* 0x000fe80000100800 */
[----:B-1----:R-:W-:Y:S01]  /*37420*/  STL [R1+0x33c], R10 ;  /* 0x00033c0a01007387 */ /* 0x002fe20000100800 */
[--C-:B----4-:R-:W-:Y:S01]  /*37430*/  FADD R7, R2, -R8.reuse ;  /* 0x8000000802077221 */ /* 0x110fe20000000000 */
[----:B--2---:R-:W-:Y:S02]  /*37440*/  FMNMX R2, R3, R0, !PT ;  /* 0x0000000003027209 */ /* 0x004fe40007800000 */
[----:B------:R-:W2:Y:S01]  /*37450*/  LDL R0, [R1+0x7e0] ;  /* 0x0007e00001007983 */ /* 0x000ea20000100800 */
[----:B------:R-:W0:Y:S01]  /*37460*/  S2R R27, SR_TID.X ;  /* 0x00000000001b7919 */ /* 0x000e220000002100 */
[----:B------:R-:W-:Y:S01]  /*37470*/  FMUL R3, R7, 1.4426950216293334961 ;  /* 0x3fb8aa3b07037820 */ /* 0x000fe20000400000 */
[----:B-----5:R-:W-:Y:S01]  /*37480*/  FADD R7, R24, -R8 ;  /* 0x8000000818077221 */ /* 0x020fe20000000000 */
[----:B------:R-:W1:Y:S08]  /*37490*/  MUFU.EX2 R15, R4 ;  /* 0x00000004000f7308 */ /* 0x000e700000000800 */
[----:B------:R3:W4:Y:S02]  /*374a0*/  MUFU.EX2 R13, R3 ;  /* 0x00000003000d7308 */ /* 0x0007240000000800 */
[----:B---3--:R-:W-:Y:S01]  /*374b0*/  FMUL R3, R7, 1.4426950216293334961 ;  /* 0x3fb8aa3b07037820 */ /* 0x008fe20000400000 */
[----:B------:R-:W-:-:S02]  /*374c0*/  FADD R7, R28, -R2 ;  /* 0x800000021c077221 */ /* 0x000fc40000000000 */
[----:B------:R-:W3:Y:S01]  /*374d0*/  S2R R28, SR_TID.X ;  /* 0x00000000001c7919 */ /* 0x000ee20000002100 */
[----:B-1----:R-:W-:Y:S01]  /*374e0*/  STL [R1+0x338], R15 ;  /* 0x0003380f01007387 */ /* 0x002fe20000100800 */
[----:B0-----:R-:W-:-:S04]  /*374f0*/  LOP3.LUT R27, R27, 0x1c, RZ, 0xc0, !PT ;  /* 0x0000001c1b1b7812 */ /* 0x001fc800078ec0ff */
[----:B------:R-:W-:-:S04]  /*37500*/  LEA.HI R27, R27, 0x48, RZ, 0x1e ;  /* 0x000000481b1b7811 */ /* 0x000fc800078ff0ff */
[----:B------:R-:W-:Y:S01]  /*37510*/  LEA R27, R27, UR8, 0x6 ;  /* 0x000000081b1b7c11 */ /* 0x000fe2000f8e30ff */
[----:B------:R-:W-:Y:S04]  /*37520*/  STL [R1+0xcf4], R2 ;  /* 0x000cf40201007387 */ /* 0x000fe80000100800 */
[----:B------:R-:W5:Y:S04]  /*37530*/  LDL.LU R9, [R1+0x168] ;  /* 0x0001680001097983 */ /* 0x000f680000300800 */
[----:B------:R0:W1:Y:S01]  /*37540*/  LDS R4, [R27+0x40000] ;  /* 0x040000001b047984 */ /* 0x0000620000000800 */
[----:B------:R3:W3:Y:S03]  /*37550*/  MUFU.EX2 R14, R3 ;  /* 0x00000003000e7308 */ /* 0x0006e60000000800 */
[----:B0-----:R-:W5:Y:S04]  /*37560*/  LDL.LU R27, [R1+0x12c] ;  /* 0x00012c00011b7983 */ /* 0x001f680000300800 */
[----:B----4-:R-:W-:Y:S04]  /*37570*/  STL [R1+0x334], R13 ;  /* 0x0003340d01007387 */ /* 0x010fe80000100800 */
[----:B------:R-:W4:Y:S01]  /*37580*/  LDL R21, [R1+0x820] ;  /* 0x0008200001157983 */ /* 0x000f220000100800 */
[----:B---3--:R-:W-:Y:S01]  /*37590*/  FMUL R3, R7, 1.4426950216293334961 ;  /* 0x3fb8aa3b07037820 */ /* 0x008fe20000400000 */
[----:B------:R-:W-:-:S03]  /*375a0*/  LOP3.LUT R28, R28, 0x1c, RZ, 0xc0, !PT ;  /* 0x0000001c1c1c7812 */ /* 0x000fc600078ec0ff */
[----:B------:R0:W3:Y:S01]  /*375b0*/  MUFU.EX2 R11, R3 ;  /* 0x00000003000b7308 */ /* 0x0000e20000000800 */
[----:B------:R-:W-:-:S04]  /*375c0*/  LEA.HI R28, R28, 0x50, RZ, 0x1e ;  /* 0x000000501c1c7811 */ /* 0x000fc800078ff0ff */
[----:B------:R-:W-:Y:S01]  /*375d0*/  LEA R28, R28, UR8, 0x6 ;  /* 0x000000081c1c7c11 */ /* 0x000fe2000f8e30ff */
[----:B------:R-:W-:Y:S01]  /*375e0*/  FADD R7, R26, -R2 ;  /* 0x800000021a077221 */ /* 0x000fe20000000000 */
[----:B------:R-:W-:Y:S04]  /*375f0*/  STL [R1+0x330], R14 ;  /* 0x0003300e01007387 */ /* 0x000fe80000100800 */
[----:B0-----:R0:W1:Y:S04]  /*37600*/  LDS R3, [R28+0x40000] ;  /* 0x040000001c037984 */ /* 0x0010680000000800 */
[----:B0-----:R-:W5:Y:S04]  /*37610*/  LDL.LU R28, [R1+0x190] ;  /* 0x00019000011c7983 */ /* 0x001f680000300800 */
[----:B------:R-:W5:Y:S04]  /*37620*/  LDL.LU R26, [R1+0x130] ;  /* 0x00013000011a7983 */ /* 0x000f680000300800 */
[----:B---3--:R-:W-:Y:S01]  /*37630*/  STL [R1+0x32c], R11 ;  /* 0x00032c0b01007387 */ /* 0x008fe20000100800 */
[----:B--2---:R-:W-:Y:S01]  /*37640*/  FMNMX R0, R6, R0, !PT ;  /* 0x0000000006007209 */ /* 0x004fe20007800000 */
[----:B------:R-:W-:-:S04]  /*37650*/  FMUL R6, R7, 1.4426950216293334961 ;  /* 0x3fb8aa3b07067820 */ /* 0x000fc80000400000 */
[----:B------:R0:W-:Y:S01]  /*37660*/  STL [R1+0xcf0], R0 ;  /* 0x000cf00001007387 */ /* 0x0001e20000100800 */
[----:B------:R-:W-:-:S03]  /*37670*/  FADD R7, R22, -R0 ;  /* 0x8000000016077221 */ /* 0x000fc60000000000 */
[----:B------:R-:W1:Y:S01]  /*37680*/  LDL R22, [R1+0x824] ;  /* 0x0008240001167983 */ /* 0x000e620000100800 */
[----:B------:R-:W2:Y:S01]  /*37690*/  S2R R24, SR_TID.X ;  /* 0x0000000000187919 */ /* 0x000ea20000002100 */
[----:B------:R-:W-:Y:S02]  /*376a0*/  FADD R8, R29, -R0 ;  /* 0x800000001d087221 */ /* 0x000fe40000000000 */
[----:B------:R-:W3:Y:S01]  /*376b0*/  S2R R29, SR_TID.X ;  /* 0x00000000001d7919 */ /* 0x000ee20000002100 */
[----:B------:R-:W2:Y:S01]  /*376c0*/  MUFU.EX2 R12, R6 ;  /* 0x00000006000c7308 */ /* 0x000ea20000000800 */
[----:B------:R-:W-:-:S07]  /*376d0*/  FMUL R7, R7, 1.4426950216293334961 ;  /* 0x3fb8aa3b07077820 */ /* 0x000fce0000400000 */
[----:B0-----:R-:W0:Y:S01]  /*376e0*/  MUFU.EX2 R0, R7 ;  /* 0x0000000700007308 */ /* 0x001e220000000800 */
[----:B------:R-:W5:Y:S01]  /*376f0*/  LDL.LU R2, [R1+0x198] ;  /* 0x0001980001027983 */ /* 0x000f620000300800 */
[----:B--2---:R-:W-:-:S04]  /*37700*/  LOP3.LUT R24, R24, 0x1c, RZ, 0xc0, !PT ;  /* 0x0000001c18187812 */ /* 0x004fc800078ec0ff */
[----:B------:R-:W-:-:S04]  /*37710*/  LEA.HI R24, R24, 0x58, RZ, 0x1e ;  /* 0x0000005818187811 */ /* 0x000fc800078ff0ff */
[----:B------:R-:W-:Y:S01]  /*37720*/  LEA R24, R24, UR8, 0x6 ;  /* 0x0000000818187c11 */ /* 0x000fe2000f8e30ff */
[----:B------:R-:W-:Y:S01]  /*37730*/  STL [R1+0x328], R12 ;  /* 0x0003280c01007387 */ /* 0x000fe20000100800 */
[----:B---3--:R-:W-:-:S03]  /*37740*/  LOP3.LUT R25, R29, 0x1c, RZ, 0xc0, !PT ;  /* 0x0000001c1d197812 */ /* 0x008fc600078ec0ff */
[----:B------:R2:W3:Y:S01]  /*37750*/  LDS R6, [R24+0x40000] ;  /* 0x0400000018067984 */ /* 0x0004e20000000800 */
[----:B----4-:R-:W-:Y:S01]  /*37760*/  FMNMX R21, R5, R21, !PT ;  /* 0x0000001505157209 */ /* 0x010fe20007800000 */
[----:B------:R-:W-:Y:S02]  /*37770*/  FMUL R5, R8, 1.4426950216293334961 ;  /* 0x3fb8aa3b08057820 */ /* 0x000fe40000400000 */
[----:B--2---:R-:W2:Y:S04]  /*37780*/  LDL.LU R24, [R1+0x13c] ;  /* 0x00013c0001187983 */ /* 0x004ea80000300800 */
[----:B------:R4:W-:Y:S04]  /*37790*/  STL [R1+0xcec], R21 ;  /* 0x000cec1501007387 */ /* 0x0009e80000100800 */
[----:B------:R-:W2:Y:S04]  /*377a0*/  LDL.LU R29, [R1+0x1a4] ;  /* 0x0001a400011d7983 */ /* 0x000ea80000300800 */
[----:B0-----:R-:W-:Y:S04]  /*377b0*/  STL [R1+0x324], R0 ;  /* 0x0003240001007387 */ /* 0x001fe80000100800 */
[----:B------:R-:W2:Y:S01]  /*377c0*/  LDL R8, [R1+0x82c] ;  /* 0x00082c0001087983 */ /* 0x000ea20000100800 */
[----:B-----5:R-:W-:-:S02]  /*377d0*/  FADD R7, R9, -R21 ;  /* 0x8000001509077221 */ /* 0x020fc40000000000 */
[----:B------:R-:W0:Y:S02]  /*377e0*/  MUFU.EX2 R9, R5 ;  /* 0x0000000500097308 */ /* 0x000e240000000800 */
[----:B0-----:R-:W-:Y:S01]  /*377f0*/  STL [R1+0x320], R9 ;  /* 0x0003200901007387 */ /* 0x001fe20000100800 */
[----:B------:R-:W-:-:S06]  /*37800*/  FMUL R7, R7, 1.4426950216293334961 ;  /* 0x3fb8aa3b07077820 */ /* 0x000fcc0000400000 */
[----:B------:R-:W0:Y:S01]  /*37810*/  MUFU.EX2 R7, R7 ;  /* 0x0000000700077308 */ /* 0x000e220000000800 */
[----:B-1----:R-:W-:Y:S01]  /*37820*/  FMNMX R22, R4, R22, !PT ;  /* 0x0000001604167209 */ /* 0x002fe20007800000 */
[----:B------:R-:W-:-:S04]  /*37830*/  FADD R4, R27, -R21 ;  /* 0x800000151b047221 */ /* 0x000fc80000000000 */
[----:B------:R-:W-:Y:S04]  /*37840*/  STL [R1+0xce8], R22 ;  /* 0x000ce81601007387 */ /* 0x000fe80000100800 */
[----:B----4-:R-:W3:Y:S04]  /*37850*/  LDL R21, [R1+0x858] ;  /* 0x0008580001157983 */ /* 0x010ee80000100800 */
[----:B------:R-:W4:Y:S04]  /*37860*/  LDL.LU R27, [R1+0x164] ;  /* 0x00016400011b7983 */ /* 0x000f280000300800 */
[----:B0-----:R0:W-:Y:S02]  /*37870*/  STL [R1+0x31c], R7 ;  /* 0x00031c0701007387 */ /* 0x0011e40000100800 */
[----:B0-----:R-:W-:-:S02]  /*37880*/  FADD R7, R28, -R22 ;  /* 0x800000161c077221 */ /* 0x001fc40000000000 */
[----:B------:R-:W0:Y:S01]  /*37890*/  S2R R28, SR_TID.X ;  /* 0x00000000001c7919 */ /* 0x000e220000002100 */
[----:B------:R-:W-:Y:S01]  /*378a0*/  LEA.HI R25, R25, 0x60, RZ, 0x1e ;  /* 0x0000006019197811 */ /* 0x000fe200078ff0ff */
[----:B------:R-:W-:-:S03]  /*378b0*/  FMUL R4, R4, 1.4426950216293334961 ;  /* 0x3fb8aa3b04047820 */ /* 0x000fc60000400000 */
[----:B------:R-:W-:-:S05]  /*378c0*/  LEA R25, R25, UR8, 0x6 ;  /* 0x0000000819197c11 */ /* 0x000fca000f8e30ff */
[----:B------:R1:W5:Y:S02]  /*378d0*/  LDS R5, [R25+0x40000] ;  /* 0x0400000019057984 */ /* 0x0003640000000800 */
[----:B-1----:R1:W0:Y:S02]  /*378e0*/  MUFU.EX2 R25, R4 ;  /* 0x0000000400197308 */ /* 0x0022240000000800 */
[----:B-1----:R-:W-:-:S06]  /*378f0*/  FMUL R4, R7, 1.4426950216293334961 ;  /* 0x3fb8aa3b07047820 */ /* 0x002fcc0000400000 */
[----:B------:R-:W1:Y:S01]  /*37900*/  MUFU.EX2 R4, R4 ;  /* 0x0000000400047308 */ /* 0x000e620000000800 */
[----:B0-----:R-:W-:-:S04]  /*37910*/  LOP3.LUT R28, R28, 0x1c, RZ, 0xc0, !PT ;  /* 0x0000001c1c1c7812 */ /* 0x001fc800078ec0ff */
[----:B------:R-:W-:Y:S01]  /*37920*/  LEA.HI R28, R28, 0x68, RZ, 0x1e ;  /* 0x000000681c1c7811 */ /* 0x000fe200078ff0ff */
[----:B------:R0:W-:Y:S01]  /*37930*/  STL [R1+0x318], R25 ;  /* 0x0003181901007387 */ /* 0x0001e20000100800 */
[----:B------:R-:W-:Y:S02]  /*37940*/  FADD R7, R26, -R22 ;  /* 0x800000161a077221 */ /* 0x000fe40000000000 */
[----:B------:R-:W-:Y:S02]  /*37950*/  LEA R28, R28, UR8, 0x6 ;  /* 0x000000081c1c7c11 */ /* 0x000fe4000f8e30ff */
[----:B--2---:R-:W-:Y:S01]  /*37960*/  FMNMX R22, R3, R8, !PT ;  /* 0x0000000803167209 */ /* 0x004fe20007800000 */
[----:B0-----:R-:W2:Y:S04]  /*37970*/  LDL.LU R25, [R1+0x1a8] ;  /* 0x0001a80001197983 */ /* 0x001ea80000300800 */
[----:B------:R-:W2:Y:S04]  /*37980*/  LDL.LU R26, [R1+0x194] ;  /* 0x00019400011a7983 */ /* 0x000ea80000300800 */
[----:B-1----:R-:W-:Y:S04]  /*37990*/  STL [R1+0x314], R4 ;  /* 0x0003140401007387 */ /* 0x002fe80000100800 */
[----:B------:R0:W1:Y:S01]  /*379a0*/  LDS R4, [R28+0x40000] ;  /* 0x040000001c047984 */ /* 0x0000620000000800 */
[----:B------:R-:W-:Y:S01]  /*379b0*/  FMUL R3, R7, 1.4426950216293334961 ;  /* 0x3fb8aa3b07037820 */ /* 0x000fe20000400000 */
[----:B0-----:R-:W0:Y:S03]  /*379c0*/  S2R R28, SR_TID.X ;  /* 0x00000000001c7919 */ /* 0x001e260000002100 */
[----:B------:R-:W5:Y:S01]  /*379d0*/  MUFU.EX2 R8, R3 ;  /* 0x0000000300087308 */ /* 0x000f620000000800 */
[----:B------:R-:W-:Y:S01]  /*379e0*/  STL [R1+0xce4], R22 ;  /* 0x000ce41601007387 */ /* 0x000fe20000100800 */
[----:B------:R-:W-:-:S03]  /*379f0*/  FADD R7, R2, -R22 ;  /* 0x8000001602077221 */ /* 0x000fc60000000000 */
[----:B------:R-:W2:Y:S01]  /*37a00*/  LDL.LU R2, [R1+0x1b0] ;  /* 0x0001b00001027983 */ /* 0x000ea20000300800 */
[----:B------:R-:W-:-:S03]  /*37a10*/  FMUL R7, R7, 1.4426950216293334961 ;  /* 0x3fb8aa3b07077820 */ /* 0x000fc60000400000 */
[----:B-----5:R5:W-:Y:S04]  /*37a20*/  STL [R1+0x310], R8 ;  /* 0x0003100801007387 */ /* 0x020be80000100800 */
[----:B-----5:R-:W5:Y:S01]  /*37a30*/  LDL R8, [R1+0x85c] ;  /* 0x00085c0001087983 */ /* 0x020f620000100800 */
[----:B0-----:R-:W-:-:S04]  /*37a40*/  LOP3.LUT R28, R28, 0x1c, RZ, 0xc0, !PT ;  /* 0x0000001c1c1c7812 */ /* 0x001fc800078ec0ff */
[----:B------:R-:W-:-:S04]  /*37a50*/  LEA.HI R28, R28, 0x70, RZ, 0x1e ;  /* 0x000000701c1c7811 */ /* 0x000fc800078ff0ff */
[----:B------:R-:W-:-:S05]  /*37a60*/  LEA R28, R28, UR8, 0x6 ;  /* 0x000000081c1c7c11 */ /* 0x000fca000f8e30ff */
[----:B------:R0:W1:Y:S04]  /*37a70*/  LDS R3, [R28+0x40000] ;  /* 0x040000001c037984 */ /* 0x0000680000000800 */
[----:B0-----:R-:W2:Y:S01]  /*37a80*/  LDL.LU R28, [R1+0x19c] ;  /* 0x00019c00011c7983 */ /* 0x001ea20000300800 */
[----:B---3--:R-:W-:Y:S01]  /*37a90*/  FMNMX R21, R6, R21, !PT ;  /* 0x0000001506157209 */ /* 0x008fe20007800000 */
[----:B------:R-:W-:Y:S02]  /*37aa0*/  FADD R6, R24, -R22 ;  /* 0x8000001618067221 */ /* 0x000fe40000000000 */
[----:B------:R-:W0:Y:S02]  /*37ab0*/  MUFU.EX2 R22, R7 ;  /* 0x0000000700167308 */ /* 0x000e240000000800 */
[----:B------:R-:W-:Y:S04]  /*37ac0*/  STL [R1+0xce0], R21 ;  /* 0x000ce01501007387 */ /* 0x000fe80000100800 */
[----:B0-----:R0:W-:Y:S04]  /*37ad0*/  STL [R1+0x30c], R22 ;  /* 0x00030c1601007387 */ /* 0x0011e80000100800 */
[----:B------:R-:W1:Y:S01]  /*37ae0*/  LDL R24, [R1+0x8c8] ;  /* 0x0008c80001187983 */ /* 0x000e620000100800 */
[----:B0-----:R-:W0:Y:S01]  /*37af0*/  S2R R22, SR_TID.X ;  /* 0x0000000000167919 */ /* 0x001e220000002100 */
[----:B------:R-:W-:-:S06]  /*37b00*/  FMUL R6, R6, 1.4426950216293334961 ;  /* 0x3fb8aa3b06067820 */ /* 0x000fcc0000400000 */
[----:B------:R-:W3:Y:S01]  /*37b10*/  MUFU.EX2 R6, R6 ;  /* 0x0000000600067308 */ /* 0x000ee20000000800 */
[--C-:B------:R-:W-:Y:S01]  /*37b20*/  FADD R7, R29, -R21.reuse ;  /* 0x800000151d077221 */ /* 0x100fe20000000000 */
[----:B---3--:R3:W-:Y:S04]  /*37b30*/  STL [R1+0x308], R6 ;  /* 0x0003080601007387 */ /* 0x0087e80000100800 */
[----:B------:R-:W2:Y:S01]  /*37b40*/  LDL.LU R29, [R1+0x1b4] ;  /* 0x0001b400011d7983 */ /* 0x000ea20000300800 */
[----:B0-----:R-:W-:Y:S01]  /*37b50*/  LOP3.LUT R22, R22, 0x1c, RZ, 0xc0, !PT ;  /* 0x0000001c16167812 */ /* 0x001fe200078ec0ff */
[----:B---3--:R-:W-:Y:S01]  /*37b60*/  FMUL R6, R7, 1.4426950216293334961 ;  /* 0x3fb8aa3b07067820 */ /* 0x008fe20000400000 */
[----:B----4-:R-:W-:Y:S02]  /*37b70*/  FADD R7, R27, -R21 ;  /* 0x800000151b077221 */ /* 0x010fe40000000000 */
[----:B------:R-:W-:Y:S01]  /*37b80*/  LEA.HI R22, R22, 0x78, RZ, 0x1e ;  /* 0x0000007816167811 */ /* 0x000fe200078ff0ff */
[----:B------:R-:W3:Y:S01]  /*37b90*/  LDL.LU R27, [R1+0x1a0] ;  /* 0x0001a000011b7983 */ /* 0x000ee20000300800 */
[----:B------:R0:W4:Y:S02]  /*37ba0*/  MUFU.EX2 R21, R6 ;  /* 0x0000000600157308 */ /* 0x0001240000000800 */
[----:B------:R-:W-:-:S05]  /*37bb0*/  LEA R22, R22, UR8, 0x6 ;  /* 0x0000000816167c11 */ /* 0x000fca000f8e30ff */
[----:B0-----:R0:W1:Y:S02]  /*37bc0*/  LDS R6, [R22+0x40000] ;  /* 0x0400000016067984 */ /* 0x0010640000000800 */
[----:B0-----:R-:W0:Y:S02]  /*37bd0*/  S2R R22, SR_TID.X ;  /* 0x0000000000167919 */ /* 0x001e240000002100 */
[----:B----4-:R4:W-:Y:S04]  /*37be0*/  STL [R1+0x304], R21 ;  /* 0x0003041501007387 */ /* 0x0109e80000100800 */
[----:B----4-:R-:W4:Y:S01]  /*37bf0*/  LDL R21, [R1+0x8cc] ;  /* 0x0008cc0001157983 */ /* 0x010f220000100800 */
[----:B-----5:R-:W-:Y:S01]  /*37c00*/  FMNMX R8, R5, R8, !PT ;  /* 0x0000000805087209 */ /* 0x020fe20007800000 */
[----:B------:R-:W-:-:S04]  /*37c10*/  FMUL R5, R7, 1.4426950216293334961 ;  /* 0x3fb8aa3b07057820 */ /* 0x000fc80000400000 */
[----:B--2---:R-:W-:Y:S02]  /*37c20*/  FADD R7, R25, -R8 ;  /* 0x8000000819077221 */ /* 0x004fe40000000000 */
[----:B------:R2:W5:Y:S01]  /*37c30*/  MUFU.EX2 R25, R5 ;  /* 0x0000000500197308 */ /* 0x0005620000000800 */
[----:B0-----:R-:W-:-:S04]  /*37c40*/  LOP3.LUT R22, R22, 0x1c, RZ, 0xc0, !PT ;  /* 0x0000001c16167812 */ /* 0x001fc800078ec0ff */
[----:B------:R-:W-:-:S04]  /*37c50*/  LEA.HI R22, R22, 0x80, RZ, 0x1e ;  /* 0x0000008016167811 */ /* 0x000fc800078ff0ff */
[----:B------:R-:W-:Y:S01]  /*37c60*/  LEA R22, R22, UR8, 0x6 ;  /* 0x0000000816167c11 */ /* 0x000fe2000f8e30ff */
[----:B------:R-:W-:Y:S04]  /*37c70*/  STL [R1+0xcdc], R8 ;  /* 0x000cdc0801007387 */ /* 0x000fe80000100800 */
[----:B--2---:R0:W2:Y:S04]  /*37c80*/  LDS R5, [R22+0x40000] ;  /* 0x0400000016057984 */ /* 0x0040a80000000800 */
[----:B0-----:R-:W2:Y:S04]  /*37c90*/  LDL.LU R22, [R1+0x1b8] ;  /* 0x0001b80001167983 */ /* 0x001ea80000300800 */
[----:B-----5:R1:W-:Y:S01]  /*37ca0*/  STL [R1+0x300], R25 ;  /* 0x0003001901007387 */ /* 0x0203e20000100800 */
[----:B------:R-:W-:-:S06]  /*37cb0*/  FMUL R7, R7, 1.4426950216293334961 ;  /* 0x3fb8aa3b07077820 */ /* 0x000fcc0000400000 */
[----:B------:R-:W0:Y:S01]  /*37cc0*/  MUFU.EX2 R7, R7 ;  /* 0x0000000700077308 */ /* 0x000e220000000800 */
[----:B------:R-:W-:Y:S02]  /*37cd0*/  FADD R8, R26, -R8 ;  /* 0x800000081a087221 */ /* 0x000fe40000000000 */
[----:B------:R-:W5:Y:S04]  /*37ce0*/  LDL.LU R26, [R1+0x1ac] ;  /* 0x0001ac00011a7983 */ /* 0x000f680000300800 */
[----:B0-----:R0:W-:Y:S01]  /*37cf0*/  STL [R1+0x2fc], R7 ;  /* 0x0002fc0701007387 */ /* 0x0011e20000100800 */
[----:B-1----:R-:W-:Y:S02]  /*37d00*/  FMNMX R25, R4, R24, !PT ;  /* 0x0000001804197209 */ /* 0x002fe40007800000 */
[----:B------:R-:W1:Y:S01]  /*37d10*/  S2R R24, SR_TID.X ;  /* 0x0000000000187919 */ /* 0x000e620000002100 */
[----:B------:R-:W-:-:S02]  /*37d20*/  FMUL R4, R8, 1.4426950216293334961 ;  /* 0x3fb8aa3b08047820 */ /* 0x000fc40000400000 */
[----:B------:R1:W-:Y:S01]  /*37d30*/  STL [R1+0xcd8], R25 ;  /* 0x000cd81901007387 */ /* 0x0003e20000100800 */
[----:B0-----:R-:W-:Y:S01]  /*37d40*/  FADD R7, R2, -R25 ;  /* 0x8000001902077221 */ /* 0x001fe20000000000 */
[----:B-1----:R-:W-:Y:S02]  /*37d50*/  LOP3.LUT R8, R24, 0x1c, RZ, 0xc0, !PT ;  /* 0x0000001c18087812 */ /* 0x002fe400078ec0ff */
[----:B------:R-:W2:Y:S04]  /*37d60*/  LDL.LU R24, [R1+0xf4] ;  /* 0x0000f40001187983 */ /* 0x000ea80000300800 */
[----:B------:R-:W2:Y:S01]  /*37d70*/  LDL R2, [R1+0x910] ;  /* 0x0009100001027983 */ /* 0x000ea20000100800 */
[----:B------:R-:W0:Y:S01]  /*37d80*/  MUFU.EX2 R4, R4 ;  /* 0x0000000400047308 */ /* 0x000e220000000800 */
[----:B------:R-:W-:-:S04]  /*37d90*/  LEA.HI R8, R8, 0x88, RZ, 0x1e ;  /* 0x0000008808087811 */ /* 0x000fc800078ff0ff */
[----:B------:R-:W-:Y:S01]  /*37da0*/  LEA R8, R8, UR8, 0x6 ;  /* 0x0000000808087c11 */ /* 0x000fe2000f8e30ff */
[----:B0-----:R-:W-:Y:S04]  /*37db0*/  STL [R1+0x2f8], R4 ;  /* 0x0002f80401007387 */ /* 0x001fe80000100800 */
[----:B------:R0:W1:Y:S01]  /*37dc0*/  LDS R4, [R8+0x40000] ;  /* 0x0400000008047984 */ /* 0x0000620000000800 */
[----:B----4-:R-:W-:Y:S01]  /*37dd0*/  FMNMX R21, R3, R21, !PT ;  /* 0x0000001503157209 */ /* 0x010fe20007800000 */
[----:B------:R-:W-:-:S06]  /*37de0*/  FMUL R3, R7, 1.4426950216293334961 ;  /* 0x3fb8aa3b07037820 */ /* 0x000fcc0000400000 */
[----:B------:R-:W4:Y:S01]  /*37df0*/  MUFU.EX2 R3, R3 ;  /* 0x0000000300037308 */ /* 0x000f220000000800 */
[----:B------:R-:W-:Y:S02]  /*37e00*/  FADD R7, R28, -R25 ;  /* 0x800000191c077221 */ /* 0x000fe40000000000 */
[----:B------:R-:W5:Y:S04]  /*37e10*/  LDL.LU R25, [R1+0x1b60] ;  /* 0x001b600001197983 */ /* 0x000f680000300800 */
[----:B0-----:R-:W5:Y:S04]  /*37e20*/  LDL R8, [R1+0x920] ;  /* 0x0009200001087983 */ /* 0x001f680000100800 */
[----:B------:R-:W-:Y:S04]  /*37e30*/  STL [R1+0xcd4], R21 ;  /* 0x000cd41501007387 */ /* 0x000fe80000100800 */
[----:B------:R-:W5:Y:S04]  /*37e40*/  LDL.LU R28, [R1+0xac] ;  /* 0x0000ac00011c7983 */ /* 0x000f680000300800 */
[----:B----4-:R0:W-:Y:S02]  /*37e50*/  STL [R1+0x2f4], R3 ;  /* 0x0002f40301007387 */ /* 0x0101e40000100800 */
[----:B0-----:R-:W-:Y:S01]  /*37e60*/  FMUL R3, R7, 1.4426950216293334961 ;  /* 0x3fb8aa3b07037820 */ /* 0x001fe20000400000 */
[----:B------:R-:W-:-:S02]  /*37e70*/  FADD R7, R29, -R21 ;  /* 0x800000151d077221 */ /* 0x000fc40000000000 */
[----:B------:R-:W0:Y:S03]  /*37e80*/  S2R R29, SR_TID.X ;  /* 0x00000000001d7919 */ /* 0x000e260000002100 */
[----:B------:R-:W4:Y:S02]  /*37e90*/  MUFU.EX2 R3, R3 ;  /* 0x0000000300037308 */ /* 0x000f240000000800 */
[----:B----4-:R4:W-:Y:S02]  /*37ea0*/  STL [R1+0x2f0], R3 ;  /* 0x0002f00301007387 */ /* 0x0109e40000100800 */
[----:B----4-:R-:W-:Y:S01]  /*37eb0*/  FMUL R3, R7, 1.4426950216293334961 ;  /* 0x3fb8aa3b07037820 */ /* 0x010fe20000400000 */
[----:B---3--:R-:W-:-:S05]  /*37ec0*/  FADD R7, R27, -R21 ;  /* 0x800000151b077221 */ /* 0x008fca0000000000 */
[----:B------:R-:W3:Y:S01]  /*37ed0*/  MUFU.EX2 R3, R3 ;  /* 0x0000000300037308 */ /* 0x000ee20000000800 */
[----:B0-----:R-:W-:Y:S01]  /*37ee0*/  LOP3.LUT R27, R29, 0x1c, RZ, 0xc0, !PT ;  /* 0x0000001c1d1b7812 */ /* 0x001fe200078ec0ff */
[----:B------:R-:W4:Y:S03]  /*37ef0*/  LDL.LU R21, [R1+0xa8] ;  /* 0x0000a80001157983 */ /* 0x000f260000300800 */
[----:B------:R-:W-:-:S04]  /*37f00*/  LEA.HI R27, R27, 0x90, RZ, 0x1e ;  /* 0x000000901b1b7811 */ /* 0x000fc800078ff0ff */
[----:B------:R-:W-:Y:S01]  /*37f10*/  LEA R27, R27, UR8, 0x6 ;  /* 0x000000081b1b7c11 */ /* 0x000fe2000f8e30ff */
[----:B---3--:R-:W-:Y:S04]  /*37f20*/  STL [R1+0x2ec], R3 ;  /* 0x0002ec0301007387 */ /* 0x008fe80000100800 */
[----:B------:R2:W0:Y:S02]  /*37f30*/  LDS R3, [R27+0x40000] ;  /* 0x040000001b037984 */ /* 0x0004240000000800 */
[----:B--2---:R-:W-:-:S05]  /*37f40*/  FMNMX R27, R6, R2, !PT ;  /* 0x00000002061b7209 */ /* 0x004fca0007800000 */
[----:B------:R-:W-:Y:S04]  /*37f50*/  STL [R1+0xcd0], R27 ;  /* 0x000cd01b01007387 */ /* 0x000fe80000100800 */
[----:B------:R-:W1:Y:S01]  /*37f60*/  LDL R2, [R1+0x924] ;  /* 0x0009240001027983 */ /* 0x000e620000100800 */
[----:B------:R-:W-:Y:S01]  /*37f70*/  FADD R6, R22, -R27 ;  /* 0x8000001b16067221 */ /* 0x000fe20000000000 */
[----:B------:R-:W-:-:S03]  /*37f80*/  FMUL R7, R7, 1.4426950216293334961 ;  /* 0x3fb8aa3b07077820 */ /* 0x000fc60000400000 */
[----:B------:R-:W-:Y:S01]  /*37f90*/  FMUL R6, R6, 1.4426950216293334961 ;  /* 0x3fb8aa3b06067820 */ /* 0x000fe20000400000 */
[----:B------:R2:W3:Y:S01]  /*37fa0*/  MUFU.EX2 R22, R7 ;  /* 0x0000000700167308 */ /* 0x0004e20000000800 */
[----:B------:R-:W-:-:S07]  /*37fb0*/  LOP3.LUT R29, R29, 0x1c, RZ, 0xc0, !PT ;  /* 0x0000001c1d1d7812 */ /* 0x000fce00078ec0ff */
[----:B------:R-:W0:Y:S01]  /*37fc0*/  MUFU.EX2 R6, R6 ;  /* 0x0000000600067308 */ /* 0x000e220000000800 */
[----:B------:R-:W-:-:S04]  /*37fd0*/  LEA.HI R29, R29, 0x98, RZ, 0x1e ;  /* 0x000000981d1d7811 */ /* 0x000fc800078ff0ff */
[----:B------:R-:W-:-:S05]  /*37fe0*/  LEA R29, R29, UR8, 0x6 ;  /* 0x000000081d1d7c11 */ /* 0x000fca000f8e30ff */
[----:B--2---:R-:W2:Y:S04]  /*37ff0*/  LDS R7, [R29+0x40000] ;  /* 0x040000001d077984 */ /* 0x004ea80000000800 */
[----:B---3--:R3:W-:Y:S04]  /*38000*/  STL [R1+0x2e8], R22 ;  /* 0x0002e81601007387 */ /* 0x0087e80000100800 */
[----:B---3--:R-:W3:Y:S04]  /*38010*/  LDL.LU R22, [R1+0x10c] ;  /* 0x00010c0001167983 */ /* 0x008ee80000300800 */
[----:B------:R-:W2:Y:S01]  /*38020*/  LDL.LU R29, [R1+0xa4] ;  /* 0x0000a400011d7983 */ /* 0x000ea20000300800 */
[----:B-----5:R-:W-:Y:S01]  /*38030*/  FMNMX R8, R5, R8, !PT ;  /* 0x0000000805087209 */ /* 0x020fe20007800000 */
[----:B------:R-:W-:-:S02]  /*38040*/  FADD R5, R26, -R27 ;  /* 0x8000001b1a057221 */ /* 0x000fc40000000000 */
[----:B------:R-:W5:Y:S02]  /*38050*/  S2R R27, SR_TID.X ;  /* 0x00000000001b7919 */ /* 0x000f640000002100 */
[----:B------:R-:W-:-:S06]  /*38060*/  FMUL R5, R5, 1.4426950216293334961 ;  /* 0x3fb8aa3b05057820 */ /* 0x000fcc0000400000 */
[----:B------:R-:W5:Y:S01]  /*38070*/  MUFU.EX2 R5, R5 ;  /* 0x0000000500057308 */ /* 0x000f620000000800 */
[----:B------:R-:W-:Y:S04]  /*38080*/  STL [R1+0xccc], R8 ;  /* 0x000ccc0801007387 */ /* 0x000fe80000100800 */
[----:B------:R-:W2:Y:S04]  /*38090*/  LDL.LU R26, [R1+0xf0] ;  /* 0x0000f000011a7983 */ /* 0x000ea80000300800 */
[----:B0-----:R0:W-:Y:S02]  /*380a0*/  STL [R1+0x2e4], R6 ;  /* 0x0002e40601007387 */ /* 0x0011e40000100800 */
[----:B0-----:R-:W-:-:S02]  /*380b0*/  FADD R6, R24, -R8 ;  /* 0x8000000818067221 */ /* 0x001fc40000000000 */
[----:B------:R-:W2:Y:S02]  /*380c0*/  LDL R24, [R1+0x970] ;  /* 0x0009700001187983 */ /* 0x000ea40000100800 */
[----:B------:R-:W-:Y:S02]  /*380d0*/  FMUL R6, R6, 1.4426950216293334961 ;  /* 0x3fb8aa3b06067820 */ /* 0x000fe40000400000 */
[----:B-----5:R0:W-:Y:S02]  /*380e0*/  STL [R1+0x2e0], R5 ;  /* 0x0002e00501007387 */ /* 0x0201e40000100800 */
[----:B0-----:R-:W-:Y:S02]  /*380f0*/  FADD R5, R28, -R8 ;  /* 0x800000081c057221 */ /* 0x001fe40000000000 */
[----:B------:R0:W5:Y:S01]  /*38100*/  MUFU.EX2 R8, R6 ;  /* 0x0000000600087308 */ /* 0x0001620000000800 */
[----:B------:R-:W-:Y:S01]  /*38110*/  LOP3.LUT R27, R27, 0x1c, RZ, 0xc0, !PT ;  /* 0x0000001c1b1b7812 */ /* 0x000fe200078ec0ff */
[----:B------:R-:W3:Y:S03]  /*38120*/  LDL.LU R28, [R1+0xa0] ;  /* 0x0000a000011c7983 */ /* 0x000ee60000300800 */
[----:B------:R-:W-:-:S04]  /*38130*/  LEA.HI R27, R27, 0xa0, RZ, 0x1e ;  /* 0x000000a01b1b7811 */ /* 0x000fc800078ff0ff */
[----:B------:R-:W-:-:S05]  /*38140*/  LEA R27, R27, UR8, 0x6 ;  /* 0x000000081b1b7c11 */ /* 0x000fca000f8e30ff */
[----:B0-----:R0:W1:Y:S04]  /*38150*/  LDS R6, [R27+0x40000] ;  /* 0x040000001b067984 */ /* 0x0010680000000800 */
[----:B-----5:R1:W-:Y:S04]  /*38160*/  STL [R1+0x2dc], R8 ;  /* 0x0002dc0801007387 */ /* 0x0203e80000100800 */
[----:B0-----:R-:W5:Y:S01]  /*38170*/  LDL R27, [R1+0x974] ;  /* 0x00097400011b7983 */ /* 0x001f620000100800 */
[----:B-1----:R-:W-:Y:S01]  /*38180*/  FMNMX R8, R4, R2, !PT ;  /* 0x0000000204087209 */ /* 0x002fe20007800000 */
[----:B------:R-:W-:-:S02]  /*38190*/  FMUL R4, R5, 1.4426950216293334961 ;  /* 0x3fb8aa3b05047820 */ /* 0x000fc40000400000 */
[----:B------:R-:W3:Y:S01]  /*381a0*/  LDL.LU R5, [R1+0x100] ;  /* 0x0001000001057983 */ /* 0x000ee20000300800 */
[----:B------:R-:W0:Y:S03]  /*381b0*/  S2R R2, SR_TID.X ;  /* 0x0000000000027919 */ /* 0x000e260000002100 */
[----:B------:R-:W1:Y:S01]  /*381c0*/  MUFU.EX2 R4, R4 ;  /* 0x0000000400047308 */ /* 0x000e620000000800 */
[----:B------:R-:W-:Y:S04]  /*381d0*/  STL [R1+0xcc8], R8 ;  /* 0x000cc80801007387 */ /* 0x000fe80000100800 */
[----:B-1----:R-:W-:Y:S01]  /*381e0*/  STL [R1+0x2d8], R4 ;  /* 0x0002d80401007387 */ /* 0x002fe20000100800 */
[----:B0-----:R-:W-:-:S04]  /*381f0*/  LOP3.LUT R2, R2, 0x1c, RZ, 0xc0, !PT ;  /* 0x0000001c02027812 */ /* 0x001fc800078ec0ff */
[----:B------:R-:W-:-:S04]  /*38200*/  LEA.HI R2, R2, 0xa8, RZ, 0x1e ;  /* 0x000000a802027811 */ /* 0x000fc800078ff0ff */
[----:B------:R-:W-:-:S05]  /*38210*/  LEA R2, R2, UR8, 0x6 ;  /* 0x0000000802027c11 */ /* 0x000fca000f8e30ff */
[----:B------:R0:W1:Y:S04]  /*38220*/  LDS R4, [R2+0x40000] ;  /* 0x0400000002047984 */ /* 0x0000680000000800 */
[----:B0-----:R-:W5:Y:S01]  /*38230*/  LDL.LU R2, [R1+0xf8] ;  /* 0x0000f80001027983 */ /* 0x001f620000300800 */
[----:B--2---:R-:W-:Y:S02]  /*38240*/  FMNMX R24, R3, R24, !PT ;  /* 0x0000001803187209 */ /* 0x004fe40007800000 */
[----:B------:R-:W0:Y:S01]  /*38250*/  S2R R3, SR_TID.X ;  /* 0x0000000000037919 */ /* 0x000e220000002100 */
[----:B---3--:R-:W-:-:S04]  /*38260*/  FADD R5, R5, -R8 ;  /* 0x8000000805057221 */ /* 0x008fc80000000000 */
[----:B------:R-:W-:-:S06]  /*38270*/  FMUL R5, R5, 1.4426950216293334961 ;  /* 0x3fb8aa3b05057820 */ /* 0x000fcc0000400000 */
[----:B------:R-:W2:Y:S01]  /*38280*/  MUFU.EX2 R5, R5 ;  /* 0x0000000500057308 */ /* 0x000ea20000000800 */
[----:B----4-:R-:W-:Y:S02]  /*38290*/  FADD R8, R21, -R8 ;  /* 0x8000000815087221 */ /* 0x010fe40000000000 */
[----:B------:R-:W3:Y:S04]  /*382a0*/  LDL.LU R21, [R1+0x9c] ;  /* 0x00009c0001157983 */ /* 0x000ee80000300800 */
[----:B--2---:R2:W-:Y:S02]  /*382b0*/  STL [R1+0x2d4], R5 ;  /* 0x0002d40501007387 */ /* 0x0045e40000100800 */
[----:B--2---:R-:W-:Y:S01]  /*382c0*/  FMUL R5, R8, 1.4426950216293334961 ;  /* 0x3fb8aa3b08057820 */ /* 0x004fe20000400000 */
[----:B0-----:R-:W-:-:S05]  /*382d0*/  LOP3.LUT R8, R3, 0x1c, RZ, 0xc0, !PT ;  /* 0x0000001c03087812 */ /* 0x001fca00078ec0ff */
[----:B------:R-:W0:Y:S01]  /*382e0*/  MUFU.EX2 R5, R5 ;  /* 0x0000000500057308 */ /* 0x000e220000000800 */
[----:B------:R-:W-:Y:S01]  /*382f0*/  LEA.HI R8, R8, 0xb0, RZ, 0x1e ;  /* 0x000000b008087811 */ /* 0x000fe200078ff0ff */
[----:B------:R-:W-:Y:S01]  /*38300*/  STL [R1+0xcc4], R24 ;  /* 0x000cc41801007387 */ /* 0x000fe20000100800 */
[----:B------:R-:W-:-:S03]  /*38310*/  FADD R3, R22, -R24 ;  /* 0x8000001816037221 */ /* 0x000fc60000000000 */
[----:B------:R-:W2:Y:S01]  /*38320*/  LDL R22, [R1+0x978] ;  /* 0x0009780001167983 */ /* 0x000ea20000100800 */
[----:B------:R-:W-:Y:S01]  /*38330*/  LEA R8, R8, UR8, 0x6 ;  /* 0x0000000808087c11 */ /* 0x000fe2000f8e30ff */
[----:B------:R-:W-:Y:S02]  /*38340*/  FMUL R3, R3, 1.4426950216293334961 ;  /* 0x3fb8aa3b03037820 */ /* 0x000fe40000400000 */
[----:B0-----:R-:W-:Y:S04]  /*38350*/  STL [R1+0x2d0], R5 ;  /* 0x0002d00501007387 */ /* 0x001fe80000100800 */
[----:B------:R5:W0:Y:S02]  /*38360*/  LDS R5, [R8+0x40000] ;  /* 0x0400000008057984 */ /* 0x000a240000000800 */
[----:B-----5:R-:W-:Y:S01]  /*38370*/  FMNMX R8, R7, R27, !PT ;  /* 0x0000001b07087209 */ /* 0x020fe20007800000 */
[----:B------:R-:W-:-:S02]  /*38380*/  FADD R7, R29, -R24 ;  /* 0x800000181d077221 */ /* 0x000fc40000000000 */
[----:B------:R4:W5:Y:S02]  /*38390*/  MUFU.EX2 R24, R3 ;  /* 0x0000000300187308 */ /* 0x0009640000000800 */
[----:B----4-:R-:W-:Y:S01]  /*383a0*/  FMUL R3, R7, 1.4426950216293334961 ;  /* 0x3fb8aa3b07037820 */ /* 0x010fe20000400000 */
[----:B------:R-:W-:-:S04]  /*383b0*/  FADD R7, R26, -R8 ;  /* 0x800000081a077221 */ /* 0x000fc80000000000 */
[----:B------:R-:W-:Y:S01]  /*383c0*/  FMUL R7, R7, 1.4426950216293334961 ;  /* 0x3fb8aa3b07077820 */ /* 0x000fe20000400000 */
[----:B------:R-:W4:Y:S08]  /*383d0*/  MUFU.EX2 R3, R3 ;  /* 0x0000000300037308 */ /* 0x000f300000000800 */
[----:B------:R-:W0:Y:S01]  /*383e0*/  MUFU.EX2 R7, R7 ;  /* 0x0000000700077308 */ /* 0x000e220000000800 */
[----:B------:R1:W-:Y:S04]  /*383f0*/  STL [R1+0xcc0], R8 ;  /* 0x000cc00801007387 */ /* 0x0003e80000100800 */
[----:B-----5:R5:W-:Y:S04]  /*38400*/  STL [R1+0x2cc], R24 ;  /* 0x0002cc1801007387 */ /* 0x020be80000100800 */
[----:B------:R-:W3:Y:S01]  /*38410*/  LDL R26, [R1+0x97c] ;  /* 0x00097c00011a7983 */ /* 0x000ee20000100800 */
[----:B-1----:R-:W-:-:S03]  /*38420*/  FADD R8, R28, -R8 ;  /* 0x800000081c087221 */ /* 0x002fc60000000000 */
[----:B----4-:R-:W-:Y:S04]  /*38430*/  STL [R1+0x2c8], R3 ;  /* 0x0002c80301007387 */ /* 0x010fe80000100800 */
[----:B------:R-:W4:Y:S04]  /*38440*/  LDL.LU R27, [R1+0xe4] ;  /* 0x0000e400011b7983 */ /* 0x000f280000300800 */
[----:B-----5:R-:W5:Y:S04]  /*38450*/  LDL.LU R24, [R1+0x94] ;  /* 0x0000940001187983 */ /* 0x020f680000300800 */
[----:B------:R-:W4:Y:S04]  /*38460*/  LDL.LU R28, [R1+0xd0] ;  /* 0x0000d000011c7983 */ /* 0x000f280000300800 */
[----:B0-----:R0:W-:Y:S02]  /*38470*/  STL [R1+0x2c4], R7 ;  /* 0x0002c40701007387 */ /* 0x0011e40000100800 */
[----:B0-----:R-:W-:-:S02]  /*38480*/  FMUL R7, R8, 1.4426950216293334961 ;  /* 0x3fb8aa3b08077820 */ /* 0x001fc40000400000 */
[----:B------:R-:W4:Y:S01]  /*38490*/  LDL.LU R8, [R1+0x108] ;  /* 0x0001080001087983 */ /* 0x000f220000300800 */
[----:B------:R-:W0:Y:S02]  /*384a0*/  S2R R29, SR_TID.X ;  /* 0x00000000001d7919 */ /* 0x000e240000002100 */
[----:B0-----:R-:W-:-:S04]  /*384b0*/  LOP3.LUT R29, R29, 0x1c, RZ, 0xc0, !PT ;  /* 0x0000001c1d1d7812 */ /* 0x001fc800078ec0ff */
[----:B------:R-:W-:-:S04]  /*384c0*/  LEA.HI R29, R29, 0xb8, RZ, 0x1e ;  /* 0x000000b81d1d7811 */ /* 0x000fc800078ff0ff */
[----:B------:R-:W-:-:S05]  /*384d0*/  LEA R29, R29, UR8, 0x6 ;  /* 0x000000081d1d7c11 */ /* 0x000fca000f8e30ff */
[----:B------:R0:W1:Y:S02]  /*384e0*/  LDS R3, [R29+0x40000] ;  /* 0x040000001d037984 */ /* 0x0000640000000800 */
[----:B0-----:R-:W0:Y:S01]  /*384f0*/  S2R R29, SR_TID.X ;  /* 0x00000000001d7919 */ /* 0x001e220000002100 */
[----:B------:R-:W0:Y:S02]  /*38500*/  MUFU.EX2 R7, R7 ;  /* 0x0000000700077308 */ /* 0x000e240000000800 */
[----:B0-----:R-:W-:-:S04]  /*38510*/  LOP3.LUT R29, R29, 0x1c, RZ, 0xc0, !PT ;  /* 0x0000001c1d1d7812 */ /* 0x001fc800078ec0ff */
[----:B------:R-:W-:-:S04]  /*38520*/  LEA.HI R29, R29, 0xc0, RZ, 0x1e ;  /* 0x000000c01d1d7811 */ /* 0x000fc800078ff0ff */
[----:B------:R-:W-:Y:S02]  /*38530*/  LEA R29, R29, UR8, 0x6 ;  /* 0x000000081d1d7c11 */ /* 0x000fe4000f8e30ff */
[----:B--2---:R-:W-:-:S05]  /*38540*/  FMNMX R22, R6, R22, !PT ;  /* 0x0000001606167209 */ /* 0x004fca0007800000 */
[----:B------:R-:W-:-:S04]  /*38550*/  FADD R6, R2, -R22 ;  /* 0x8000001602067221 */ /* 0x000fc80000000000 */
[----:B------:R-:W-:Y:S01]  /*38560*/  FMUL R6, R6, 1.4426950216293334961 ;  /* 0x3fb8aa3b06067820 */ /* 0x000fe20000400000 */
[----:B------:R-:W-:Y:S04]  /*38570*/  STL [R1+0xcbc], R22 ;  /* 0x000cbc1601007387 */ /* 0x000fe80000100800 */
[----:B------:R-:W2:Y:S01]  /*38580*/  LDL R2, [R1+0x990] ;  /* 0x0009900001027983 */ /* 0x000ea20000100800 */
[----:B------:R-:W0:Y:S03]  /*38590*/  MUFU.EX2 R6, R6 ;  /* 0x0000000600067308 */ /* 0x000e260000000800 */
[----:B------:R-:W-:Y:S04]  /*385a0*/  STL [R1+0x2c0], R7 ;  /* 0x0002c00701007387 */ /* 0x000fe80000100800 */
[----:B------:R3:W0:Y:S02]  /*385b0*/  LDS R7, [R29+0x40000] ;  /* 0x040000001d077984 */ /* 0x0006240000000800 */
[----:B---3--:R-:W-:Y:S01]  /*385c0*/  FMNMX R29, R4, R26, !PT ;  /* 0x0000001a041d7209 */ /* 0x008fe20007800000 */
[----:B------:R-:W-:Y:S01]  /*385d0*/  FADD R4, R21, -R22 ;  /* 0x8000001615047221 */ /* 0x000fe20000000000 */
[----:B------:R-:W3:Y:S04]  /*385e0*/  LDL.LU R26, [R1+0x90] ;  /* 0x00009000011a7983 */ /* 0x000ee80000300800 */
[----:B------:R-:W2:Y:S04]  /*385f0*/  LDL.LU R22, [R1+0x1b5c] ;  /* 0x001b5c0001167983 */ /* 0x000ea80000300800 */
[----:B------:R-:W-:Y:S01]  /*38600*/  STL [R1+0xcb8], R29 ;  /* 0x000cb81d01007387 */ /* 0x000fe20000100800 */
[----:B------:R-:W-:-:S03]  /*38610*/  FMUL R4, R4, 1.4426950216293334961 ;  /* 0x3fb8aa3b04047820 */ /* 0x000fc60000400000 */
[----:B------:R-:W1:Y:S04]  /*38620*/  LDL R21, [R1+0x994] ;  /* 0x0009940001157983 */ /* 0x000e680000100800 */
[----:B0-----:R4:W-:Y:S02]  /*38630*/  STL [R1+0x2bc], R6 ;  /* 0x0002bc0601007387 */ /* 0x0019e40000100800 */
[--C-:B----4-:R-:W-:Y:S02]  /*38640*/  FADD R6, R8, -R29.reuse ;  /* 0x8000001d08067221 */ /* 0x110fe40000000000 */
[----:B------:R0:W4:Y:S02]  /*38650*/  MUFU.EX2 R8, R4 ;  /* 0x0000000400087308 */ /* 0x0001240000000800 */
[----:B0-----:R-:W2:Y:S04]  /*38660*/  LDL.LU R4, [R1+0x98] ;  /* 0x0000980001047983 */ /* 0x001ea80000300800 */
[----:B----4-:R0:W-:Y:S01]  /*38670*/  STL [R1+0x2b8], R8 ;  /* 0x0002b80801007387 */ /* 0x0101e20000100800 */
[----:B------:R-:W-:Y:S01]  /*38680*/  FMUL R6, R6, 1.4426950216293334961 ;  /* 0x3fb8aa3b06067820 */ /* 0x000fe20000400000 */
[----:B0-----:R-:W0:Y:S05]  /*38690*/  S2R R8, SR_TID.X ;  /* 0x0000000000087919 */ /* 0x001e2a0000002100 */
[----:B------:R-:W4:Y:S01]  /*386a0*/  MUFU.EX2 R6, R6 ;  /* 0x0000000600067308 */ /* 0x000f220000000800 */
[----:B--2---:R-:W-:-:S02]  /*386b0*/  FADD R4, R4, -R29 ;  /* 0x8000001d04047221 */ /* 0x004fc40000000000 */
[----:B------:R-:W2:Y:S04]  /*386c0*/  LDL.LU R29, [R1+0x1b58] ;  /* 0x001b5800011d7983 */ /* 0x000ea80000300800 */
[----:B----4-:R0:W-:Y:S02]  /*386d0*/  STL [R1+0x2b4], R6 ;  /* 0x0002b40601007387 */ /* 0x0101e40000100800 */
[----:B0-----:R-:W-:Y:S02]  /*386e0*/  LOP3.LUT R6, R8, 0x1c, RZ, 0xc0, !PT ;  /* 0x0000001c08067812 */ /* 0x001fe400078ec0ff */
[----:B------:R-:W-:Y:S02]  /*386f0*/  FMNMX R8, R5, R2, !PT ;  /* 0x0000000205087209 */ /* 0x000fe40007800000 */
[----:B------:R-:W0:Y:S01]  /*38700*/  S2R R2, SR_TID.X ;  /* 0x0000000000027919 */ /* 0x000e220000002100 */
[----:B------:R-:W-:-:S04]  /*38710*/  LEA.HI R6, R6, 0xc8, RZ, 0x1e ;  /* 0x000000c806067811 */ /* 0x000fc800078ff0ff */
[----:B------:R-:W-:Y:S01]  /*38720*/  LEA R6, R6, UR8, 0x6 ;  /* 0x0000000806067c11 */ /* 0x000fe2000f8e30ff */
[----:B------:R-:W-:-:S04]  /*38730*/  FMUL R4, R4, 1.4426950216293334961 ;  /* 0x3fb8aa3b04047820 */ /* 0x000fc80000400000 */
[----:B------:R4:W2:Y:S04]  /*38740*/  LDS R5, [R6+0x40000] ;  /* 0x0400000006057984 */ /* 0x0008a80000000800 */
[----:B------:R5:W-:Y:S01]  /*38750*/  STL [R1+0xcb4], R8 ;  /* 0x000cb40801007387 */ /* 0x000be20000100800 */
[----:B----4-:R-:W-:-:S03]  /*38760*/  FADD R6, R27, -R8 ;  /* 0x800000081b067221 */ /* 0x010fc60000000000 */
[----:B------:R-:W4:Y:S01]  /*38770*/  LDL R27, [R1+0x998] ;  /* 0x00099800011b7983 */ /* 0x000f220000100800 */
[----:B------:R-:W-:Y:S01]  /*38780*/  FMUL R6, R6, 1.4426950216293334961 ;  /* 0x3fb8aa3b06067820 */ /* 0x000fe20000400000 */
[----:B------:R-:W1:Y:S08]  /*38790*/  MUFU.EX2 R4, R4 ;  /* 0x0000000400047308 */ /* 0x000e700000000800 */
[----:B------:R-:W3:Y:S01]  /*387a0*/  MUFU.EX2 R6, R6 ;  /* 0x0000000600067308 */ /* 0x000ee20000000800 */
[----:B0-----:R-:W-:-:S04]  /*387b0*/  LOP3.LUT R2, R2, 0x1c, RZ, 0xc0, !PT ;  /* 0x0000001c02027812 */ /* 0x001fc800078ec0ff */
[----:B------:R-:W-:Y:S01]  /*387c0*/  LEA.HI R2, R2, 0xd0, RZ, 0x1e ;  /* 0x000000d002027811 */ /* 0x000fe200078ff0ff */
[----:B-----5:R-:W-:-:S03]  /*387d0*/  FADD R8, R24, -R8 ;  /* 0x8000000818087221 */ /* 0x020fc60000000000 */
[----:B------:R-:W-:Y:S01]  /*387e0*/  LEA R2, R2, UR8, 0x6 ;  /* 0x0000000802027c11 */ /* 0x000fe2000f8e30ff */
[----:B-1----:R-:W-:Y:S01]  /*387f0*/  STL [R1+0x2b0], R4 ;  /* 0x0002b00401007387 */ /* 0x002fe20000100800 */
[----:B------:R-:W-:Y:S01]  /*38800*/  FMNMX R21, R3, R21, !PT ;  /* 0x0000001503157209 */ /* 0x000fe20007800000 */
[----:B------:R-:W-:Y:S02]  /*38810*/  FMUL R3, R8, 1.4426950216293334961 ;  /* 0x3fb8aa3b08037820 */ /* 0x000fe40000400000 */
[----:B------:R0:W1:Y:S04]  /*38820*/  LDS R4, [R2+0x40000] ;  /* 0x0400000002047984 */ /* 0x0000680000000800 */
[----:B0-----:R-:W5:Y:S04]  /*38830*/  LDL.LU R2, [R1+0x88] ;  /* 0x0000880001027983 */ /* 0x001f680000300800 */
[----:B---3--:R0:W-:Y:S04]  /*38840*/  STL [R1+0x2ac], R6 ;  /* 0x0002ac0601007387 */ /* 0x0081e80000100800 */
[----:B------:R-:W3:Y:S01]  /*38850*/  LDL.LU R8, [R1+0xcc] ;  /* 0x0000cc0001087983 */ /* 0x000ee20000300800 */
[----:B------:R-:W1:Y:S01]  /*38860*/  MUFU.EX2 R3, R3 ;  /* 0x0000000300037308 */ /* 0x000e620000000800 */
[----:B0-----:R-:W-:-:S04]  /*38870*/  FADD R6, R28, -R21 ;  /* 0x800000151c067221 */ /* 0x001fc80000000000 */
[----:B------:R-:W-:-:S06]  /*38880*/  FMUL R6, R6, 1.4426950216293334961 ;  /* 0x3fb8aa3b06067820 */ /* 0x000fcc0000400000 */
[----:B------:R-:W0:Y:S01]  /*38890*/  MUFU.EX2 R6, R6 ;  /* 0x0000000600067308 */ /* 0x000e220000000800 */
[----:B------:R-:W-:Y:S04]  /*388a0*/  STL [R1+0xcb0], R21 ;  /* 0x000cb01501007387 */ /* 0x000fe80000100800 */
[----:B------:R-:W5:Y:S04]  /*388b0*/  LDL.LU R28, [R1+0x84] ;  /* 0x00008400011c7983 */ /* 0x000f680000300800 */
[----:B------:R-:W5:Y:S04]  /*388c0*/  LDL R24, [R1+0x99c] ;  /* 0x00099c0001187983 */ /* 0x000f680000100800 */
[----:B-1----:R-:W-:Y:S04]  /*388d0*/  STL [R1+0x2a8], R3 ;  /* 0x0002a80301007387 */ /* 0x002fe80000100800 */
[----:B--2---:R1:W2:Y:S04]  /*388e0*/  LDS R3, [R29+0x40000] ;  /* 0x040000001d037984 */ /* 0x0042a80000000800 */
[----:B-1----:R-:W2:Y:S01]  /*388f0*/  LDL.LU R29, [R1+0xbc] ;  /* 0x0000bc00011d7983 */ /* 0x002ea20000300800 */
[----:B----4-:R-:W-:Y:S01]  /*38900*/  FMNMX R27, R7, R27, !PT ;  /* 0x0000001b071b7209 */ /* 0x010fe20007800000 */
[----:B------:R-:W-:-:S02]  /*38910*/  FADD R7, R26, -R21 ;  /* 0x800000151a077221 */ /* 0x000fc40000000000 */
[----:B------:R-:W4:Y:S04]  /*38920*/  LDL.LU R21, [R1+0x1b54] ;  /* 0x001b540001157983 */ /* 0x000f280000300800 */
[----:B------:R-:W2:Y:S01]  /*38930*/  LDL R26, [R1+0x9a0] ;  /* 0x0009a000011a7983 */ /* 0x000ea20000100800 */
[----:B------:R-:W-:-:S06]  /*38940*/  FMUL R7, R7, 1.4426950216293334961 ;  /* 0x3fb8aa3b07077820 */ /* 0x000fcc0000400000 */
[----:B------:R-:W1:Y:S01]  /*38950*/  MUFU.EX2 R7, R7 ;  /* 0x0000000700077308 */ /* 0x000e620000000800 */
[----:B0-----:R0:W-:Y:S04]  /*38960*/  STL [R1+0x2a4], R6 ;  /* 0x0002a40601007387 */ /* 0x0011e80000100800 */
[----:B------:R-:W-:Y:S01]  /*38970*/  STL [R1+0xcac], R27 ;  /* 0x000cac1b01007387 */ /* 0x000fe20000100800 */
[----:B0-----:R-:W-:-:S03]  /*38980*/  LOP3.LUT R6, R22, 0x1c, RZ, 0xc0, !PT ;  /* 0x0000001c16067812 */ /* 0x001fc600078ec0ff */
[----:B------:R-:W2:Y:S04]  /*38990*/  LDL.LU R22, [R1+0x5c] ;  /* 0x00005c0001167983 */ /* 0x000ea80000300800 */
[----:B-1----:R0:W-:Y:S01]  /*389a0*/  STL [R1+0x2a0], R7 ;  /* 0x0002a00701007387 */ /* 0x0021e20000100800 */
[----:B---3--:R-:W-:-:S04]  /*389b0*/  FADD R8, R8, -R27 ;  /* 0x8000001b08087221 */ /* 0x008fc80000000000 */
[----:B0-----:R-:W-:Y:S02]  /*389c0*/  FMUL R7, R8, 1.4426950216293334961 ;  /* 0x3fb8aa3b08077820 */ /* 0x001fe40000400000 */
[----:B------:R-:W3:Y:S04]  /*389d0*/  LDL.LU R8, [R1+0x8c] ;  /* 0x00008c0001087983 */ /* 0x000ee80000300800 */
[----:B------:R-:W0:Y:S01]  /*389e0*/  MUFU.EX2 R7, R7 ;  /* 0x0000000700077308 */ /* 0x000e220000000800 */
[----:B-----5:R-:W-:Y:S01]  /*389f0*/  FMNMX R24, R5, R24, !PT ;  /* 0x0000001805187209 */ /* 0x020fe20007800000 */
[----:B---3--:R-:W-:Y:S02]  /*38a00*/  FADD R8, R8, -R27 ;  /* 0x8000001b08087221 */ /* 0x008fe40000000000 */
[----:B------:R-:W3:Y:S04]  /*38a10*/  LDL.LU R27, [R1+0x1b50] ;  /* 0x001b5000011b7983 */ /* 0x000ee80000300800 */
[----:B0-----:R0:W-:Y:S04]  /*38a20*/  STL [R1+0x29c], R7 ;  /* 0x00029c0701007387 */ /* 0x0011e80000100800 */
[----:B0-----:R-:W5:Y:S01]  /*38a30*/  LDL.LU R7, [R1+0xc4] ;  /* 0x0000c40001077983 */ /* 0x001f620000300800 */
[----:B------:R-:W-:-:S03]  /*38a40*/  FMUL R5, R8, 1.4426950216293334961 ;  /* 0x3fb8aa3b08057820 */ /* 0x000fc60000400000 */
[----:B------:R-:W3:Y:S03]  /*38a50*/  LDL R8, [R1+0x9a4] ;  /* 0x0009a40001087983 */ /* 0x000ee60000100800 */
[----:B------:R-:W0:Y:S01]  /*38a60*/  MUFU.EX2 R5, R5 ;  /* 0x0000000500057308 */ /* 0x000e220000000800 */
[----:B------:R-:W-:Y:S01]  /*38a70*/  STL [R1+0xca8], R24 ;  /* 0x000ca81801007387 */ /* 0x000fe20000100800 */
[----:B--2---:R-:W-:Y:S01]  /*38a80*/  FMNMX R26, R4, R26, !PT ;  /* 0x0000001a041a7209 */ /* 0x004fe20007800000 */
[----:B------:R-:W-:Y:S02]  /*38a90*/  FADD R4, R2, -R24 ;  /* 0x8000001802047221 */ /* 0x000fe40000000000 */
[----:B0-----:R0:W-:Y:S04]  /*38aa0*/  STL [R1+0x298], R5 ;  /* 0x0002980501007387 */ /* 0x0011e80000100800 */
[----:B0-----:R-:W2:Y:S01]  /*38ab0*/  LDL.LU R5, [R1+0xc0] ;  /* 0x0000c00001057983 */ /* 0x001ea20000300800 */
[----:B------:R-:W-:-:S04]  /*38ac0*/  LEA.HI R6, R6, 0xe0, RZ, 0x1e ;  /* 0x000000e006067811 */ /* 0x000fc800078ff0ff */
[----:B------:R-:W-:-:S06]  /*38ad0*/  LEA R6, R6, UR8, 0x6 ;  /* 0x0000000806067c11 */ /* 0x000fcc000f8e30ff */
[----:B------:R-:W0:Y:S01]  /*38ae0*/  LDS R6, [R6+0x40000] ;  /* 0x0400000006067984 */ /* 0x000e220000000800 */
[----:B-----5:R-:W-:-:S03]  /*38af0*/  FADD R7, R7, -R24 ;  /* 0x8000001807077221 */ /* 0x020fc60000000000 */
[----:B------:R-:W5:Y:S04]  /*38b00*/  LDL.LU R24, [R1+0x1b4c] ;  /* 0x001b4c0001187983 */ /* 0x000f680000300800 */
[----:B------:R-:W0:Y:S01]  /*38b10*/  LDL R2, [R1+0x9a8] ;  /* 0x0009a80001027983 */ /* 0x000e220000100800 */
[----:B------:R-:W-:-:S06]  /*38b20*/  FMUL R7, R7, 1.4426950216293334961 ;  /* 0x3fb8aa3b07077820 */ /* 0x000fcc0000400000 */
[----:B------:R-:W1:Y:S01]  /*38b30*/  MUFU.EX2 R7, R7 ;  /* 0x0000000700077308 */ /* 0x000e620000000800 */
[----:B------:R-:W-:Y:S04]  /*38b40*/  STL [R1+0xca4], R26 ;  /* 0x000ca41a01007387 */ /* 0x000fe80000100800 */
[----:B-1----:R1:W-:Y:S02]  /*38b50*/  STL [R1+0x294], R7 ;  /* 0x0002940701007387 */ /* 0x0023e40000100800 */
[----:B-1----:R-:W1:Y:S01]  /*38b60*/  S2R R7, SR_TID.X ;  /* 0x0000000000077919 */ /* 0x002e620000002100 */
[----:B------:R-:W-:-:S06]  /*38b70*/  FMUL R4, R4, 1.4426950216293334961 ;  /* 0x3fb8aa3b04047820 */ /* 0x000fcc0000400000 */
[----:B------:R-:W1:Y:S01]  /*38b80*/  MUFU.EX2 R4, R4 ;  /* 0x0000000400047308 */ /* 0x000e620000000800 */
[----:B--2---:R-:W-:Y:S01]  /*38b90*/  FADD R5, R5, -R26 ;  /* 0x8000001a05057221 */ /* 0x004fe20000000000 */
[----:B---3--:R-:W-:-:S03]  /*38ba0*/  FMNMX R8, R3, R8, !PT ;  /* 0x0000000803087209 */ /* 0x008fc60007800000 */
[----:B------:R-:W-:Y:S01]  /*38bb0*/  FMUL R5, R5, 1.4426950216293334961 ;  /* 0x3fb8aa3b05057820 */ /* 0x000fe20000400000 */
[----:B-1----:R-:W-:-:S04]  /*38bc0*/  LOP3.LUT R7, R7, 0x1c, RZ, 0xc0, !PT ;  /* 0x0000001c07077812 */ /* 0x002fc800078ec0ff */
[----:B------:R-:W-:-:S04]  /*38bd0*/  LEA.HI R7, R7, 0xe8, RZ, 0x1e ;  /* 0x000000e807077811 */ /* 0x000fc800078ff0ff */
[----:B------:R-:W-:Y:S01]  /*38be0*/  LEA R7, R7, UR8, 0x6 ;  /* 0x0000000807077c11 */ /* 0x000fe2000f8e30ff */
[----:B------:R-:W-:Y:S04]  /*38bf0*/  STL [R1+0x290], R4 ;  /* 0x0002900401007387 */ /* 0x000fe80000100800 */
[----:B------:R1:W2:Y:S02]  /*38c00*/  LDS R4, [R7+0x40000] ;  /* 0x0400000007047984 */ /* 0x0002a40000000800 */
[----:B-1----:R-:W-:Y:S02]  /*38c10*/  FADD R7, R28, -R26 ;  /* 0x8000001a1c077221 */ /* 0x002fe40000000000 */
[----:B------:R1:W3:Y:S02]  /*38c20*/  MUFU.EX2 R26, R5 ;  /* 0x00000005001a7308 */ /* 0x0002e40000000800 */
[----:B------:R-:W-:Y:S01]  /*38c30*/  FMUL R7, R7, 1.4426950216293334961 ;  /* 0x3fb8aa3b07077820 */ /* 0x000fe20000400000 */
[----:B-1----:R-:W-:Y:S01]  /*38c40*/  FADD R5, R29, -R8 ;  /* 0x800000081d057221 */ /* 0x002fe20000000000 */
[----:B------:R-:W-:Y:S04]  /*38c50*/  STL [R1+0xca0], R8 ;  /* 0x000ca00801007387 */ /* 0x000fe80000100800 */
[----:B------:R-:W2:Y:S01]  /*38c60*/  LDL.LU R29, [R1+0xd8] ;  /* 0x0000d800011d7983 */ /* 0x000ea20000300800 */
[----:B------:R-:W-:Y:S01]  /*38c70*/  FADD R19, R18, R19 ;  /* 0x0000001312137221 */ /* 0x000fe20000000000 */
[----:B------:R-:W-:-:S02]  /*38c80*/  FADD R18, R16, R17 ;  /* 0x0000001110127221 */ /* 0x000fc40000000000 */
[----:B---3--:R-:W-:Y:S04]  /*38c90*/  STL [R1+0x28c], R26 ;  /* 0x00028c1a01007387 */ /* 0x008fe80000100800 */
[----:B------:R-:W-:Y:S01]  /*38ca0*/  STL [R1+0x1b00], R26 ;  /* 0x001b001a01007387 */ /* 0x000fe20000100800 */
[----:B------:R-:W-:Y:S01]  /*38cb0*/  FADD R16, R13, R14 ;  /* 0x0000000e0d107221 */ /* 0x000fe20000000000 */
[----:B------:R-:W-:Y:S02]  /*38cc0*/  FADD R14, R0, R9 ;  /* 0x00000009000e7221 */ /* 0x000fe40000000000 */
[----:B-----5:R1:W-:Y:S01]  /*38cd0*/  LDS R3, [R24+0x40000] ;  /* 0x0400000018037984 */ /* 0x0203e20000000800 */
[----:B0-----:R-:W-:Y:S01]  /*38ce0*/  FMNMX R2, R6, R2, !PT ;  /* 0x0000000206027209 */ /* 0x001fe20007800000 */
[----:B------:R-:W-:Y:S01]  /*38cf0*/  FMUL R6, R5, 1.4426950216293334961 ;  /* 0x3fb8aa3b05067820 */ /* 0x000fe20000400000 */
[----:B------:R-:W-:Y:S01]  /*38d00*/  FADD R17, R10, R15 ;  /* 0x0000000f0a117221 */ /* 0x000fe20000000000 */
[----:B------:R-:W0:Y:S01]  /*38d10*/  MUFU.EX2 R5, R7 ;  /* 0x0000000700057308 */ /* 0x000e220000000800 */
[----:B----4-:R-:W-:Y:S01]  /*38d20*/  FADD R21, R21, R25 ;  /* 0x0000001915157221 */ /* 0x010fe20000000000 */
[----:B------:R-:W-:Y:S01]  /*38d30*/  FADD R22, R22, -R8 ;  /* 0x8000000816167221 */ /* 0x000fe20000000000 */
[----:B------:R-:W-:Y:S01]  /*38d40*/  FADD R20, R20, R23 ;  /* 0x0000001714147221 */ /* 0x000fe20000000000 */
[----:B-1----:R-:W3:Y:S04]  /*38d50*/  LDL.LU R24, [R1+0x7c] ;  /* 0x00007c0001187983 */ /* 0x002ee80000300800 */
[----:B------:R-:W-:Y:S04]  /*38d60*/  STL [R1+0xc9c], R2 ;  /* 0x000c9c0201007387 */ /* 0x000fe80000100800 */
[----:B------:R1:W-:Y:S01]  /*38d70*/  LDS R13, [R27+0x40000] ;  /* 0x040000001b0d7984 */ /* 0x0003e20000000800 */
[----:B------:R-:W-:-:S03]  /*38d80*/  FADD R15, R11, R12 ;  /* 0x0000000c0b0f7221 */ /* 0x000fc60000000000 */
[----:B0-----:R-:W-:Y:S04]  /*38d90*/  STL [R1+0x288], R5 ;  /* 0x0002880501007387 */ /* 0x001fe80000100800 */
[----:B------:R-:W4:Y:S04]  /*38da0*/  LDL.LU R28, [R1+0x104] ;  /* 0x00010400011c7983 */ /* 0x000f280000300800 */
[----:B------:R-:W5:Y:S04]  /*38db0*/  LDL R0, [R1+0x9ac] ;  /* 0x0009ac0001007983 */ /* 0x000f680000100800 */
[----:B------:R-:W0:Y:S01]  /*38dc0*/  SHFL.BFLY PT, R12, R19, 0x2, 0x1f ;  /* 0x0c401f00130c7f89 */ /* 0x000e2200000e0000 */
[----:B------:R-:W1:Y:S01]  /*38dd0*/  MUFU.EX2 R25, R6 ;  /* 0x0000000600197308 */ /* 0x000e620000000800 */
[----:B------:R-:W-:-:S02]  /*38de0*/  FMUL R22, R22, 1.4426950216293334961 ;  /* 0x3fb8aa3b16167820 */ /* 0x000fc40000400000 */
[----:B-1----:R-:W-:Y:S04]  /*38df0*/  STL [R1+0x284], R25 ;  /* 0x0002841901007387 */ /* 0x002fe80000100800 */
[----:B------:R5:W-:Y:S04]  /*38e00*/  STL [R1+0x1afc], R25 ;  /* 0x001afc1901007387 */ /* 0x000be80000100800 */
[----:B------:R-:W4:Y:S04]  /*38e10*/  LDL.LU R26, [R1+0x80] ;  /* 0x00008000011a7983 */ /* 0x000f280000300800 */
[----:B------:R-:W4:Y:S01]  /*38e20*/  LDL.LU R27, [R1+0x11c] ;  /* 0x00011c00011b7983 */ /* 0x000f220000300800 */
[----:B--2---:R-:W-:-:S02]  /*38e30*/  FADD R23, R29, -R2 ;  /* 0x800000021d177221 */ /* 0x004fc40000000000 */
[----:B------:R3:W1:Y:S02]  /*38e40*/  MUFU.EX2 R29, R22 ;  /* 0x00000016001d7308 */ /* 0x0006640000000800 */
[----:B------:R-:W-:Y:S01]  /*38e50*/  FMUL R23, R23, 1.4426950216293334961 ;  /* 0x3fb8aa3b17177820 */ /* 0x000fe20000400000 */
[----:B------:R-:W2:Y:S04]  /*38e60*/  SHFL.BFLY PT, R10, R21, 0x2, 0x1f ;  /* 0x0c401f00150a7f89 */ /* 0x000ea800000e0000 */
[----:B------:R-:W0:Y:S04]  /*38e70*/  SHFL.BFLY PT, R8, R17, 0x2, 0x1f ;  /* 0x0c401f0011087f89 */ /* 0x000e2800000e0000 */
[----:B------:R-:W-:Y:S04]  /*38e80*/  SHFL.BFLY PT, R7, R18, 0x2, 0x1f ;  /* 0x0c401f0012077f89 */ /* 0x000fe800000e0000 */
[----:B------:R-:W-:Y:S01]  /*38e90*/  SHFL.BFLY PT, R9, R16, 0x2, 0x1f ;  /* 0x0c401f0010097f89 */ /* 0x000fe200000e0000 */
[----:B------:R-:W-:Y:S01]  /*38ea0*/  BAR.SYNC.DEFER_BLOCKING 0x0 ;  /* 0x0000000000007b1d */ /* 0x000fe20000010000 */
[----:B---3--:R-:W-:-:S05]  /*38eb0*/  FADD R22, R24, -R2 ;  /* 0x8000000218167221 */ /* 0x008fca0000000000 */
[----:B------:R3:W0:Y:S01]  /*38ec0*/  MUFU.EX2 R24, R23 ;  /* 0x0000001700187308 */ /* 0x0006220000000800 */
[----:B------:R-:W-:Y:S01]  /*38ed0*/  FMUL R22, R22, 1.4426950216293334961 ;  /* 0x3fb8aa3b16167820 */ /* 0x000fe20000400000 */
[----:B---3--:R-:W3:Y:S01]  /*38ee0*/  LDL R23, [R1+0x9e0] ;  /* 0x0009e00001177983 */ /* 0x008ee20000100800 */
[----:B-----5:R-:W-:Y:S01]  /*38ef0*/  FMNMX R25, R4, R0, !PT ;  /* 0x0000000004197209 */ /* 0x020fe20007800000 */
[----:B0-----:R-:W-:-:S04]  /*38f00*/  FADD R4, R19, R12 ;  /* 0x0000000c13047221 */ /* 0x001fc80000000000 */
[----:B----4-:R-:W-:Y:S02]  /*38f10*/  FADD R12, R28, -R25 ;  /* 0x800000191c0c7221 */ /* 0x010fe40000000000 */
[----:B------:R-:W0:Y:S01]  /*38f20*/  MUFU.EX2 R28, R22 ;  /* 0x00000016001c7308 */ /* 0x000e220000000800 */
[----:B-1----:R-:W-:Y:S04]  /*38f30*/  STL [R1+0x280], R29 ;  /* 0x0002801d01007387 */ /* 0x002fe80000100800 */
[----:B------:R-:W-:Y:S04]  /*38f40*/  STL [R1+0x1b04], R29 ;  /* 0x001b041d01007387 */ /* 0x000fe80000100800 */
[----:B------:R-:W-:Y:S04]  /*38f50*/  STL [R1+0x27c], R24 ;  /* 0x00027c1801007387 */ /* 0x000fe80000100800 */
[----:B------:R-:W-:Y:S04]  /*38f60*/  STL [R1+0x1b08], R24 ;  /* 0x001b081801007387 */ /* 0x000fe80000100800 */
[----:B------:R-:W-:Y:S04]  /*38f70*/  STL [R1+0xc98], R25 ;  /* 0x000c981901007387 */ /* 0x000fe80000100800 */
[----:B------:R-:W4:Y:S04]  /*38f80*/  LDL.LU R0, [R1+0x78] ;  /* 0x0000780001007983 */ /* 0x000f280000300800 */
[----:B------:R-:W5:Y:S04]  /*38f90*/  LDL.LU R2, [R1+0x1d0] ;  /* 0x0001d00001027983 */ /* 0x000f680000300800 */
[----:B0-----:R-:W-:Y:S04]  /*38fa0*/  STL [R1+0x278], R28 ;  /* 0x0002781c01007387 */ /* 0x001fe80000100800 */
[----:B------:R-:W-:Y:S04]  /*38fb0*/  STL [R1+0x1b0c], R28 ;  /* 0x001b0c1c01007387 */ /* 0x000fe80000100800 */
[----:B------:R-:W4:Y:S04]  /*38fc0*/  LDL R22, [R1+0x9e4] ;  /* 0x0009e40001167983 */ /* 0x000f280000100800 */
[----:B------:R-:W0:Y:S04]  /*38fd0*/  SHFL.BFLY PT, R5, R20, 0x2, 0x1f ;  /* 0x0c401f0014057f89 */ /* 0x000e2800000e0000 */
[----:B------:R-:W1:Y:S01]  /*38fe0*/  SHFL.BFLY PT, R11, R15, 0x2, 0x1f ;  /* 0x0c401f000f0b7f89 */ /* 0x000e6200000e0000 */
[----:B------:R-:W-:Y:S01]  /*38ff0*/  FMUL R12, R12, 1.4426950216293334961 ;  /* 0x3fb8aa3b0c0c7820 */ /* 0x000fe20000400000 */
[----:B--2---:R-:W-:Y:S01]  /*39000*/  FADD R10, R21, R10 ;  /* 0x0000000a150a7221 */ /* 0x004fe20000000000 */
[----:B------:R-:W-:-:S04]  /*39010*/  FADD R8, R17, R8 ;  /* 0x0000000811087221 */ /* 0x000fc80000000000 */
[----:B------:R-:W2:Y:S01]  /*39020*/  SHFL.BFLY PT, R19, R10, 0x1, 0x1f ;  /* 0x0c201f000a137f89 */ /* 0x000ea200000e0000 */
[----:B0-----:R-:W-:Y:S01]  /*39030*/  FADD R5, R20, R5 ;  /* 0x0000000514057221 */ /* 0x001fe20000000000 */
[----:B-1----:R-:W-:Y:S02]  /*39040*/  FADD R11, R15, R11 ;  /* 0x0000000b0f0b7221 */ /* 0x002fe40000000000 */
[----:B------:R-:W-:Y:S04]  /*39050*/  SHFL.BFLY PT, R15, R8, 0x1, 0x1f ;  /* 0x0c201f00080f7f89 */ /* 0x000fe800000e0000 */
[----:B------:R-:W0:Y:S01]  /*39060*/  SHFL.BFLY PT, R17, R5, 0x1, 0x1f ;  /* 0x0c201f0005117f89 */ /* 0x000e2200000e0000 */
[----:B---3--:R-:W-:Y:S02]  /*39070*/  FMNMX R21, R3, R23, !PT ;  /* 0x0000001703157209 */ /* 0x008fe40007800000 */
[----:B------:R-:W1:Y:S01]  /*39080*/  MUFU.EX2 R23, R12 ;  /* 0x0000000c00177308 */ /* 0x000e620000000800 */
[----:B------:R-:W-:-:S02]  /*39090*/  FADD R3, R26, -R25 ;  /* 0x800000191a037221 */ /* 0x000fc40000000000 */
[----:B------:R-:W-:Y:S01]  /*390a0*/  STL [R1+0xc94], R21 ;  /* 0x000c941501007387 */ /* 0x000fe20000100800 */
[----:B------:R-:W-:Y:S01]  /*390b0*/  FADD R20, R27, -R21 ;  /* 0x800000151b147221 */ /* 0x000fe20000000000 */
[----:B------:R-:W-:-:S04]  /*390c0*/  FMUL R3, R3, 1.4426950216293334961 ;  /* 0x3fb8aa3b03037820 */ /* 0x000fc80000400000 */
[----:B------:R-:W3:Y:S01]  /*390d0*/  MUFU.EX2 R27, R3 ;  /* 0x00000003001b7308 */ /* 0x000ee20000000800 */
[----:B-1----:R-:W-:Y:S04]  /*390e0*/  STL [R1+0x26c], R23 ;  /* 0x00026c1701007387 */ /* 0x002fe80000100800 */
[----:B------:R-:W-:Y:S04]  /*390f0*/  STL [R1+0x1b10], R23 ;  /* 0x001b101701007387 */ /* 0x000fe80000100800 */
[----:B------:R4:W-:Y:S02]  /*39100*/  STL [R1+0x1b48], R8 ;  /* 0x001b480801007387 */ /* 0x0009e40000100800 */
[----:B----4-:R-:W-:Y:S01]  /*39110*/  FMNMX R8, R13, R22, !PT ;  /* 0x000000160d087209 */ /* 0x010fe20007800000 */
[----:B------:R-:W-:Y:S01]  /*39120*/  FMUL R13, R20, 1.4426950216293334961 ;  /* 0x3fb8aa3b140d7820 */ /* 0x000fe20000400000 */
[----:B------:R-:W-:-:S03]  /*39130*/  FADD R20, R0, -R21 ;  /* 0x8000001500147221 */ /* 0x000fc60000000000 */
[----:B------:R1:W4:Y:S02]  /*39140*/  MUFU.EX2 R21, R13 ;  /* 0x0000000d00157308 */ /* 0x0003240000000800 */
[----:B-1----:R-:W-:-:S06]  /*39150*/  FMUL R13, R20, 1.4426950216293334961 ;  /* 0x3fb8aa3b140d7820 */ /* 0x002fcc0000400000 */
[----:B------:R1:W0:Y:S01]  /*39160*/  MUFU.EX2 R22, R13 ;  /* 0x0000000d00167308 */ /* 0x0002220000000800 */
[----:B---3--:R-:W-:Y:S04]  /*39170*/  STL [R1+0x268], R27 ;  /* 0x0002681b01007387 */ /* 0x008fe80000100800 */
[----:B------:R-:W-:Y:S01]  /*39180*/  STL [R1+0x1b14], R27 ;  /* 0x001b141b01007387 */ /* 0x000fe20000100800 */
[----:B-----5:R-:W-:-:S03]  /*39190*/  FADD R20, R2, -R8 ;  /* 0x8000000802147221 */ /* 0x020fc60000000000 */
[----:B------:R-:W-:Y:S01]  /*391a0*/  STL [R1+0xc90], R8 ;  /* 0x000c900801007387 */ /* 0x000fe20000100800 */
[----:B--2---:R-:W-:-:S03]  /*391b0*/  FADD R2, R10, R19 ;  /* 0x000000130a027221 */ /* 0x004fc60000000000 */
[----:B----4-:R-:W-:Y:S04]  /*391c0*/  STL [R1+0x264], R21 ;  /* 0x0002641501007387 */ /* 0x010fe80000100800 */
[----:B------:R-:W-:Y:S01]  /*391d0*/  STL [R1+0x1b18], R21 ;  /* 0x001b181501007387 */ /* 0x000fe20000100800 */
[----:B-1----:R-:W-:-:S03]  /*391e0*/  FMUL R13, R20, 1.4426950216293334961 ;  /* 0x3fb8aa3b140d7820 */ /* 0x002fc60000400000 */
[----:B0-----:R-:W-:Y:S04]  /*391f0*/  STL [R1+0x260], R22 ;  /* 0x0002601601007387 */ /* 0x001fe80000100800 */
[----:B------:R-:W-:Y:S04]  /*39200*/  STL [R1+0x1b1c], R22 ;  /* 0x001b1c1601007387 */ /* 0x000fe80000100800 */
[----:B------:R0:W-:Y:S04]  /*39210*/  STL [R1+0x1aa8], R2 ;  /* 0x001aa80201007387 */ /* 0x0001e80000100800 */
[----:B------:R-:W2:Y:S04]  /*39220*/  LDL.LU R0, [R1+0x74] ;  /* 0x0000740001007983 */ /* 0x000ea80000300800 */
[----:B------:R-:W3:Y:S01]  /*39230*/  LDL R20, [R1+0x31c] ;  /* 0x00031c0001147983 */ /* 0x000ee20000100800 */
[----:B0-----:R-:W-:-:S05]  /*39240*/  FADD R2, R5, R17 ;  /* 0x0000001105027221 */ /* 0x001fca0000000000 */
[----:B------:R-:W-:Y:S04]  /*39250*/  STL [R1+0x8c], R2 ;  /* 0x00008c0201007387 */ /* 0x000fe80000100800 */
[----:B------:R-:W4:Y:S04]  /*39260*/  LDL R19, [R1+0x314] ;  /* 0x0003140001137983 */ /* 0x000f280000100800 */
[----:B----4-:R0:W-:Y:S04]  /*39270*/  STL [R1+0x1b44], R19 ;  /* 0x001b441301007387 */ /* 0x0101e80000100800 */
[----:B------:R-:W4:Y:S04]  /*39280*/  LDL R17, [R1+0x304] ;  /* 0x0003040001117983 */ /* 0x000f280000100800 */
[----:B0-----:R-:W3:Y:S04]  /*39290*/  LDL R19, [R1+0x318] ;  /* 0x0003180001137983 */ /* 0x001ee80000100800 */
[----:B----4-:R0:W-:Y:S04]  /*392a0*/  STL [R1+0x1b3c], R17 ;  /* 0x001b3c1101007387 */ /* 0x0101e80000100800 */
[----:B0-----:R-:W4:Y:S04]  /*392b0*/  LDL R17, [R1+0x308] ;  /* 0x0003080001117983 */ /* 0x001f280000100800 */
[----:B----4-:R0:W-:Y:S04]  /*392c0*/  STL [R1+0x1b40], R17 ;  /* 0x001b401101007387 */ /* 0x0101e80000100800 */
[----:B------:R-:W4:Y:S04]  /*392d0*/  LDL R22, [R1+0x2c8] ;  /* 0x0002c80001167983 */ /* 0x000f280000100800 */
[----:B0-----:R-:W5:Y:S04]  /*392e0*/  LDL R17, [R1+0x310] ;  /* 0x0003100001117983 */ /* 0x001f680000100800 */
[----:B----4-:R0:W-:Y:S04]  /*392f0*/  STL [R1+0x1b20], R22 ;  /* 0x001b201601007387 */ /* 0x0101e80000100800 */
[----:B0-----:R-:W4:Y:S04]  /*39300*/  LDL R22, [R1+0x2d0] ;  /* 0x0002d00001167983 */ /* 0x001f280000100800 */
        /* <DEDUP_REMOVED lines=9> */
[----:B0-----:R-:W4:Y:S01]  /*393a0*/  LDL R22, [R1+0x2f8] ;  /* 0x0002f80001167983 */ /* 0x001f220000100800 */
[----:B--2---:R-:W-:-:S03]  /*393b0*/  FADD R5, R0, -R8 ;  /* 0x8000000800057221 */ /* 0x004fc60000000000 */
[----:B------:R-:W0:Y:S01]  /*393c0*/  SHFL.BFLY PT, R6, R14, 0x2, 0x1f ;  /* 0x0c401f000e067f89 */ /* 0x000e2200000e0000 */
[----:B------:R-:W-:-:S03]  /*393d0*/  FADD R7, R18, R7 ;  /* 0x0000000712077221 */ /* 0x000fc60000000000 */
[----:B------:R-:W1:Y:S01]  /*393e0*/  SHFL.BFLY PT, R18, R4, 0x1, 0x1f ;  /* 0x0c201f0004127f89 */ /* 0x000e6200000e0000 */
[----:B------:R-:W-:-:S03]  /*393f0*/  FADD R9, R16, R9 ;  /* 0x0000000910097221 */ /* 0x000fc60000000000 */
[----:B------:R-:W2:Y:S04]  /*39400*/  SHFL.BFLY PT, R16, R7, 0x1, 0x1f ;  /* 0x0c201f0007107f89 */ /* 0x000ea800000e0000 */
[----:B------:R-:W-:Y:S04]  /*39410*/  SHFL.BFLY PT, R12, R11, 0x1, 0x1f ;  /* 0x0c201f000b0c7f89 */ /* 0x000fe800000e0000 */
[----:B----4-:R4:W-:Y:S04]  /*39420*/  STL [R1+0x1b38], R22 ;  /* 0x001b381601007387 */ /* 0x0109e80000100800 */
[----:B------:R-:W5:Y:S04]  /*39430*/  LDL R10, [R1+0x2cc] ;  /* 0x0002cc00010a7983 */ /* 0x000f680000100800 */
[----:B------:R-:W5:Y:S04]  /*39440*/  LDL R21, [R1+0x2c0] ;  /* 0x0002c00001157983 */ /* 0x000f680000100800 */
[----:B------:R-:W5:Y:S04]  /*39450*/  LDL R27, [R1+0x2b8] ;  /* 0x0002b800011b7983 */ /* 0x000f680000100800 */
[----:B------:R-:W5:Y:S04]  /*39460*/  LDL R23, [R1+0x2b0] ;  /* 0x0002b00001177983 */ /* 0x000f680000100800 */
[----:B------:R-:W5:Y:S04]  /*39470*/  LDL R28, [R1+0x2a8] ;  /* 0x0002a800011c7983 */ /* 0x000f680000100800 */
[----:B------:R-:W5:Y:S04]  /*39480*/  LDL R24, [R1+0x2a0] ;  /* 0x0002a00001187983 */ /* 0x000f680000100800 */
[----:B------:R-:W5:Y:S04]  /*39490*/  LDL R29, [R1+0x298] ;  /* 0x00029800011d7983 */ /* 0x000f680000100800 */
[----:B----4-:R-:W4:Y:S04]  /*394a0*/  LDL R22, [R1+0x300] ;  /* 0x0003000001167983 */ /* 0x010f280000100800 */
[----:B------:R-:W4:Y:S04]  /*394b0*/  LDL R26, [R1+0x290] ;  /* 0x00029000011a7983 */ /* 0x000f280000100800 */
[----:B------:R-:W4:Y:S04]  /*394c0*/  LDL R25, [R1+0x288] ;  /* 0x0002880001197983 */ /* 0x000f280000100800 */
[----:B------:R-:W4:Y:S01]  /*394d0*/  LDL.LU R8, [R1+0x1b48] ;  /* 0x001b480001087983 */ /* 0x000f220000300800 */
[----:B0-----:R-:W-:-:S03]  /*394e0*/  FADD R6, R14, R6 ;  /* 0x000000060e067221 */ /* 0x001fc60000000000 */
[----:B------:R-:W0:Y:S01]  /*394f0*/  SHFL.BFLY PT, R14, R9, 0x1, 0x1f ;  /* 0x0c201f00090e7f89 */ /* 0x000e2200000e0000 */
[----:B-1----:R-:W-:Y:S01]  /*39500*/  FADD R2, R4, R18 ;  /* 0x0000001204027221 */ /* 0x002fe20000000000 */
[----:B------:R1:W0:Y:S02]  /*39510*/  MUFU.EX2 R0, R13 ;  /* 0x0000000d00007308 */ /* 0x0002240000000800 */
[----:B------:R-:W5:Y:S04]  /*39520*/  LDL R18, [R1+0x30c] ;  /* 0x00030c0001127983 */ /* 0x000f680000100800 */
[----:B------:R-:W5:Y:S04]  /*39530*/  LDL R4, [R1+0x29c] ;  /* 0x00029c0001047983 */ /* 0x000f680000100800 */
[----:B------:R-:W0:Y:S04]  /*39540*/  SHFL.BFLY PT, R3, R6, 0x1, 0x1f ;  /* 0x0c201f0006037f89 */ /* 0x000e2800000e0000 */
[----:B-1----:R-:W5:Y:S04]  /*39550*/  LDL R13, [R1+0x2e4] ;  /* 0x0002e400010d7983 */ /* 0x002f680000100800 */
[----:B------:R2:W-:Y:S02]  /*39560*/  STL [R1+0x88], R2 ;  /* 0x0000880201007387 */ /* 0x0005e40000100800 */
[----:B--2---:R-:W-:-:S02]  /*39570*/  FADD R2, R7, R16 ;  /* 0x0000001007027221 */ /* 0x004fc40000000000 */
[----:B------:R-:W2:Y:S04]  /*39580*/  LDL R16, [R1+0x2fc] ;  /* 0x0002fc0001107983 */ /* 0x000ea80000100800 */
[----:B------:R-:W2:Y:S04]  /*39590*/  LDL R7, [R1+0x2b4] ;  /* 0x0002b40001077983 */ /* 0x000ea80000100800 */
[----:B------:R4:W-:Y:S01]  /*395a0*/  STL [R1+0x84], R2 ;  /* 0x0000840201007387 */ /* 0x0009e20000100800 */
[----:B------:R-:W-:Y:S01]  /*395b0*/  FMUL R5, R5, 1.4426950216293334961 ;  /* 0x3fb8aa3b05057820 */ /* 0x000fe20000400000 */
[----:B---3--:R-:W-:Y:S01]  /*395c0*/  FADD R20, R20, R19 ;  /* 0x0000001314147221 */ /* 0x008fe20000000000 */
[----:B----4-:R-:W-:-:S02]  /*395d0*/  FADD R2, R8, R15 ;  /* 0x0000000f08027221 */ /* 0x010fc40000000000 */
[----:B------:R-:W3:Y:S04]  /*395e0*/  LDL R15, [R1+0x2f4] ;  /* 0x0002f400010f7983 */ /* 0x000ee80000100800 */
[----:B------:R-:W4:Y:S04]  /*395f0*/  LDL R8, [R1+0x2bc] ;  /* 0x0002bc0001087983 */ /* 0x000f280000100800 */
[----:B------:R1:W-:Y:S04]  /*39600*/  STL [R1+0x80], R2 ;  /* 0x0000800201007387 */ /* 0x0003e80000100800 */
[----:B0-----:R-:W-:Y:S01]  /*39610*/  STL [R1+0x25c], R0 ;  /* 0x00025c0001007387 */ /* 0x001fe20000100800 */
[----:B-1----:R-:W-:-:S03]  /*39620*/  FADD R2, R9, R14 ;  /* 0x0000000e09027221 */ /* 0x002fc60000000000 */
[----:B------:R-:W2:Y:S04]  /*39630*/  LDL R14, [R1+0x2ec] ;  /* 0x0002ec00010e7983 */ /* 0x000ea80000100800 */
[----:B------:R-:W2:Y:S04]  /*39640*/  LDL R9, [R1+0x2c4] ;  /* 0x0002c40001097983 */ /* 0x000ea80000100800 */
[----:B------:R0:W-:Y:S02]  /*39650*/  STL [R1+0x7c], R2 ;  /* 0x00007c0201007387 */ /* 0x0001e40000100800 */
[----:B0-----:R-:W-:-:S02]  /*39660*/  FADD R2, R11, R12 ;  /* 0x0000000c0b027221 */ /* 0x001fc40000000000 */
[----:B------:R-:W2:Y:S04]  /*39670*/  LDL R12, [R1+0x2dc] ;  /* 0x0002dc00010c7983 */ /* 0x000ea80000100800 */
[----:B------:R-:W2:Y:S04]  /*39680*/  LDL R11, [R1+0x2d4] ;  /* 0x0002d400010b7983 */ /* 0x000ea80000100800 */
[----:B------:R0:W-:Y:S02]  /*39690*/  STL [R1+0x78], R2 ;  /* 0x0000780201007387 */ /* 0x0001e40000100800 */
[----:B0-----:R-:W-:-:S02]  /*396a0*/  FADD R2, R6, R3 ;  /* 0x0000000306027221 */ /* 0x001fc40000000000 */
[----:B------:R-:W2:Y:S04]  /*396b0*/  LDL R6, [R1+0x2ac] ;  /* 0x0002ac0001067983 */ /* 0x000ea80000100800 */
[----:B------:R-:W2:Y:S04]  /*396c0*/  LDL R3, [R1+0x294] ;  /* 0x0002940001037983 */ /* 0x000ea80000100800 */
[----:B------:R0:W-:Y:S02]  /*396d0*/  STL [R1+0x74], R2 ;  /* 0x0000740201007387 */ /* 0x0001e40000100800 */
[----:B0-----:R0:W1:Y:S02]  /*396e0*/  MUFU.EX2 R2, R5 ;  /* 0x0000000500027308 */ /* 0x0010640000000800 */
[----:B0-----:R-:W2:Y:S04]  /*396f0*/  LDL R5, [R1+0x2a4] ;  /* 0x0002a40001057983 */ /* 0x001ea80000100800 */
[----:B------:R-:W5:Y:S02]  /*39700*/  LDL.LU R19, [R1+0x1b44] ;  /* 0x001b440001137983 */ /* 0x000f640000300800 */
[----:B-----5:R-:W-:-:S02]  /*39710*/  FADD R19, R19, R17 ;  /* 0x0000001113137221 */ /* 0x020fc40000000000 */
[----:B------:R-:W5:Y:S02]  /*39720*/  LDL.LU R17, [R1+0x1b40] ;  /* 0x001b400001117983 */ /* 0x000f640000300800 */
[----:B-----5:R-:W-:Y:S02]  /*39730*/  FADD R18, R18, R17 ;  /* 0x0000001112127221 */ /* 0x020fe40000000000 */
[----:B------:R-:W5:Y:S04]  /*39740*/  LDL.LU R17, [R1+0x1b3c] ;  /* 0x001b3c0001117983 */ /* 0x000f680000300800 */
[----:B-1----:R-:W-:Y:S01]  /*39750*/  STL [R1+0x244], R2 ;  /* 0x0002440201007387 */ /* 0x002fe20000100800 */
[----:B-----5:R-:W-:-:S03]  /*39760*/  FADD R17, R17, R22 ;  /* 0x0000001611117221 */ /* 0x020fc60000000000 */
[----:B------:R-:W2:Y:S02]  /*39770*/  LDL.LU R22, [R1+0x1b38] ;  /* 0x001b380001167983 */ /* 0x000ea40000300800 */
[----:B--2---:R-:W-:Y:S02]  /*39780*/  FADD R16, R16, R22 ;  /* 0x0000001610107221 */ /* 0x004fe40000000000 */
[----:B------:R-:W3:Y:S02]  /*39790*/  LDL.LU R22, [R1+0x1b34] ;  /* 0x001b340001167983 */ /* 0x000ee40000300800 */
[----:B---3--:R-:W-:Y:S02]  /*397a0*/  FADD R15, R15, R22 ;  /* 0x000000160f0f7221 */ /* 0x008fe40000000000 */
[----:B------:R-:W2:Y:S02]  /*397b0*/  LDL.LU R22, [R1+0x1b30] ;  /* 0x001b300001167983 */ /* 0x000ea40000300800 */
[----:B--2---:R-:W-:-:S02]  /*397c0*/  FADD R14, R14, R22 ;  /* 0x000000160e0e7221 */ /* 0x004fc40000000000 */
[----:B------:R-:W2:Y:S02]  /*397d0*/  LDL.LU R22, [R1+0x1b2c] ;  /* 0x001b2c0001167983 */ /* 0x000ea40000300800 */
[----:B--2---:R-:W-:Y:S02]  /*397e0*/  FADD R13, R13, R22 ;  /* 0x000000160d0d7221 */ /* 0x004fe40000000000 */
[----:B------:R-:W2:Y:S02]  /*397f0*/  LDL.LU R22, [R1+0x1b28] ;  /* 0x001b280001167983 */ /* 0x000ea40000300800 */
[----:B--2---:R-:W-:Y:S02]  /*39800*/  FADD R12, R12, R22 ;  /* 0x000000160c0c7221 */ /* 0x004fe40000000000 */
[----:B------:R-:W2:Y:S02]  /*39810*/  LDL.LU R22, [R1+0x1b24] ;  /* 0x001b240001167983 */ /* 0x000ea40000300800 */
[----:B--2---:R-:W-:-:S02]  /*39820*/  FADD R11, R11, R22 ;  /* 0x000000160b0b7221 */ /* 0x004fc40000000000 */
[----:B------:R-:W2:Y:S01]  /*39830*/  LDL.LU R22, [R1+0x1b20] ;  /* 0x001b200001167983 */ /* 0x000ea20000300800 */
[----:B------:R-:W-:Y:S01]  /*39840*/  FADD R9, R9, R21 ;  /* 0x0000001509097221 */ /* 0x000fe20000000000 */
[----:B----4-:R-:W-:Y:S01]  /*39850*/  FADD R8, R8, R27 ;  /* 0x0000001b08087221 */ /* 0x010fe20000000000 */
[----:B------:R-:W-:Y:S01]  /*39860*/  FADD R7, R7, R23 ;  /* 0x0000001707077221 */ /* 0x000fe20000000000 */
[----:B------:R-:W-:Y:S01]  /*39870*/  FADD R6, R6, R28 ;  /* 0x0000001c06067221 */ /* 0x000fe20000000000 */
[----:B------:R-:W-:Y:S01]  /*39880*/  FADD R5, R5, R24 ;  /* 0x0000001805057221 */ /* 0x000fe20000000000 */
[----:B------:R-:W-:Y:S01]  /*39890*/  FADD R4, R4, R29 ;  /* 0x0000001d04047221 */ /* 0x000fe20000000000 */
[----:B------:R-:W-:Y:S01]  /*398a0*/  FADD R3, R3, R26 ;  /* 0x0000001a03037221 */ /* 0x000fe20000000000 */
[----:B--2---:R-:W-:Y:S02]  /*398b0*/  FADD R10, R10, R22 ;  /* 0x000000160a0a7221 */ /* 0x004fe40000000000 */
[----:B------:R-:W2:Y:S04]  /*398c0*/  LDL.LU R22, [R1+0x1b1c] ;  /* 0x001b1c0001167983 */ /* 0x000ea80000300800 */
[----:B------:R-:W2:Y:S04]  /*398d0*/  LDL.LU R21, [R1+0x1b18] ;  /* 0x001b180001157983 */ /* 0x000ea80000300800 */
[----:B------:R-:W3:Y:S04]  /*398e0*/  LDL.LU R27, [R1+0x1b14] ;  /* 0x001b1400011b7983 */ /* 0x000ee80000300800 */
[----:B------:R-:W3:Y:S04]  /*398f0*/  LDL.LU R23, [R1+0x1b10] ;  /* 0x001b100001177983 */ /* 0x000ee80000300800 */
[----:B------:R-:W4:Y:S04]  /*39900*/  LDL.LU R28, [R1+0x1b0c] ;  /* 0x001b0c00011c7983 */ /* 0x000f280000300800 */
[----:B------:R-:W4:Y:S04]  /*39910*/  LDL.LU R24, [R1+0x1b08] ;  /* 0x001b080001187983 */ /* 0x000f280000300800 */
[----:B------:R-:W5:Y:S04]  /*39920*/  LDL.LU R29, [R1+0x1b04] ;  /* 0x001b0400011d7983 */ /* 0x000f680000300800 */
[----:B------:R-:W2:Y:S02]  /*39930*/  LDL.LU R26, [R1+0x1b00] ;  /* 0x001b0000011a7983 */ /* 0x000ea40000300800 */
[----:B--2---:R-:W-:-:S02]  /*39940*/  FADD R26, R26, R25 ;  /* 0x000000191a1a7221 */ /* 0x004fc40000000000 */
[----:B------:R-:W5:Y:S01]  /*39950*/  LDL.LU R25, [R1+0x1afc] ;  /* 0x001afc0001197983 */ /* 0x000f620000300800 */
[----:B------:R-:W-:Y:S01]  /*39960*/  FADD R22, R21, R22 ;  /* 0x0000001615167221 */ /* 0x000fe20000000000 */
[----:B------:R-:W-:Y:S02]  /*39970*/  FADD R21, R0, R2 ;  /* 0x0000000200157221 */ /* 0x000fe40000000000 */
[----:B------:R-:W-:Y:S04]  /*39980*/  STL [R1+0x1af8], R20 ;  /* 0x001af81401007387 */ /* 0x000fe80000100800 */
[----:B------:R-:W0:Y:S04]  /*39990*/  SHFL.BFLY PT, R2, R18, 0x2, 0x1f ;  /* 0x0c401f0012027f89 */ /* 0x000e2800000e0000 */
[----:B------:R-:W-:Y:S04]  /*399a0*/  STL [R1+0x1af4], R18 ;  /* 0x001af41201007387 */ /* 0x000fe80000100800 */
[----:B------:R-:W1:Y:S04]  /*399b0*/  SHFL.BFLY PT, R18, R17, 0x2, 0x1f ;  /* 0x0c401f0011127f89 */ /* 0x000e6800000e0000 */
[----:B0-----:R-:W-:Y:S04]  /*399c0*/  STL [R1+0x8], R2 ;  /* 0x0000080201007387 */ /* 0x001fe80000100800 */
[----:B------:R-:W-:Y:S04]  /*399d0*/  STL [R1+0x1af0], R17 ;  /* 0x001af01101007387 */ /* 0x000fe80000100800 */
[----:B-1----:R-:W-:Y:S04]  /*399e0*/  STL [R1+0x4], R18 ;  /* 0x0000041201007387 */ /* 0x002fe80000100800 */
[----:B------:R-:W0:Y:S04]  /*399f0*/  SHFL.BFLY PT, R18, R12, 0x2, 0x1f ;  /* 0x0c401f000c127f89 */ /* 0x000e2800000e0000 */
[----:B------:R-:W1:Y:S04]  /*39a00*/  SHFL.BFLY PT, R17, R11, 0x2, 0x1f ;  /* 0x0c401f000b117f89 */ /* 0x000e6800000e0000 */
[----:B------:R-:W-:Y:S04]  /*39a10*/  STL [R1+0x1aec], R11 ;  /* 0x001aec0b01007387 */ /* 0x000fe80000100800 */
[----:B------:R-:W2:Y:S04]  /*39a20*/  SHFL.BFLY PT, R11, R10, 0x2, 0x1f ;  /* 0x0c401f000a0b7f89 */ /* 0x000ea800000e0000 */
[----:B0-----:R-:W-:Y:S04]  /*39a30*/  STL [R1+0x14], R18 ;  /* 0x0000141201007387 */ /* 0x001fe80000100800 */
[----:B-1----:R-:W-:Y:S04]  /*39a40*/  STL [R1+0x18], R17 ;  /* 0x0000181101007387 */ /* 0x002fe80000100800 */
[----:B------:R-:W-:Y:S04]  /*39a50*/  STL [R1+0x1ae8], R10 ;  /* 0x001ae80a01007387 */ /* 0x000fe80000100800 */
[----:B------:R-:W0:Y:S04]  /*39a60*/  SHFL.BFLY PT, R10, R9, 0x2, 0x1f ;  /* 0x0c401f00090a7f89 */ /* 0x000e2800000e0000 */
[----:B--2---:R-:W-:Y:S04]  /*39a70*/  STL [R1+0x24], R11 ;  /* 0x0000240b01007387 */ /* 0x004fe80000100800 */
[----:B------:R-:W-:Y:S04]  /*39a80*/  STL [R1+0x1ae4], R9 ;  /* 0x001ae40901007387 */ /* 0x000fe80000100800 */
[----:B------:R-:W1:Y:S04]  /*39a90*/  SHFL.BFLY PT, R9, R8, 0x2, 0x1f ;  /* 0x0c401f0008097f89 */ /* 0x000e6800000e0000 */
[----:B0-----:R-:W-:Y:S04]  /*39aa0*/  STL [R1+0x30], R10 ;  /* 0x0000300a01007387 */ /* 0x001fe80000100800 */
[----:B------:R-:W-:Y:S04]  /*39ab0*/  STL [R1+0x1ae0], R8 ;  /* 0x001ae00801007387 */ /* 0x000fe80000100800 */
[----:B-1----:R-:W-:Y:S04]  /*39ac0*/  STL [R1+0x34], R9 ;  /* 0x0000340901007387 */ /* 0x002fe80000100800 */
[----:B------:R-:W0:Y:S04]  /*39ad0*/  SHFL.BFLY PT, R8, R7, 0x2, 0x1f ;  /* 0x0c401f0007087f89 */ /* 0x000e2800000e0000 */
[----:B------:R-:W2:Y:S04]  /*39ae0*/  LDL.LU R17, [R1+0x8] ;  /* 0x0000080001117983 */ /* 0x000ea80000300800 */
[----:B------:R-:W-:Y:S04]  /*39af0*/  STL [R1+0x1adc], R7 ;  /* 0x001adc0701007387 */ /* 0x000fe80000100800 */
[----:B------:R-:W1:Y:S04]  /*39b00*/  SHFL.BFLY PT, R7, R6, 0x2, 0x1f ;  /* 0x0c401f0006077f89 */ /* 0x000e6800000e0000 */
[----:B0-----:R-:W-:Y:S04]  /*39b10*/  STL [R1+0x38], R8 ;  /* 0x0000380801007387 */ /* 0x001fe80000100800 */
[----:B------:R-:W-:Y:S04]  /*39b20*/  STL [R1+0x1ad8], R6 ;  /* 0x001ad80601007387 */ /* 0x000fe80000100800 */
[----:B------:R-:W0:Y:S04]  /*39b30*/  SHFL.BFLY PT, R6, R5, 0x2, 0x1f ;  /* 0x0c401f0005067f89 */ /* 0x000e2800000e0000 */
[----:B-1----:R-:W-:Y:S04]  /*39b40*/  STL [R1+0x3c], R7 ;  /* 0x00003c0701007387 */ /* 0x002fe80000100800 */
[----:B------:R-:W-:Y:S04]  /*39b50*/  STL [R1+0x1ad4], R5 ;  /* 0x001ad40501007387 */ /* 0x000fe80000100800 */
[----:B------:R-:W1:Y:S04]  /*39b60*/  SHFL.BFLY PT, R5, R4, 0x2, 0x1f ;  /* 0x0c401f0004057f89 */ /* 0x000e6800000e0000 */
[----:B0-----:R-:W-:Y:S04]  /*39b70*/  STL [R1+0x40], R6 ;  /* 0x0000400601007387 */ /* 0x001fe80000100800 */
[----:B------:R-:W-:Y:S04]  /*39b80*/  STL [R1+0x1ad0], R4 ;  /* 0x001ad00401007387 */ /* 0x000fe80000100800 */
[----:B------:R-:W0:Y:S04]  /*39b90*/  SHFL.BFLY PT, R4, R3, 0x2, 0x1f ;  /* 0x0c401f0003047f89 */ /* 0x000e2800000e0000 */
[----:B-1----:R-:W-:Y:S04]  /*39ba0*/  STL [R1+0x44], R5 ;  /* 0x0000440501007387 */ /* 0x002fe80000100800 */
[----:B------:R-:W-:Y:S04]  /*39bb0*/  STL [R1+0x1acc], R3 ;  /* 0x001acc0301007387 */ /* 0x000fe80000100800 */
[----:B------:R-:W1:Y:S01]  /*39bc0*/  SHFL.BFLY PT, R3, R26, 0x2, 0x1f ;  /* 0x0c401f001a037f89 */ /* 0x000e6200000e0000 */
[----:B----4-:R-:W-:-:S03]  /*39bd0*/  FADD R24, R24, R28 ;  /* 0x0000001c18187221 */ /* 0x010fc60000000000 */
[----:B------:R-:W-:Y:S04]  /*39be0*/  SHFL.BFLY PT, R0, R20, 0x2, 0x1f ;  /* 0x0c401f0014007f89 */ /* 0x000fe800000e0000 */
[----:B------:R-:W4:Y:S04]  /*39bf0*/  SHFL.BFLY PT, R20, R19, 0x2, 0x1f ;  /* 0x0c401f0013147f89 */ /* 0x000f2800000e0000 */
[----:B0-----:R-:W-:Y:S04]  /*39c00*/  STL [R1+0x48], R4 ;  /* 0x0000480401007387 */ /* 0x001fe80000100800 */
[----:B------:R-:W-:Y:S04]  /*39c10*/  STL [R1+0x1ac8], R26 ;  /* 0x001ac81a01007387 */ /* 0x000fe80000100800 */
[----:B-1----:R-:W-:Y:S04]  /*39c20*/  STL [R1+0x4c], R3 ;  /* 0x00004c0301007387 */ /* 0x002fe80000100800 */
[----:B------:R-:W-:Y:S01]  /*39c30*/  SHFL.BFLY PT, R3, R24, 0x2, 0x1f ;  /* 0x0c401f0018037f89 */ /* 0x000fe200000e0000 */
[----:B---3--:R-:W-:-:S03]  /*39c40*/  FADD R23, R23, R27 ;  /* 0x0000001b17177221 */ /* 0x008fc60000000000 */
[----:B------:R-:W3:Y:S01]  /*39c50*/  LDL.LU R11, [R1+0x14] ;  /* 0x00001400010b7983 */ /* 0x000ee20000300800 */
[----:B----4-:R-:W-:-:S03]  /*39c60*/  MOV R18, R20 ;  /* 0x0000001400127202 */ /* 0x010fc60000000f00 */
[----:B------:R-:W-:Y:S01]  /*39c70*/  SHFL.BFLY PT, R20, R21, 0x2, 0x1f ;  /* 0x0c401f0015147f89 */ /* 0x000fe200000e0000 */
[----:B-----5:R-:W-:-:S05]  /*39c80*/  FADD R25, R25, R29 ;  /* 0x0000001d19197221 */ /* 0x020fca0000000000 */
[----:B------:R-:W0:Y:S04]  /*39c90*/  SHFL.BFLY PT, R4, R25, 0x2, 0x1f ;  /* 0x0c401f0019047f89 */ /* 0x000e2800000e0000 */
[----:B0-----:R-:W-:Y:S04]  /*39ca0*/  STL [R1+0x50], R4 ;  /* 0x0000500401007387 */ /* 0x001fe80000100800 */
[----:B------:R-:W0:Y:S04]  /*39cb0*/  SHFL.BFLY PT, R4, R23, 0x2, 0x1f ;  /* 0x0c401f0017047f89 */ /* 0x000e2800000e0000 */
[----:B------:R-:W-:Y:S04]  /*39cc0*/  STL [R1+0x54], R3 ;  /* 0x0000540301007387 */ /* 0x000fe80000100800 */
[----:B------:R-:W1:Y:S04]  /*39cd0*/  SHFL.BFLY PT, R3, R22, 0x2, 0x1f ;  /* 0x0c401f0016037f89 */ /* 0x000e6800000e0000 */
[----:B------:R-:W4:Y:S04]  /*39ce0*/  LDL.LU R10, [R1+0x18] ;  /* 0x00001800010a7983 */ /* 0x000f280000300800 */
[----:B0-----:R0:W-:Y:S04]  /*39cf0*/  STL [R1+0x58], R4 ;  /* 0x0000580401007387 */ /* 0x0011e80000100800 */
[----:B------:R-:W5:Y:S04]  /*39d00*/  LDL.LU R9, [R1+0x24] ;  /* 0x0000240001097983 */ /* 0x000f680000300800 */
[----:B------:R-:W2:Y:S04]  /*39d10*/  LDL.LU R8, [R1+0x30] ;  /* 0x0000300001087983 */ /* 0x000ea80000300800 */
[----:B-1----:R1:W-:Y:S04]  /*39d20*/  STL [R1+0x5c], R3 ;  /* 0x00005c0301007387 */ /* 0x0023e80000100800 */
[----:B------:R-:W2:Y:S04]  /*39d30*/  LDL.LU R7, [R1+0x34] ;  /* 0x0000340001077983 */ /* 0x000ea80000300800 */
[----:B------:R-:W2:Y:S04]  /*39d40*/  LDL.LU R6, [R1+0x38] ;  /* 0x0000380001067983 */ /* 0x000ea80000300800 */
[----:B------:R-:W2:Y:S04]  /*39d50*/  LDL.LU R5, [R1+0x3c] ;  /* 0x00003c0001057983 */ /* 0x000ea80000300800 */
[----:B0-----:R-:W2:Y:S04]  /*39d60*/  LDL.LU R4, [R1+0x40] ;  /* 0x0000400001047983 */ /* 0x001ea80000300800 */
[----:B-1----:R-:W2:Y:S04]  /*39d70*/  LDL.LU R3, [R1+0x44] ;  /* 0x0000440001037983 */ /* 0x002ea80000300800 */
[----:B------:R-:W2:Y:S04]  /*39d80*/  LDL.LU R26, [R1+0x48] ;  /* 0x00004800011a7983 */ /* 0x000ea80000300800 */
[----:B------:R0:W-:Y:S04]  /*39d90*/  STL [R1+0x60], R20 ;  /* 0x0000601401007387 */ /* 0x0001e80000100800 */
[----:B0-----:R-:W2:Y:S01]  /*39da0*/  LDL.LU R20, [R1+0x1af8] ;  /* 0x001af80001147983 */ /* 0x001ea20000300800 */
[----:B------:R-:W-:Y:S01]  /*39db0*/  FADD R19, R19, R18 ;  /* 0x0000001213137221 */ /* 0x000fe20000000000 */
[----:B--2---:R-:W-:-:S02]  /*39dc0*/  FADD R0, R20, R0 ;  /* 0x0000000014007221 */ /* 0x004fc40000000000 */
[----:B------:R-:W2:Y:S04]  /*39dd0*/  LDL.LU R20, [R1+0x4] ;  /* 0x0000040001147983 */ /* 0x000ea80000300800 */
[----:B------:R-:W2:Y:S04]  /*39de0*/  LDL.LU R18, [R1+0x1af4] ;  /* 0x001af40001127983 */ /* 0x000ea80000300800 */
[----:B------:R0:W-:Y:S04]  /*39df0*/  STL [R1+0x28], R19 ;  /* 0x0000281301007387 */ /* 0x0001e80000100800 */
[----:B0-----:R-:W3:Y:S04]  /*39e00*/  LDL.LU R19, [R1+0x60] ;  /* 0x0000600001137983 */ /* 0x001ee80000300800 */
[----:B------:R-:W0:Y:S04]  /*39e10*/  SHFL.BFLY PT, R2, R16, 0x2, 0x1f ;  /* 0x0c401f0010027f89 */ /* 0x000e2800000e0000 */
[----:B------:R-:W-:Y:S04]  /*39e20*/  SHFL.BFLY PT, R27, R15, 0x2, 0x1f ;  /* 0x0c401f000f1b7f89 */ /* 0x000fe800000e0000 */
[----:B------:R-:W-:Y:S01]  /*39e30*/  SHFL.BFLY PT, R28, R14, 0x2, 0x1f ;  /* 0x0c401f000e1c7f89 */ /* 0x000fe200000e0000 */
[----:B--2---:R-:W-:-:S03]  /*39e40*/  FADD R18, R18, R17 ;  /* 0x0000001112127221 */ /* 0x004fc60000000000 */
[----:B------:R-:W2:Y:S04]  /*39e50*/  LDL.LU R17, [R1+0x1af0] ;  /* 0x001af00001117983 */ /* 0x000ea80000300800 */
[----:B------:R-:W1:Y:S01]  /*39e60*/  SHFL.BFLY PT, R29, R13, 0x2, 0x1f ;  /* 0x0c401f000d1d7f89 */ /* 0x000e6200000e0000 */
[----:B0-----:R-:W-:-:S03]  /*39e70*/  FADD R2, R16, R2 ;  /* 0x0000000210027221 */ /* 0x001fc60000000000 */
[----:B------:R0:W-:Y:S04]  /*39e80*/  STL [R1+0x20], R18 ;  /* 0x0000201201007387 */ /* 0x0001e80000100800 */
[----:B0-----:R-:W4:Y:S01]  /*39e90*/  LDL.LU R18, [R1+0x5c] ;  /* 0x00005c0001127983 */ /* 0x001f220000300800 */
[----:B---3--:R-:W-:Y:S01]  /*39ea0*/  FADD R12, R12, R11 ;  /* 0x0000000b0c0c7221 */ /* 0x008fe20000000000 */
[----:B-1----:R-:W-:Y:S01]  /*39eb0*/  FADD R13, R13, R29 ;  /* 0x0000001d0d0d7221 */ /* 0x002fe20000000000 */
[----:B--2---:R-:W-:Y:S02]  /*39ec0*/  FADD R20, R17, R20 ;  /* 0x0000001411147221 */ /* 0x004fe40000000000 */
[----:B------:R-:W2:Y:S04]  /*39ed0*/  LDL.LU R17, [R1+0x58] ;  /* 0x0000580001117983 */ /* 0x000ea80000300800 */
[----:B------:R-:W3:Y:S04]  /*39ee0*/  LDL.LU R16, [R1+0x54] ;  /* 0x0000540001107983 */ /* 0x000ee80000300800 */
[----:B------:R0:W-:Y:S02]  /*39ef0*/  STL [R1+0xc], R2 ;  /* 0x00000c0201007387 */ /* 0x0001e40000100800 */
[----:B0-----:R-:W-:Y:S01]  /*39f00*/  FADD R2, R15, R27 ;  /* 0x0000001b0f027221 */ /* 0x001fe20000000000 */
[----:B------:R-:W-:Y:S01]  /*39f10*/  IMAD.MOV.U32 R15, RZ, RZ, R0 ;  /* 0x000000ffff0f7224 */ /* 0x000fe200078e0000 */
[----:B------:R-:W2:Y:S01]  /*39f20*/  LDL.LU R27, [R1+0x50] ;  /* 0x00005000011b7983 */ /* 0x000ea20000300800 */
[----:B------:R-:W-:-:S03]  /*39f30*/  FADD R0, R14, R28 ;  /* 0x0000001c0e007221 */ /* 0x000fc60000000000 */
[----:B------:R-:W2:Y:S04]  /*39f40*/  LDL.LU R14, [R1+0x4c] ;  /* 0x00004c00010e7983 */ /* 0x000ea80000300800 */
[----:B------:R-:W2:Y:S04]  /*39f50*/  LDL R28, [R1+0x28] ;  /* 0x00002800011c7983 */ /* 0x000ea80000100800 */
[----:B------:R-:W-:Y:S04]  /*39f60*/  STL [R1+0x1c], R20 ;  /* 0x00001c1401007387 */ /* 0x000fe80000100800 */
[----:B------:R-:W2:Y:S04]  /*39f70*/  LDL R29, [R1+0x20] ;  /* 0x00002000011d7983 */ /* 0x000ea80000100800 */
[----:B------:R-:W4:Y:S04]  /*39f80*/  LDL.LU R11, [R1+0x1aec] ;  /* 0x001aec00010b7983 */ /* 0x000f280000300800 */
[----:B------:R-:W-:Y:S01]  /*39f90*/  STL [R1+0x8], R2 ;  /* 0x0000080201007387 */ /* 0x000fe20000100800 */
[----:B----4-:R-:W-:-:S03]  /*39fa0*/  FADD R11, R11, R10 ;  /* 0x0000000a0b0b7221 */ /* 0x010fc60000000000 */
[----:B------:R-:W5:Y:S04]  /*39fb0*/  LDL.LU R10, [R1+0x1ae8] ;  /* 0x001ae800010a7983 */ /* 0x000f680000300800 */
[----:B------:R-:W-:Y:S01]  /*39fc0*/  STL [R1], R0 ;  /* 0x0000000001007387 */ /* 0x000fe20000100800 */
[----:B-----5:R-:W-:-:S03]  /*39fd0*/  FADD R10, R10, R9 ;  /* 0x000000090a0a7221 */ /* 0x020fc60000000000 */
[----:B------:R-:W4:Y:S02]  /*39fe0*/  LDL.LU R9, [R1+0x1ae4] ;  /* 0x001ae40001097983 */ /* 0x000f240000300800 */
[----:B----4-:R-:W-:Y:S02]  /*39ff0*/  FADD R9, R9, R8 ;  /* 0x0000000809097221 */ /* 0x010fe40000000000 */
[----:B------:R-:W4:Y:S02]  /*3a000*/  LDL.LU R8, [R1+0x1ae0] ;  /* 0x001ae00001087983 */ /* 0x000f240000300800 */
[----:B----4-:R-:W-:Y:S02]  /*3a010*/  FADD R8, R8, R7 ;  /* 0x0000000708087221 */ /* 0x010fe40000000000 */
[----:B------:R-:W4:Y:S02]  /*3a020*/  LDL.LU R7, [R1+0x1adc] ;  /* 0x001adc0001077983 */ /* 0x000f240000300800 */
[----:B----4-:R-:W-:-:S02]  /*3a030*/  FADD R7, R7, R6 ;  /* 0x0000000607077221 */ /* 0x010fc40000000000 */
        /* <DEDUP_REMOVED lines=8> */
[----:B------:R-:W2:Y:S02]  /*3a0c0*/  LDL.LU R26, [R1+0x1ac8] ;  /* 0x001ac800011a7983 */ /* 0x000ea40000300800 */
[----:B--2---:R-:W-:Y:S01]  /*3a0d0*/  FADD R14, R26, R14 ;  /* 0x0000000e1a0e7221 */ /* 0x004fe20000000000 */
[----:B------:R-:W-:Y:S02]  /*3a0e0*/  IMAD.MOV.U32 R26, RZ, RZ, R15 ;  /* 0x000000ffff1a7224 */ /* 0x000fe400078e000f */
[----:B------:R-:W-:Y:S02]  /*3a0f0*/  FADD R15, R25, R27 ;  /* 0x0000001b190f7221 */ /* 0x000fe40000000000 */
[----:B------:R-:W2:Y:S04]  /*3a100*/  LDL R25, [R1+0xc] ;  /* 0x00000c0001197983 */ /* 0x000ea80000100800 */
[----:B------:R-:W0:Y:S01]  /*3a110*/  SHFL.BFLY PT, R28, R28, 0x1, 0x1f ;  /* 0x0c201f001c1c7f89 */ /* 0x000e2200000e0000 */
[----:B------:R-:W-:-:S03]  /*3a120*/  FADD R19, R21, R19 ;  /* 0x0000001315137221 */ /* 0x000fc60000000000 */
[----:B------:R-:W1:Y:S01]  /*3a130*/  SHFL.BFLY PT, R20, R20, 0x1, 0x1f ;  /* 0x0c201f0014147f89 */ /* 0x000e6200000e0000 */
[----:B------:R-:W-:-:S03]  /*3a140*/  FADD R18, R22, R18 ;  /* 0x0000001216127221 */ /* 0x000fc60000000000 */
[----:B------:R-:W-:Y:S01]  /*3a150*/  SHFL.BFLY PT, R22, R2, 0x1, 0x1f ;  /* 0x0c201f0002167f89 */ /* 0x000fe200000e0000 */
[----:B------:R-:W-:-:S03]  /*3a160*/  FADD R17, R23, R17 ;  /* 0x0000001117117221 */ /* 0x000fc60000000000 */
[----:B------:R-:W-:Y:S04]  /*3a170*/  SHFL.BFLY PT, R23, R0, 0x1, 0x1f ;  /* 0x0c201f0000177f89 */ /* 0x000fe800000e0000 */
[----:B------:R-:W-:Y:S04]  /*3a180*/  SHFL.BFLY PT, R0, R13, 0x1, 0x1f ;  /* 0x0c201f000d007f89 */ /* 0x000fe800000e0000 */
[----:B0-----:R0:W-:Y:S04]  /*3a190*/  STL [R1+0x1ac4], R28 ;  /* 0x001ac41c01007387 */ /* 0x0011e80000100800 */
[----:B-1----:R-:W-:Y:S04]  /*3a1a0*/  STL [R1+0x1ac0], R20 ;  /* 0x001ac01401007387 */ /* 0x002fe80000100800 */
[----:B------:R-:W-:Y:S01]  /*3a1b0*/  SHFL.BFLY PT, R2, R11, 0x1, 0x1f ;  /* 0x0c201f000b027f89 */ /* 0x000fe200000e0000 */
[----:B---3--:R-:W-:-:S03]  /*3a1c0*/  FADD R16, R24, R16 ;  /* 0x0000001018107221 */ /* 0x008fc60000000000 */
[----:B------:R-:W-:Y:S04]  /*3a1d0*/  SHFL.BFLY PT, R24, R5, 0x1, 0x1f ;  /* 0x0c201f0005187f89 */ /* 0x000fe800000e0000 */
[----:B------:R-:W1:Y:S01]  /*3a1e0*/  SHFL.BFLY PT, R27, R26, 0x1, 0x1f ;  /* 0x0c201f001a1b7f89 */ /* 0x000e6200000e0000 */
[----:B0-----:R-:W-:-:S05]  /*3a1f0*/  MOV R28, R26 ;  /* 0x0000001a001c7202 */ /* 0x001fca0000000f00 */
[----:B-1----:R-:W-:Y:S01]  /*3a200*/  FADD R27, R28, R27 ;  /* 0x0000001b1c1b7221 */ /* 0x002fe20000000000 */
[----:B--2---:R-:W0:Y:S04]  /*3a210*/  SHFL.BFLY PT, R21, R25, 0x1, 0x1f ;  /* 0x0c201f0019157f89 */ /* 0x004e2800000e0000 */
[----:B0-----:R0:W-:Y:S04]  /*3a220*/  STL [R1+0x1abc], R21 ;  /* 0x001abc1501007387 */ /* 0x0011e80000100800 */
[----:B------:R1:W-:Y:S04]  /*3a230*/  STL [R1+0x1ab8], R22 ;  /* 0x001ab81601007387 */ /* 0x0003e80000100800 */
[----:B------:R-:W2:Y:S04]  /*3a240*/  LDL.LU R20, [R1+0x20] ;  /* 0x0000200001147983 */ /* 0x000ea80000300800 */
[----:B------:R-:W-:Y:S04]  /*3a250*/  STL [R1+0x1ab4], R23 ;  /* 0x001ab41701007387 */ /* 0x000fe80000100800 */
[----:B0-----:R-:W3:Y:S04]  /*3a260*/  LDL.LU R21, [R1+0x1c] ;  /* 0x00001c0001157983 */ /* 0x001ee80000300800 */
[----:B------:R-:W-:Y:S04]  /*3a270*/  STL [R1+0x1ab0], R13 ;  /* 0x001ab00d01007387 */ /* 0x000fe80000100800 */
[----:B------:R-:W-:Y:S04]  /*3a280*/  STL [R1+0x4], R0 ;  /* 0x0000040001007387 */ /* 0x000fe80000100800 */
[----:B------:R-:W0:Y:S04]  /*3a290*/  SHFL.BFLY PT, R0, R12, 0x1, 0x1f ;  /* 0x0c201f000c007f89 */ /* 0x000e2800000e0000 */
[----:B-1----:R-:W4:Y:S04]  /*3a2a0*/  LDL.LU R22, [R1+0xc] ;  /* 0x00000c0001167983 */ /* 0x002f280000300800 */
[----:B------:R-:W-:Y:S04]  /*3a2b0*/  STL [R1+0x1aac], R12 ;  /* 0x001aac0c01007387 */ /* 0x000fe80000100800 */
[----:B0-----:R-:W-:Y:S04]  /*3a2c0*/  STL [R1+0x10], R0 ;  /* 0x0000100001007387 */ /* 0x001fe80000100800 */
[----:B------:R-:W0:Y:S04]  /*3a2d0*/  SHFL.BFLY PT, R0, R10, 0x1, 0x1f ;  /* 0x0c201f000a007f89 */ /* 0x000e2800000e0000 */
[----:B------:R-:W5:Y:S04]  /*3a2e0*/  LDL.LU R23, [R1+0x8] ;  /* 0x0000080001177983 */ /* 0x000f680000300800 */
[----:B------:R-:W-:Y:S04]  /*3a2f0*/  STL [R1+0x14], R2 ;  /* 0x0000140201007387 */ /* 0x000fe80000100800 */
[----:B------:R-:W1:Y:S04]  /*3a300*/  SHFL.BFLY PT, R2, R9, 0x1, 0x1f ;  /* 0x0c201f0009027f89 */ /* 0x000e6800000e0000 */
[----:B0-----:R-:W-:Y:S04]  /*3a310*/  STL [R1+0x18], R0 ;  /* 0x0000180001007387 */ /* 0x001fe80000100800 */
[----:B------:R-:W0:Y:S04]  /*3a320*/  SHFL.BFLY PT, R0, R8, 0x1, 0x1f ;  /* 0x0c201f0008007f89 */ /* 0x000e2800000e0000 */
[----:B------:R-:W3:Y:S04]  /*3a330*/  LDL.LU R13, [R1] ;  /* 0x00000000010d7983 */ /* 0x000ee80000300800 */
[----:B-1----:R-:W-:Y:S04]  /*3a340*/  STL [R1+0x24], R2 ;  /* 0x0000240201007387 */ /* 0x002fe80000100800 */
[----:B------:R-:W1:Y:S04]  /*3a350*/  SHFL.BFLY PT, R2, R7, 0x1, 0x1f ;  /* 0x0c201f0007027f89 */ /* 0x000e6800000e0000 */
[----:B0-----:R-:W-:Y:S04]  /*3a360*/  STL [R1+0x30], R0 ;  /* 0x0000300001007387 */ /* 0x001fe80000100800 */
[----:B------:R-:W0:Y:S04]  /*3a370*/  SHFL.BFLY PT, R0, R6, 0x1, 0x1f ;  /* 0x0c201f0006007f89 */ /* 0x000e2800000e0000 */
[----:B------:R-:W3:Y:S04]  /*3a380*/  LDL.LU R12, [R1+0x4] ;  /* 0x00000400010c7983 */ /* 0x000ee80000300800 */
[----:B-1----:R-:W-:Y:S04]  /*3a390*/  STL [R1+0x34], R2 ;  /* 0x0000340201007387 */ /* 0x002fe80000100800 */
[----:B------:R-:W1:Y:S04]  /*3a3a0*/  SHFL.BFLY PT, R2, R4, 0x1, 0x1f ;  /* 0x0c201f0004027f89 */ /* 0x000e6800000e0000 */
[----:B0-----:R-:W-:Y:S04]  /*3a3b0*/  STL [R1+0x38], R0 ;  /* 0x0000380001007387 */ /* 0x001fe80000100800 */
[----:B------:R-:W0:Y:S04]  /*3a3c0*/  SHFL.BFLY PT, R0, R3, 0x1, 0x1f ;  /* 0x0c201f0003007f89 */ /* 0x000e2800000e0000 */
[----:B------:R-:W-:Y:S04]  /*3a3d0*/  STL [R1+0x3c], R24 ;  /* 0x00003c1801007387 */ /* 0x000fe80000100800 */
[----:B------:R-:W0:Y:S04]  /*3a3e0*/  SHFL.BFLY PT, R24, R14, 0x1, 0x1f ;  /* 0x0c201f000e187f89 */ /* 0x000e2800000e0000 */
[----:B-1----:R-:W-:Y:S04]  /*3a3f0*/  STL [R1+0x40], R2 ;  /* 0x0000400201007387 */ /* 0x002fe80000100800 */
[----:B0-----:R-:W-:Y:S04]  /*3a400*/  STL [R1+0x44], R0 ;  /* 0x0000440001007387 */ /* 0x001fe80000100800 */
[----:B------:R-:W-:Y:S04]  /*3a410*/  STL [R1+0x48], R24 ;  /* 0x0000481801007387 */ /* 0x000fe80000100800 */
[----:B------:R-:W3:Y:S04]  /*3a420*/  LDL.LU R28, [R1+0x1ac4] ;  /* 0x001ac400011c7983 */ /* 0x000ee80000300800 */
[----:B------:R0:W-:Y:S04]  /*3a430*/  STL [R1+0x1a70], R27 ;  /* 0x001a701b01007387 */ /* 0x0001e80000100800 */
[----:B0-----:R-:W3:Y:S04]  /*3a440*/  LDL.LU R27, [R1+0x28] ;  /* 0x00002800011b7983 */ /* 0x001ee80000300800 */
[----:B------:R-:W2:Y:S02]  /*3a450*/  SHFL.BFLY PT, R29, R29, 0x1, 0x1f ;  /* 0x0c201f001d1d7f89 */ /* 0x000ea400000e0000 */
[----:B--2---:R-:W-:Y:S01]  /*3a460*/  FADD R29, R20, R29 ;  /* 0x0000001d141d7221 */ /* 0x004fe20000000000 */
[----:B---3--:R-:W-:-:S02]  /*3a470*/  FADD R28, R27, R28 ;  /* 0x0000001c1b1c7221 */ /* 0x008fc40000000000 */
[----:B------:R-:W2:Y:S04]  /*3a480*/  LDL.LU R27, [R1+0x3c] ;  /* 0x00003c00011b7983 */ /* 0x000ea80000300800 */
[----:B------:R0:W-:Y:S04]  /*3a490*/  STL [R1+0x1a6c], R28 ;  /* 0x001a6c1c01007387 */ /* 0x0001e80000100800 */
[----:B0-----:R-:W3:Y:S04]  /*3a4a0*/  LDL.LU R28, [R1+0x38] ;  /* 0x00003800011c7983 */ /* 0x001ee80000300800 */
[----:B------:R-:W2:Y:S04]  /*3a4b0*/  LDL.LU R20, [R1+0x1ac0] ;  /* 0x001ac00001147983 */ /* 0x000ea80000300800 */
[----:B------:R0:W-:Y:S04]  /*3a4c0*/  STL [R1+0x1a68], R29 ;  /* 0x001a681d01007387 */ /* 0x0001e80000100800 */
[----:B0-----:R-:W3:Y:S01]  /*3a4d0*/  LDL.LU R29, [R1+0x30] ;  /* 0x00003000011d7983 */ /* 0x001ee20000300800 */
[----:B--2---:R-:W-:-:S03]  /*3a4e0*/  FADD R20, R21, R20 ;  /* 0x0000001415147221 */ /* 0x004fc60000000000 */
[----:B------:R-:W4:Y:S04]  /*3a4f0*/  LDL.LU R21, [R1+0x1abc] ;  /* 0x001abc0001157983 */ /* 0x000f280000300800 */
[----:B------:R0:W-:Y:S04]  /*3a500*/  STL [R1+0x1a64], R20 ;  /* 0x001a641401007387 */ /* 0x0001e80000100800 */
[----:B0-----:R-:W2:Y:S01]  /*3a510*/  LDL.LU R20, [R1+0x34] ;  /* 0x0000340001147983 */ /* 0x001ea20000300800 */
[----:B----4-:R-:W-:-:S03]  /*3a520*/  FADD R21, R22, R21 ;  /* 0x0000001516157221 */ /* 0x010fc60000000000 */
[----:B------:R-:W5:Y:S04]  /*3a530*/  LDL.LU R22, [R1+0x1ab8] ;  /* 0x001ab80001167983 */ /* 0x000f680000300800 */
[----:B------:R0:W-:Y:S04]  /*3a540*/  STL [R1+0x1a60], R21 ;  /* 0x001a601501007387 */ /* 0x0001e80000100800 */
[----:B0-----:R-:W4:Y:S01]  /*3a550*/  LDL.LU R21, [R1+0x24] ;  /* 0x0000240001157983 */ /* 0x001f220000300800 */
[----:B-----5:R-:W-:-:S03]  /*3a560*/  FADD R22, R23, R22 ;  /* 0x0000001617167221 */ /* 0x020fc60000000000 */
[----:B------:R-:W5:Y:S04]  /*3a570*/  LDL.LU R23, [R1+0x1ab4] ;  /* 0x001ab40001177983 */ /* 0x000f680000300800 */
[----:B------:R0:W-:Y:S04]  /*3a580*/  STL [R1+0x1a5c], R22 ;  /* 0x001a5c1601007387 */ /* 0x0001e80000100800 */
[----:B0-----:R-:W2:Y:S01]  /*3a590*/  LDL.LU R22, [R1+0x18] ;  /* 0x0000180001167983 */ /* 0x001ea20000300800 */
[----:B-----5:R-:W-:-:S03]  /*3a5a0*/  FADD R23, R13, R23 ;  /* 0x000000170d177221 */ /* 0x020fc60000000000 */
[----:B------:R-:W5:Y:S04]  /*3a5b0*/  LDL.LU R13, [R1+0x1ab0] ;  /* 0x001ab000010d7983 */ /* 0x000f680000300800 */
[----:B------:R0:W-:Y:S04]  /*3a5c0*/  STL [R1+0x1a58], R23 ;  /* 0x001a581701007387 */ /* 0x0001e80000100800 */
[----:B0-----:R-:W2:Y:S01]  /*3a5d0*/  LDL.LU R23, [R1+0x14] ;  /* 0x0000140001177983 */ /* 0x001ea20000300800 */
[----:B-----5:R-:W-:-:S03]  /*3a5e0*/  FADD R13, R13, R12 ;  /* 0x0000000c0d0d7221 */ /* 0x020fc60000000000 */
[----:B------:R-:W5:Y:S04]  /*3a5f0*/  LDL.LU R12, [R1+0x1aac] ;  /* 0x001aac00010c7983 */ /* 0x000f680000300800 */
[----:B------:R0:W-:Y:S04]  /*3a600*/  STL [R1+0x1a54], R13 ;  /* 0x001a540d01007387 */ /* 0x0001e80000100800 */
[----:B0-----:R-:W5:Y:S01]  /*3a610*/  LDL.LU R13, [R1+0x10] ;  /* 0x00001000010d7983 */ /* 0x001f620000300800 */
[----:B--2---:R-:W-:Y:S01]  /*3a620*/  FADD R11, R11, R23 ;  /* 0x000000170b0b7221 */ /* 0x004fe20000000000 */
[----:B------:R-:W-:Y:S01]  /*3a630*/  FADD R10, R10, R22 ;  /* 0x000000160a0a7221 */ /* 0x000fe20000000000 */
[----:B----4-:R-:W-:Y:S01]  /*3a640*/  FADD R9, R9, R21 ;  /* 0x0000001509097221 */ /* 0x010fe20000000000 */
[----:B---3--:R-:W-:Y:S01]  /*3a650*/  FADD R8, R8, R29 ;  /* 0x0000001d08087221 */ /* 0x008fe20000000000 */
[----:B------:R-:W-:Y:S01]  /*3a660*/  FADD R7, R7, R20 ;  /* 0x0000001407077221 */ /* 0x000fe20000000000 */
[----:B------:R-:W-:Y:S01]  /*3a670*/  FADD R6, R6, R28 ;  /* 0x0000001c06067221 */ /* 0x000fe20000000000 */
[----:B------:R-:W-:Y:S01]  /*3a680*/  FADD R5, R5, R27 ;  /* 0x0000001b05057221 */ /* 0x000fe20000000000 */
[----:B-----5:R-:W-:-:S05]  /*3a690*/  FADD R12, R12, R13 ;  /* 0x0000000d0c0c7221 */ /* 0x020fca0000000000 */
[----:B------:R-:W-:Y:S04]  /*3a6a0*/  STL [R1+0x1a50], R12 ;  /* 0x001a500c01007387 */ /* 0x000fe80000100800 */
[----:B------:R-:W-:Y:S04]  /*3a6b0*/  STL [R1+0x1a4c], R11 ;  /* 0x001a4c0b01007387 */ /* 0x000fe80000100800 */
[----:B------:R-:W-:Y:S04]  /*3a6c0*/  STL [R1+0x1a74], R10 ;  /* 0x001a740a01007387 */ /* 0x000fe80000100800 */
[----:B------:R-:W-:Y:S04]  /*3a6d0*/  STL [R1+0x1a78], R9 ;  /* 0x001a780901007387 */ /* 0x000fe80000100800 */
[----:B------:R-:W2:Y:S04]  /*3a6e0*/  LDL.LU R29, [R1+0x40] ;  /* 0x00004000011d7983 */ /* 0x000ea80000300800 */
[----:B------:R-:W-:Y:S04]  /*3a6f0*/  STL [R1+0x1a7c], R8 ;  /* 0x001a7c0801007387 */ /* 0x000fe80000100800 */
[----:B------:R-:W3:Y:S04]  /*3a700*/  LDL.LU R20, [R1+0x44] ;  /* 0x0000440001147983 */ /* 0x000ee80000300800 */
[----:B------:R-:W4:Y:S04]  /*3a710*/  LDL.LU R21, [R1+0x48] ;  /* 0x0000480001157983 */ /* 0x000f280000300800 */
[----:B------:R-:W-:Y:S04]  /*3a720*/  STL [R1+0x1a80], R7 ;  /* 0x001a800701007387 */ /* 0x000fe80000100800 */
[----:B------:R-:W-:Y:S04]  /*3a730*/  STL [R1+0x1a84], R6 ;  /* 0x001a840601007387 */ /* 0x000fe80000100800 */
[----:B------:R0:W-:Y:S04]  /*3a740*/  STL [R1+0x1a88], R5 ;  /* 0x001a880501007387 */ /* 0x0001e80000100800 */
[----:B0-----:R-:W5:Y:S04]  /*3a750*/  LDL.LU R5, [R1+0x80] ;  /* 0x0000800001057983 */ /* 0x001f680000300800 */
[----:B-----5:R0:W-:Y:S04]  /*3a760*/  STL [R1+0x1a90], R5 ;  /* 0x001a900501007387 */ /* 0x0201e80000100800 */
[----:B0-----:R-:W5:Y:S04]  /*3a770*/  LDL.LU R5, [R1+0x84] ;  /* 0x0000840001057983 */ /* 0x001f680000300800 */
[----:B-----5:R0:W-:Y:S04]  /*3a780*/  STL [R1+0x1a98], R5 ;  /* 0x001a980501007387 */ /* 0x0201e80000100800 */
[----:B0-----:R-:W5:Y:S04]  /*3a790*/  LDL.LU R5, [R1+0x88] ;  /* 0x0000880001057983 */ /* 0x001f680000300800 */
[----:B-----5:R0:W-:Y:S04]  /*3a7a0*/  STL [R1+0x1aa0], R5 ;  /* 0x001aa00501007387 */ /* 0x0201e80000100800 */
[----:B0-----:R-:W5:Y:S04]  /*3a7b0*/  LDL.LU R5, [R1+0x8c] ;  /* 0x00008c0001057983 */ /* 0x001f680000300800 */
[----:B------:R-:W2:Y:S04]  /*3a7c0*/  LDL.LU R6, [R1+0x200] ;  /* 0x0002000001067983 */ /* 0x000ea80000300800 */
[----:B--2---:R0:W-:Y:S04]  /*3a7d0*/  STL [R1+0x1a8c], R6 ;  /* 0x001a8c0601007387 */ /* 0x0041e80000100800 */
[----:B0-----:R-:W2:Y:S04]  /*3a7e0*/  LDL.LU R6, [R1+0x204] ;  /* 0x0002040001067983 */ /* 0x001ea80000300800 */
[----:B--2---:R0:W-:Y:S04]  /*3a7f0*/  STL [R1+0x1a94], R6 ;  /* 0x001a940601007387 */ /* 0x0041e80000100800 */
[----:B0-----:R-:W2:Y:S04]  /*3a800*/  LDL.LU R6, [R1+0x208] ;  /* 0x0002080001067983 */ /* 0x001ea80000300800 */
[----:B------:R-:W0:Y:S04]  /*3a810*/  SHFL.BFLY PT, R2, R15, 0x1, 0x1f ;  /* 0x0c201f000f027f89 */ /* 0x000e2800000e0000 */
[----:B------:R-:W1:Y:S04]  /*3a820*/  SHFL.BFLY PT, R0, R16, 0x1, 0x1f ;  /* 0x0c201f0010007f89 */ /* 0x000e6800000e0000 */
[----:B------:R-:W0:Y:S04]  /*3a830*/  SHFL.BFLY PT, R24, R17, 0x1, 0x1f ;  /* 0x0c201f0011187f89 */ /* 0x000e2800000e0000 */
[----:B--2---:R2:W-:Y:S04]  /*3a840*/  STL [R1+0x1a9c], R6 ;  /* 0x001a9c0601007387 */ /* 0x0045e80000100800 */
[----:B--2---:R-:W2:Y:S01]  /*3a850*/  LDL.LU R6, [R1+0x20c] ;  /* 0x00020c0001067983 */ /* 0x004ea20000300800 */
[----:B------:R-:W-:Y:S01]  /*3a860*/  FADD R4, R4, R29 ;  /* 0x0000001d04047221 */ /* 0x000fe20000000000 */
[----:B---3--:R-:W-:Y:S01]  /*3a870*/  FADD R3, R3, R20 ;  /* 0x0000001403037221 */ /* 0x008fe20000000000 */
[----:B----4-:R-:W-:Y:S01]  /*3a880*/  FADD R14, R14, R21 ;  /* 0x000000150e0e7221 */ /* 0x010fe20000000000 */
[----:B0-----:R-:W-:Y:S01]  /*3a890*/  FADD R15, R15, R2 ;  /* 0x000000020f0f7221 */ /* 0x001fe20000000000 */
[----:B-1----:R-:W-:Y:S01]  /*3a8a0*/  FADD R16, R16, R0 ;  /* 0x0000000010107221 */ /* 0x002fe20000000000 */
[----:B------:R-:W-:Y:S01]  /*3a8b0*/  FADD R17, R17, R24 ;  /* 0x0000001811117221 */ /* 0x000fe20000000000 */
[----:B--2---:R0:W-:Y:S04]  /*3a8c0*/  STL [R1+0x1aa4], R6 ;  /* 0x001aa40601007387 */ /* 0x0041e80000100800 */
[----:B0-----:R-:W5:Y:S04]  /*3a8d0*/  LDL.LU R6, [R1+0x214] ;  /* 0x0002140001067983 */ /* 0x001f680000300800 */
[----:B------:R-:W2:Y:S04]  /*3a8e0*/  LDL.LU R7, [R1+0x7c] ;  /* 0x00007c0001077983 */ /* 0x000ea80000300800 */
[----:B------:R-:W3:Y:S04]  /*3a8f0*/  LDL.LU R8, [R1+0x210] ;  /* 0x0002100001087983 */ /* 0x000ee80000300800 */
[----:B------:R-:W3:Y:S04]  /*3a900*/  LDL.LU R9, [R1+0x78] ;  /* 0x0000780001097983 */ /* 0x000ee80000300800 */
[----:B------:R-:W4:Y:S04]  /*3a910*/  LDL.LU R10, [R1+0x1f4] ;  /* 0x0001f400010a7983 */ /* 0x000f280000300800 */
[----:B------:R-:W4:Y:S04]  /*3a920*/  LDL.LU R27, [R1+0x74] ;  /* 0x00007400011b7983 */ /* 0x000f280000300800 */
        /* <DEDUP_REMOVED lines=12> */
[----:B------:R-:W0:Y:S04]  /*3a9f0*/  SHFL.BFLY PT, R26, R19, 0x1, 0x1f ;  /* 0x0c201f00131a7f89 */ /* 0x000e2800000e0000 */
[----:B------:R-:W1:Y:S01]  /*3aa00*/  SHFL.BFLY PT, R25, R18, 0x1, 0x1f ;  /* 0x0c201f0012197f89 */ /* 0x000e6200000e0000 */
[----:B0-----:R-:W-:Y:S01]  /*3aa10*/  FADD R19, R19, R26 ;  /* 0x0000001a13137221 */ /* 0x001fe20000000000 */
[----:B-1----:R-:W-:-:S02]  /*3aa20*/  FADD R18, R18, R25 ;  /* 0x0000001912127221 */ /* 0x002fc40000000000 */
[----:B--2---:R0:W-:Y:S04]  /*3aa30*/  @!P6 STS [R24+0x40000], R2 ;  /* 0x040000021800e388 */ /* 0x0041e80000000800 */
[----:B-----5:R1:W-:Y:S04]  /*3aa40*/  @!P6 STS [R6+0x40000], R5 ;  /* 0x040000050600e388 */ /* 0x0203e80000000800 */
[----:B0-----:R-:W2:Y:S04]  /*3aa50*/  LDL.LU R2, [R1+0x17c] ;  /* 0x00017c0001027983 */ /* 0x001ea80000300800 */
[----:B------:R-:W5:Y:S04]  /*3aa60*/  LDL.LU R26, [R1+0x6c] ;  /* 0x00006c00011a7983 */ /* 0x000f680000300800 */
[----:B------:R-:W2:Y:S04]  /*3aa70*/  LDL.LU R25, [R1+0x68] ;  /* 0x0000680001197983 */ /* 0x000ea80000300800 */
[----:B------:R-:W2:Y:S04]  /*3aa80*/  LDL.LU R24, [R1+0x64] ;  /* 0x0000640001187983 */ /* 0x000ea80000300800 */
[----:B-1----:R-:W2:Y:S04]  /*3aa90*/  LDL.LU R6, [R1+0x1aa4] ;  /* 0x001aa40001067983 */ /* 0x002ea80000300800 */
[----:B------:R-:W2:Y:S04]  /*3aaa0*/  LDL.LU R5, [R1+0x1aa0] ;  /* 0x001aa00001057983 */ /* 0x000ea80000300800 */
[----:B--2---:R0:W-:Y:S04]  /*3aab0*/  @!P6 STS [R6+0x40000], R5 ;  /* 0x040000050600e388 */ /* 0x0041e80000000800 */
[----:B0-----:R-:W2:Y:S04]  /*3aac0*/  LDL.LU R6, [R1+0x1a9c] ;  /* 0x001a9c0001067983 */ /* 0x001ea80000300800 */
[----:B------:R-:W2:Y:S04]  /*3aad0*/  LDL.LU R5, [R1+0x1a98] ;  /* 0x001a980001057983 */ /* 0x000ea80000300800 */
[----:B--2---:R0:W-:Y:S04]  /*3aae0*/  @!P6 STS [R6+0x40000], R5 ;  /* 0x040000050600e388 */ /* 0x0041e80000000800 */
[----:B0-----:R-:W2:Y:S04]  /*3aaf0*/  LDL.LU R6, [R1+0x1a94] ;  /* 0x001a940001067983 */ /* 0x001ea80000300800 */
[----:B------:R-:W2:Y:S04]  /*3ab00*/  LDL.LU R5, [R1+0x1a90] ;  /* 0x001a900001057983 */ /* 0x000ea80000300800 */
[----:B--2---:R0:W-:Y:S04]  /*3ab10*/  @!P6 STS [R6+0x40000], R5 ;  /* 0x040000050600e388 */ /* 0x0041e80000000800 */
[----:B0-----:R-:W2:Y:S04]  /*3ab20*/  LDL.LU R6, [R1+0x1a8c] ;  /* 0x001a8c0001067983 */ /* 0x001ea80000300800 */
[----:B------:R-:W3:Y:S04]  /*3ab30*/  LDL.LU R5, [R1+0x1a88] ;  /* 0x001a880001057983 */ /* 0x000ee80000300800 */
[----:B--2---:R0:W-:Y:S04]  /*3ab40*/  @!P6 STS [R6+0x40000], R7 ;  /* 0x040000070600e388 */ /* 0x0041e80000000800 */
[----:B---3--:R1:W-:Y:S04]  /*3ab50*/  @!P6 STS [R8+0x40000], R9 ;  /* 0x040000090800e388 */ /* 0x0083e80000000800 */
[----:B----4-:R2:W-:Y:S04]  /*3ab60*/  @!P6 STS [R10+0x40000], R27 ;  /* 0x0400001b0a00e388 */ /* 0x0105e80000000800 */
[----:B0-----:R-:W3:Y:S04]  /*3ab70*/  LDL.LU R6, [R1+0x1a84] ;  /* 0x001a840001067983 */ /* 0x001ee80000300800 */
[----:B------:R-:W4:Y:S04]  /*3ab80*/  LDL.LU R7, [R1+0x1a80] ;  /* 0x001a800001077983 */ /* 0x000f280000300800 */
[----:B-1----:R-:W3:Y:S04]  /*3ab90*/  LDL.LU R8, [R1+0x1a7c] ;  /* 0x001a7c0001087983 */ /* 0x002ee80000300800 */
[----:B------:R-:W3:Y:S04]  /*3aba0*/  LDL.LU R9, [R1+0x1a78] ;  /* 0x001a780001097983 */ /* 0x000ee80000300800 */
[----:B--2---:R-:W2:Y:S04]  /*3abb0*/  LDL.LU R10, [R1+0x1a74] ;  /* 0x001a7400010a7983 */ /* 0x004ea80000300800 */
[----:B------:R-:W2:Y:S04]  /*3abc0*/  LDL.LU R27, [R1+0x1a70] ;  /* 0x001a7000011b7983 */ /* 0x000ea80000300800 */
[----:B--2---:R0:W-:Y:S04]  /*3abd0*/  @!P6 STS [R28+0x40000], R27 ;  /* 0x0400001b1c00e388 */ /* 0x0041e80000000800 */
[----:B0-----:R-:W2:Y:S04]  /*3abe0*/  LDL.LU R28, [R1+0x1a6c] ;  /* 0x001a6c00011c7983 */ /* 0x001ea80000300800 */
[----:B------:R-:W3:Y:S04]  /*3abf0*/  LDL.LU R27, [R1+0x70] ;  /* 0x00007000011b7983 */ /* 0x000ee80000300800 */
        /* <DEDUP_REMOVED lines=20> */
[----:B------:R-:W4:Y:S04]  /*3ad40*/  LDL.LU R13, [R1+0x170] ;  /* 0x00017000010d7983 */ /* 0x000f280000300800 */
[----:B--2---:R0:W-:Y:S04]  /*3ad50*/  @!P6 STS [R11+0x40000], R12 ;  /* 0x0400000c0b00e388 */ /* 0x0041e80000000800 */
[----:B0-----:R-:W2:Y:S04]  /*3ad60*/  LDL.LU R11, [R1+0x1a4c] ;  /* 0x001a4c00010b7983 */ /* 0x001ea80000300800 */
[----:B------:R-:W3:Y:S04]  /*3ad70*/  LDL.LU R12, [R1+0x174] ;  /* 0x00017400010c7983 */ /* 0x000ee80000300800 */
[----:B--2---:R0:W-:Y:S04]  /*3ad80*/  @!P6 STS [R0+0x40000], R11 ;  /* 0x0400000b0000e388 */ /* 0x0041e80000000800 */
[----:B0-----:R-:W2:Y:S04]  /*3ad90*/  LDL.LU R0, [R1+0x1a48] ;  /* 0x001a480001007983 */ /* 0x001ea80000300800 */
[----:B------:R-:W3:Y:S04]  /*3ada0*/  LDL.LU R11, [R1+0x178] ;  /* 0x00017800010b7983 */ /* 0x000ee80000300800 */
[----:B------:R0:W-:Y:S04]  /*3adb0*/  @!P6 STS [R2+0x40000], R10 ;  /* 0x0400000a0200e388 */ /* 0x0001e80000000800 */
[----:B0-----:R-:W2:Y:S04]  /*3adc0*/  LDL.LU R2, [R1+0x1a44] ;  /* 0x001a440001027983 */ /* 0x001ea80000300800 */
[----:B---3--:R-:W-:Y:S04]  /*3add0*/  @!P6 STS [R11+0x40000], R9 ;  /* 0x040000090b00e388 */ /* 0x008fe80000000800 */
[----:B------:R-:W-:Y:S04]  /*3ade0*/  @!P6 STS [R12+0x40000], R8 ;  /* 0x040000080c00e388 */ /* 0x000fe80000000800 */
[----:B----4-:R-:W-:Y:S04]  /*3adf0*/  @!P6 STS [R13+0x40000], R7 ;  /* 0x040000070d00e388 */ /* 0x010fe80000000800 */
[----:B------:R-:W-:Y:S04]  /*3ae00*/  @!P6 STS [R23+0x40000], R6 ;  /* 0x040000061700e388 */ /* 0x000fe80000000800 */
[----:B------:R0:W-:Y:S04]  /*3ae10*/  @!P6 STS [R22+0x40000], R5 ;  /* 0x040000051600e388 */ /* 0x0001e80000000800 */
[----:B------:R-:W-:Y:S04]  /*3ae20*/  @!P6 STS [R21+0x40000], R4 ;  /* 0x040000041500e388 */ /* 0x000fe80000000800 */
[----:B------:R1:W-:Y:S04]  /*3ae30*/  @!P6 STS [R20+0x40000], R3 ;  /* 0x040000031400e388 */ /* 0x0003e80000000800 */
[----:B------:R-:W-:Y:S04]  /*3ae40*/  @!P6 STS [R29+0x40000], R14 ;  /* 0x0400000e1d00e388 */ /* 0x000fe80000000800 */
[----:B------:R3:W-:Y:S04]  /*3ae50*/  @!P6 STS [R28+0x40000], R15 ;  /* 0x0400000f1c00e388 */ /* 0x0007e80000000800 */
[----:B------:R-:W-:Y:S04]  /*3ae60*/  @!P6 STS [R27+0x40000], R16 ;  /* 0x040000101b00e388 */ /* 0x000fe80000000800 */
[----:B-----5:R4:W-:Y:S04]  /*3ae70*/  @!P6 STS [R26+0x40000], R17 ;  /* 0x040000111a00e388 */ /* 0x0209e80000000800 */
[----:B------:R-:W-:Y:S04]  /*3ae80*/  @!P6 STS [R25+0x40000], R18 ;  /* 0x040000121900e388 */ /* 0x000fe80000000800 */
[----:B------:R5:W-:Y:S01]  /*3ae90*/  @!P6 STS [R24+0x40000], R19 ;  /* 0x040000131800e388 */ /* 0x000be20000000800 */
[----:B------:R-:W-:Y:S06]  /*3aea0*/  BAR.SYNC.DEFER_BLOCKING 0x0 ;  /* 0x0000000000007b1d */ /* 0x000fec0000010000 */
[----:B0-----:R-:W2:Y:S04]  /*3aeb0*/  LDL R22, [R1+0xa30] ;  /* 0x000a300001167983 */ /* 0x001ea80000100800 */
[----:B-1----:R-:W2:Y:S04]  /*3aec0*/  LDL.64 R20, [R1+0x1580] ;  /* 0x0015800001147983 */ /* 0x002ea80000100a00 */
[----:B---3--:R-:W3:Y:S04]  /*3aed0*/  LDL.64 R28, [R1+0x1568] ;  /* 0x00156800011c7983 */ /* 0x008ee80000100a00 */
[----:B----4-:R-:W4:Y:S04]  /*3aee0*/  LDL.64 R16, [R1+0x1588] ;  /* 0x0015880001107983 */ /* 0x010f280000100a00 */
[----:B-----5:R-:W5:Y:S04]  /*3aef0*/  LDL.64 R24, [R1+0x1560] ;  /* 0x0015600001187983 */ /* 0x020f680000100a00 */
[----:B------:R-:W3:Y:S04]  /*3af00*/  LDL.64 R18, [R1+0x1578] ;  /* 0x0015780001127983 */ /* 0x000ee80000100a00 */
[----:B------:R-:W3:Y:S04]  /*3af10*/  LDL.64 R26, [R1+0x1570] ;  /* 0x00157000011a7983 */ /* 0x000ee80000100a00 */
[----:B--2---:R-:W0:Y:S04]  /*3af20*/  LDS R3, [R2+0x40000] ;  /* 0x0400000002037984 */ /* 0x004e280000000800 */
[----:B0-----:R-:W0:Y:S02]  /*3af30*/  SHFL.BFLY PT, R4, R3, 0x8, 0x1f ;  /* 0x0d001f0003047f89 */ /* 0x001e2400000e0000 */
[----:B0-----:R-:W-:-:S05]  /*3af40*/  FADD R3, R3, R4 ;  /* 0x0000000403037221 */ /* 0x001fca0000000000 */
[----:B------:R-:W0:Y:S02]  /*3af50*/  SHFL.BFLY PT, R4, R3, 0x4, 0x1f ;  /* 0x0c801f0003047f89 */ /* 0x000e2400000e0000 */
[----:B0-----:R-:W-:-:S05]  /*3af60*/  FADD R3, R3, R4 ;  /* 0x0000000403037221 */ /* 0x001fca0000000000 */
[----:B------:R-:W0:Y:S02]  /*3af70*/  SHFL.BFLY PT, R4, R3, 0x2, 0x1f ;  /* 0x0c401f0003047f89 */ /* 0x000e2400000e0000 */
[----:B0-----:R-:W-:-:S05]  /*3af80*/  FADD R3, R3, R4 ;  /* 0x0000000403037221 */ /* 0x001fca0000000000 */
[----:B------:R-:W0:Y:S02]  /*3af90*/  SHFL.BFLY PT, R4, R3, 0x1, 0x1f ;  /* 0x0c201f0003047f89 */ /* 0x000e2400000e0000 */
[----:B0-----:R-:W-:-:S05]  /*3afa0*/  FADD R3, R3, R4 ;  /* 0x0000000403037221 */ /* 0x001fca0000000000 */
[----:B------:R-:W-:Y:S04]  /*3afb0*/  @!P5 STS [R2+0x40000], R3 ;  /* 0x040000030200d388 */ /* 0x000fe80000000800 */
[----:B------:R-:W0:Y:S04]  /*3afc0*/  LDS R14, [R0+0x40000] ;  /* 0x04000000000e7984 */ /* 0x000e280000000800 */
[----:B------:R-:W1:Y:S04]  /*3afd0*/  LDS R12, [R0+0x40800] ;  /* 0x04080000000c7984 */ /* 0x000e680000000800 */
[----:B------:R-:W2:Y:S04]  /*3afe0*/  LDS R6, [R0+0x41000] ;  /* 0x0410000000067984 */ /* 0x000ea80000000800 */
[----:B------:R-:W2:Y:S04]  /*3aff0*/  LDS R11, [R0+0x41800] ;  /* 0x04180000000b7984 */ /* 0x000ea80000000800 */
[----:B------:R-:W2:Y:S04]  /*3b000*/  LDS R4, [R0+0x42000] ;  /* 0x0420000000047984 */ /* 0x000ea80000000800 */
[----:B------:R-:W2:Y:S04]  /*3b010*/  LDS R3, [R0+0x42800] ;  /* 0x0428000000037984 */ /* 0x000ea80000000800 */
[----:B------:R-:W2:Y:S04]  /*3b020*/  LDS R2, [R0+0x43000] ;  /* 0x0430000000027984 */ /* 0x000ea80000000800 */
[----:B0-----:R-:W0:Y:S04]  /*3b030*/  SHFL.BFLY PT, R15, R14, 0x8, 0x1f ;  /* 0x0d001f000e0f7f89 */ /* 0x001e2800000e0000 */
[----:B-1----:R-:W1:Y:S04]  /*3b040*/  SHFL.BFLY PT, R13, R12, 0x8, 0x1f ;  /* 0x0d001f000c0d7f89 */ /* 0x002e6800000e0000 */
[----:B--2---:R-:W2:Y:S04]  /*3b050*/  SHFL.BFLY PT, R10, R6, 0x8, 0x1f ;  /* 0x0d001f00060a7f89 */ /* 0x004ea800000e0000 */
[----:B------:R-:W2:Y:S04]  /*3b060*/  SHFL.BFLY PT, R9, R11, 0x8, 0x1f ;  /* 0x0d001f000b097f89 */ /* 0x000ea800000e0000 */
[----:B------:R-:W2:Y:S04]  /*3b070*/  SHFL.BFLY PT, R8, R4, 0x8, 0x1f ;  /* 0x0d001f0004087f89 */ /* 0x000ea800000e0000 */
[----:B------:R-:W2:Y:S04]  /*3b080*/  SHFL.BFLY PT, R7, R3, 0x8, 0x1f ;  /* 0x0d001f0003077f89 */ /* 0x000ea800000e0000 */
[----:B------:R-:W2:Y:S01]  /*3b090*/  SHFL.BFLY PT, R5, R2, 0x8, 0x1f ;  /* 0x0d001f0002057f89 */ /* 0x000ea200000e0000 */
[----:B0-----:R-:W-:Y:S01]  /*3b0a0*/  FADD R14, R14, R15 ;  /* 0x0000000f0e0e7221 */ /* 0x001fe20000000000 */
[----:B-1----:R-:W-:Y:S01]  /*3b0b0*/  FADD R12, R12, R13 ;  /* 0x0000000d0c0c7221 */ /* 0x002fe20000000000 */
[----:B--2---:R-:W-:Y:S01]  /*3b0c0*/  FADD R6, R6, R10 ;  /* 0x0000000a06067221 */ /* 0x004fe20000000000 */
[----:B------:R-:W-:Y:S01]  /*3b0d0*/  FADD R11, R11, R9 ;  /* 0x000000090b0b7221 */ /* 0x000fe20000000000 */
[----:B------:R-:W-:Y:S01]  /*3b0e0*/  FADD R4, R4, R8 ;  /* 0x0000000804047221 */ /* 0x000fe20000000000 */
[----:B------:R-:W0:Y:S04]  /*3b0f0*/  SHFL.BFLY PT, R15, R14, 0x4, 0x1f ;  /* 0x0c801f000e0f7f89 */ /* 0x000e2800000e0000 */
[----:B------:R-:W1:Y:S01]  /*3b100*/  SHFL.BFLY PT, R13, R12, 0x4, 0x1f ;  /* 0x0c801f000c0d7f89 */ /* 0x000e6200000e0000 */
[----:B------:R-:W-:Y:S01]  /*3b110*/  FADD R10, R3, R7 ;  /* 0x00000007030a7221 */ /* 0x000fe20000000000 */
[----:B------:R-:W-:-:S02]  /*3b120*/  FADD R5, R2, R5 ;  /* 0x0000000502057221 */ /* 0x000fc40000000000 */
[----:B------:R-:W2:Y:S04]  /*3b130*/  SHFL.BFLY PT, R3, R6, 0x4, 0x1f ;  /* 0x0c801f0006037f89 */ /* 0x000ea800000e0000 */
[----:B------:R-:W2:Y:S04]  /*3b140*/  SHFL.BFLY PT, R8, R11, 0x4, 0x1f ;  /* 0x0c801f000b087f89 */ /* 0x000ea800000e0000 */
[----:B------:R-:W4:Y:S04]  /*3b150*/  SHFL.BFLY PT, R2, R4, 0x4, 0x1f ;  /* 0x0c801f0004027f89 */ /* 0x000f2800000e0000 */
[----:B------:R-:W4:Y:S04]  /*3b160*/  SHFL.BFLY PT, R9, R10, 0x4, 0x1f ;  /* 0x0c801f000a097f89 */ /* 0x000f2800000e0000 */
[----:B------:R-:W5:Y:S01]  /*3b170*/  SHFL.BFLY PT, R7, R5, 0x4, 0x1f ;  /* 0x0c801f0005077f89 */ /* 0x000f6200000e0000 */
[----:B0-----:R-:W-:Y:S01]  /*3b180*/  FADD R15, R14, R15 ;  /* 0x0000000f0e0f7221 */ /* 0x001fe20000000000 */
[----:B-1----:R-:W-:Y:S01]  /*3b190*/  FADD R13, R12, R13 ;  /* 0x0000000d0c0d7221 */ /* 0x002fe20000000000 */
[----:B--2---:R-:W-:-:S03]  /*3b1a0*/  FADD R3, R6, R3 ;  /* 0x0000000306037221 */ /* 0x004fc60000000000 */
[----:B------:R-:W0:Y:S04]  /*3b1b0*/  SHFL.BFLY PT, R12, R15, 0x2, 0x1f ;  /* 0x0c401f000f0c7f89 */ /* 0x000e2800000e0000 */
[----:B------:R-:W1:Y:S01]  /*3b1c0*/  SHFL.BFLY PT, R6, R13, 0x2, 0x1f ;  /* 0x0c401f000d067f89 */ /* 0x000e6200000e0000 */
[----:B------:R-:W-:Y:S01]  /*3b1d0*/  FADD R8, R11, R8 ;  /* 0x000000080b087221 */ /* 0x000fe20000000000 */
[----:B----4-:R-:W-:Y:S01]  /*3b1e0*/  FADD R2, R4, R2 ;  /* 0x0000000204027221 */ /* 0x010fe20000000000 */
[----:B------:R-:W-:Y:S01]  /*3b1f0*/  FADD R10, R10, R9 ;  /* 0x000000090a0a7221 */ /* 0x000fe20000000000 */
[----:B-----5:R-:W-:Y:S01]  /*3b200*/  FADD R7, R5, R7 ;  /* 0x0000000705077221 */ /* 0x020fe20000000000 */
[----:B------:R-:W2:Y:S04]  /*3b210*/  SHFL.BFLY PT, R4, R3, 0x2, 0x1f ;  /* 0x0c401f0003047f89 */ /* 0x000ea800000e0000 */
[----:B------:R-:W4:Y:S04]  /*3b220*/  SHFL.BFLY PT, R9, R8, 0x2, 0x1f ;  /* 0x0c401f0008097f89 */ /* 0x000f2800000e0000 */
[----:B------:R-:W5:Y:S04]  /*3b230*/  SHFL.BFLY PT, R11, R2, 0x2, 0x1f ;  /* 0x0c401f00020b7f89 */ /* 0x000f6800000e0000 */
[----:B------:R-:W3:Y:S04]  /*3b240*/  SHFL.BFLY PT, R14, R10, 0x2, 0x1f ;  /* 0x0c401f000a0e7f89 */ /* 0x000ee800000e0000 */
[----:B------:R-:W3:Y:S01]  /*3b250*/  SHFL.BFLY PT, R5, R7, 0x2, 0x1f ;  /* 0x0c401f0007057f89 */ /* 0x000ee200000e0000 */
[----:B0-----:R-:W-:Y:S01]  /*3b260*/  FADD R12, R15, R12 ;  /* 0x0000000c0f0c7221 */ /* 0x001fe20000000000 */
[----:B-1----:R-:W-:-:S04]  /*3b270*/  FADD R13, R13, R6 ;  /* 0x000000060d0d7221 */ /* 0x002fc80000000000 */
[----:B------:R-:W0:Y:S01]  /*3b280*/  SHFL.BFLY PT, R6, R12, 0x1, 0x1f ;  /* 0x0c201f000c067f89 */ /* 0x000e2200000e0000 */
[----:B--2---:R-:W-:-:S03]  /*3b290*/  FADD R3, R3, R4 ;  /* 0x0000000403037221 */ /* 0x004fc60000000000 */
[----:B------:R-:W1:Y:S01]  /*3b2a0*/  SHFL.BFLY PT, R4, R13, 0x1, 0x1f ;  /* 0x0c201f000d047f89 */ /* 0x000e6200000e0000 */
[----:B----4-:R-:W-:Y:S01]  /*3b2b0*/  FADD R9, R8, R9 ;  /* 0x0000000908097221 */ /* 0x010fe20000000000 */
[----:B-----5:R-:W-:Y:S01]  /*3b2c0*/  FADD R2, R2, R11 ;  /* 0x0000000b02027221 */ /* 0x020fe20000000000 */
[----:B---3--:R-:W-:Y:S01]  /*3b2d0*/  FADD R10, R10, R14 ;  /* 0x0000000e0a0a7221 */ /* 0x008fe20000000000 */
[----:B------:R-:W-:Y:S01]  /*3b2e0*/  FADD R5, R7, R5 ;  /* 0x0000000507057221 */ /* 0x000fe20000000000 */
[----:B------:R-:W2:Y:S04]  /*3b2f0*/  SHFL.BFLY PT, R11, R3, 0x1, 0x1f ;  /* 0x0c201f00030b7f89 */ /* 0x000ea800000e0000 */
[----:B------:R-:W-:Y:S04]  /*3b300*/  SHFL.BFLY PT, R8, R9, 0x1, 0x1f ;  /* 0x0c201f0009087f89 */ /* 0x000fe800000e0000 */
[----:B------:R-:W3:Y:S04]  /*3b310*/  SHFL.BFLY PT, R7, R2, 0x1, 0x1f ;  /* 0x0c201f0002077f89 */ /* 0x000ee800000e0000 */
[----:B------:R-:W-:Y:S04]  /*3b320*/  SHFL.BFLY PT, R14, R10, 0x1, 0x1f ;  /* 0x0c201f000a0e7f89 */ /* 0x000fe800000e0000 */
[----:B------:R-:W4:Y:S01]  /*3b330*/  SHFL.BFLY PT, R15, R5, 0x1, 0x1f ;  /* 0x0c201f00050f7f89 */ /* 0x000f2200000e0000 */
[----:B0-----:R-:W-:Y:S01]  /*3b340*/  FADD R6, R12, R6 ;  /* 0x000000060c067221 */ /* 0x001fe20000000000 */
[----:B-1----:R-:W-:-:S02]  /*3b350*/  FADD R4, R13, R4 ;  /* 0x000000040d047221 */ /* 0x002fc40000000000 */
[----:B------:R-:W5:Y:S04]  /*3b360*/  LDL.64 R12, [R1+0x1548] ;  /* 0x00154800010c7983 */ /* 0x000f680000100a00 */
[----:B------:R0:W-:Y:S04]  /*3b370*/  @!P5 STS [R0+0x40000], R6 ;  /* 0x040000060000d388 */ /* 0x0001e80000000800 */
[----:B------:R1:W-:Y:S01]  /*3b380*/  @!P5 STS [R0+0x40800], R4 ;  /* 0x040800040000d388 */ /* 0x0003e20000000800 */
[----:B--2---:R-:W-:Y:S01]  /*3b390*/  FADD R3, R3, R11 ;  /* 0x0000000b03037221 */ /* 0x004fe20000000000 */
[----:B---3--:R-:W-:Y:S01]  /*3b3a0*/  FADD R2, R2, R7 ;  /* 0x0000000702027221 */ /* 0x008fe20000000000 */
[----:B----4-:R-:W-:Y:S01]  /*3b3b0*/  FADD R5, R5, R15 ;  /* 0x0000000f05057221 */ /* 0x010fe20000000000 */
[----:B0-----:R-:W-:Y:S01]  /*3b3c0*/  FADD R6, R9, R8 ;  /* 0x0000000809067221 */ /* 0x001fe20000000000 */
[----:B-1----:R-:W-:Y:S01]  /*3b3d0*/  FADD R4, R10, R14 ;  /* 0x0000000e0a047221 */ /* 0x002fe20000000000 */
[----:B------:R-:W-:Y:S04]  /*3b3e0*/  @!P5 STS [R0+0x41000], R3 ;  /* 0x041000030000d388 */ /* 0x000fe80000000800 */
[----:B------:R-:W-:Y:S04]  /*3b3f0*/  @!P5 STS [R0+0x41800], R6 ;  /* 0x041800060000d388 */ /* 0x000fe80000000800 */
[----:B------:R0:W-:Y:S04]  /*3b400*/  @!P5 STS [R0+0x42000], R2 ;  /* 0x042000020000d388 */ /* 0x0001e80000000800 */
[----:B------:R-:W-:Y:S04]  /*3b410*/  @!P5 STS [R0+0x42800], R4 ;  /* 0x042800040000d388 */ /* 0x000fe80000000800 */
[----:B------:R1:W-:Y:S01]  /*3b420*/  @!P5 STS [R0+0x43000], R5 ;  /* 0x043000050000d388 */ /* 0x0003e20000000800 */
[----:B------:R-:W-:Y:S01]  /*3b430*/  BAR.SYNC.DEFER_BLOCKING 0x0 ;  /* 0x0000000000007b1d */ /* 0x000fe20000010000 */
[----:B0-----:R-:W-:-:S04]  /*3b440*/  IMAD.WIDE R2, R22, 0x2, R16 ;  /* 0x0000000216027825 */ /* 0x001fc800078e0210 */
[----:B------:R-:W-:-:S04]  /*3b450*/  IMAD.WIDE R10, R22, 0x2, R24 ;  /* 0x00000002160a7825 */ /* 0x000fc800078e0218 */
[----:B------:R-:W-:-:S04]  /*3b460*/  IMAD.WIDE R8, R22, 0x2, R28 ;  /* 0x0000000216087825 */ /* 0x000fc800078e021c */
[C---:B------:R-:W-:Y:S01]  /*3b470*/  IMAD.WIDE R6, R22.reuse, 0x2, R26 ;  /* 0x0000000216067825 */ /* 0x040fe200078e021a */
[----:B------:R-:W2:Y:S04]  /*3b480*/  LDL.64 R16, [R1+0x1558] ;  /* 0x0015580001107983 */ /* 0x000ea80000100a00 */
[----:B------:R-:W3:Y:S04]  /*3b490*/  LDL.64 R26, [R1+0x1540] ;  /* 0x00154000011a7983 */ /* 0x000ee80000100a00 */
[----:B------:R0:W4:Y:S01]  /*3b4a0*/  LDG.E.U16 R15, desc[UR10][R2.64] ;  /* 0x0000000a020f7981 */ /* 0x000122000c1e1500 */
[----:B-1----:R-:W-:-:S03]  /*3b4b0*/  IMAD.WIDE R4, R22, 0x2, R18 ;  /* 0x0000000216047825 */ /* 0x002fc600078e0212 */
[----:B------:R-:W2:Y:S04]  /*3b4c0*/  LDL.64 R18, [R1+0x1538] ;  /* 0x0015380001127983 */ /* 0x000ea80000100a00 */
[----:B------:R-:W2:Y:S04]  /*3b4d0*/  LDG.E.U16 R0, desc[UR10][R6.64] ;  /* 0x0000000a06007981 */ /* 0x000ea8000c1e1500 */
[----:B------:R1:W2:Y:S04]  /*3b4e0*/  LDG.E.U16 R23, desc[UR10][R4.64] ;  /* 0x0000000a04177981 */ /* 0x0002a8000c1e1500 */
[----:B------:R-:W2:Y:S04]  /*3b4f0*/  LDG.E.U16 R28, desc[UR10][R8.64] ;  /* 0x0000000a081c7981 */ /* 0x000ea8000c1e1500 */
[----:B------:R1:W2:Y:S01]  /*3b500*/  LDG.E.U16 R29, desc[UR10][R10.64] ;  /* 0x0000000a0a1d7981 */ /* 0x0002a2000c1e1500 */
[----:B0-----:R-:W-:-:S03]  /*3b510*/  IMAD.WIDE R2, R22, 0x2, R20 ;  /* 0x0000000216027825 */ /* 0x001fc600078e0214 */
[----:B------:R-:W1:Y:S04]  /*3b520*/  LDL.64 R20, [R1+0x1550] ;  /* 0x0015500001147983 */ /* 0x000e680000100a00 */
[----:B------:R-:W2:Y:S04]  /*3b530*/  LDG.E.U16 R25, desc[UR10][R2.64] ;  /* 0x0000000a02197981 */ /* 0x000ea8000c1e1500 */
[----:B----4-:R0:W-:Y:S04]  /*3b540*/  STL [R1+0x21c], R15 ;  /* 0x00021c0f01007387 */ /* 0x0101e80000100800 */
[----:B0-----:R-:W4:Y:S04]  /*3b550*/  LDL.64 R14, [R1+0x1530] ;  /* 0x00153000010e7983 */ /* 0x001f280000100a00 */
[----:B--2---:R0:W-:Y:S01]  /*3b560*/  STL [R1+0x218], R25 ;  /* 0x0002181901007387 */ /* 0x0041e20000100800 */
[----:B-1----:R-:W-:-:S03]  /*3b570*/  IMAD.WIDE R4, R22, 0x2, R20 ;  /* 0x0000000216047825 */ /* 0x002fc600078e0214 */
[----:B------:R-:W2:Y:S04]  /*3b580*/  LDL.64 R20, [R1+0x1518] ;  /* 0x0015180001147983 */ /* 0x000ea80000100a00 */
[----:B0-----:R-:W2:Y:S01]  /*3b590*/  LDL.64 R24, [R1+0x1528] ;  /* 0x0015280001187983 */ /* 0x001ea20000100a00 */
[----:B------:R-:W-:-:S04]  /*3b5a0*/  IMAD.WIDE R2, R22, 0x2, R16 ;  /* 0x0000000216027825 */ /* 0x000fc800078e0210 */
[C---:B-----5:R-:W-:Y:S01]  /*3b5b0*/  IMAD.WIDE R6, R22.reuse, 0x2, R12 ;  /* 0x0000000216067825 */ /* 0x060fe200078e020c */
[----:B------:R-:W5:Y:S04]  /*3b5c0*/  LDL.64 R16, [R1+0x1520] ;  /* 0x0015200001107983 */ /* 0x000f680000100a00 */
[----:B------:R-:W5:Y:S01]  /*3b5d0*/  LDL.64 R12, [R1+0x1510] ;  /* 0x00151000010c7983 */ /* 0x000f620000100a00 */
[----:B------:R-:W-:-:S03]  /*3b5e0*/  IMAD.WIDE R10, R22, 0x2, R18 ;  /* 0x00000002160a7825 */ /* 0x000fc600078e0212 */
[----:B------:R0:W-:Y:S04]  /*3b5f0*/  STL [R1+0x214], R23 ;  /* 0x0002141701007387 */ /* 0x0001e80000100800 */
[----:B------:R1:W-:Y:S01]  /*3b600*/  STL [R1+0x210], R0 ;  /* 0x0002100001007387 */ /* 0x0003e20000100800 */
[----:B---3--:R-:W-:-:S03]  /*3b610*/  IMAD.WIDE R8, R22, 0x2, R26 ;  /* 0x0000000216087825 */ /* 0x008fc600078e021a */
[----:B------:R3:W-:Y:S04]  /*3b620*/  STL [R1+0x20c], R28 ;  /* 0x00020c1c01007387 */ /* 0x0007e80000100800 */
[----:B------:R-:W5:Y:S04]  /*3b630*/  LDL.64 R18, [R1+0x1508] ;  /* 0x0015080001127983 */ /* 0x000f680000100a00 */
[----:B------:R-:W5:Y:S04]  /*3b640*/  LDG.E.U16 R3, desc[UR10][R2.64] ;  /* 0x0000000a02037981 */ /* 0x000f68000c1e1500 */
[----:B------:R1:W-:Y:S04]  /*3b650*/  STL [R1+0x208], R29 ;  /* 0x0002081d01007387 */ /* 0x0003e80000100800 */
[----:B------:R-:W5:Y:S04]  /*3b660*/  LDL.64 R26, [R1+0x1500] ;  /* 0x00150000011a7983 */ /* 0x000f680000100a00 */
[----:B0-----:R-:W5:Y:S04]  /*3b670*/  LDG.E.U16 R23, desc[UR10][R4.64] ;  /* 0x0000000a04177981 */ /* 0x001f68000c1e1500 */
[----:B-1----:R-:W5:Y:S04]  /*3b680*/  LDG.E.U16 R0, desc[UR10][R6.64] ;  /* 0x0000000a06007981 */ /* 0x002f68000c1e1500 */
[----:B---3--:R-:W3:Y:S04]  /*3b690*/  LDG.E.U16 R28, desc[UR10][R8.64] ;  /* 0x0000000a081c7981 */ /* 0x008ee8000c1e1500 */
[----:B------:R4:W3:Y:S02]  /*3b6a0*/  LDG.E.U16 R29, desc[UR10][R10.64] ;  /* 0x0000000a0a1d7981 */ /* 0x0008e4000c1e1500 */
[----:B----4-:R-:W-:-:S02]  /*3b6b0*/  IMAD.WIDE R10, R22, 0x2, R14 ;  /* 0x00000002160a7825 */ /* 0x010fc400078e020e */
[----:B------:R-:W4:Y:S02]  /*3b6c0*/  LDL.64 R14, [R1+0x14f8] ;  /* 0x0014f800010e7983 */ /* 0x000f240000100a00 */
[C---:B--2---:R-:W-:Y:S02]  /*3b6d0*/  IMAD.WIDE R4, R22.reuse, 0x2, R20 ;  /* 0x0000000216047825 */ /* 0x044fe400078e0214 */
[----:B------:R0:W2:Y:S02]  /*3b6e0*/  LDG.E.U16 R21, desc[UR10][R10.64] ;  /* 0x0000000a0a157981 */ /* 0x0000a4000c1e1500 */
[C---:B------:R-:W-:Y:S02]  /*3b6f0*/  IMAD.WIDE R8, R22.reuse, 0x2, R24 ;  /* 0x0000000216087825 */ /* 0x040fe400078e0218 */
[----:B------:R-:W4:Y:S02]  /*3b700*/  LDL.64 R24, [R1+0x14f0] ;  /* 0x0014f00001187983 */ /* 0x000f240000100a00 */
[----:B-----5:R-:W-:-:S02]  /*3b710*/  IMAD.WIDE R6, R22, 0x2, R16 ;  /* 0x0000000216067825 */ /* 0x020fc400078e0210 */
[----:B------:R-:W5:Y:S04]  /*3b720*/  LDL.64 R16, [R1+0x14e8] ;  /* 0x0014e80001107983 */ /* 0x000f680000100a00 */
[----:B------:R1:W-:Y:S01]  /*3b730*/  STL [R1+0x204], R3 ;  /* 0x0002040301007387 */ /* 0x0003e20000100800 */
[----:B0-----:R-:W-:-:S03]  /*3b740*/  IMAD.WIDE R10, R22, 0x2, R18 ;  /* 0x00000002160a7825 */ /* 0x001fc600078e0212 */
[----:B------:R0:W-:Y:S04]  /*3b750*/  STL [R1+0x200], R23 ;  /* 0x0002001701007387 */ /* 0x0001e80000100800 */
[----:B------:R0:W-:Y:S04]  /*3b760*/  STL [R1+0x1fc], R0 ;  /* 0x0001fc0001007387 */ /* 0x0001e80000100800 */
[----:B---3--:R3:W-:Y:S01]  /*3b770*/  STL [R1+0x1f8], R28 ;  /* 0x0001f81c01007387 */ /* 0x0087e20000100800 */
[----:B-1----:R-:W-:-:S03]  /*3b780*/  IMAD.WIDE R2, R22, 0x2, R12 ;  /* 0x0000000216027825 */ /* 0x002fc600078e020c */
[----:B------:R-:W5:Y:S04]  /*3b790*/  LDL.64 R12, [R1+0x14e0] ;  /* 0x0014e000010c7983 */ /* 0x000f680000100a00 */
[----:B------:R1:W-:Y:S04]  /*3b7a0*/  STL [R1+0x1f4], R29 ;  /* 0x0001f41d01007387 */ /* 0x0003e80000100800 */
[----:B0-----:R0:W5:Y:S04]  /*3b7b0*/  LDG.E.U16 R23, desc[UR10][R8.64] ;  /* 0x0000000a08177981 */ /* 0x001168000c1e1500 */
[----:B------:R4:W5:Y:S04]  /*3b7c0*/  LDG.E.U16 R0, desc[UR10][R6.64] ;  /* 0x0000000a06007981 */ /* 0x000968000c1e1500 */
[----:B---3--:R3:W5:Y:S04]  /*3b7d0*/  LDG.E.U16 R28, desc[UR10][R4.64] ;  /* 0x0000000a041c7981 */ /* 0x008768000c1e1500 */
[----:B-1----:R5:W5:Y:S01]  /*3b7e0*/  LDG.E.U16 R29, desc[UR10][R2.64] ;  /* 0x0000000a021d7981 */ /* 0x002b62000c1e1500 */
[----:B0-----:R-:W-:-:S03]  /*3b7f0*/  IMAD.WIDE R8, R22, 0x2, R26 ;  /* 0x0000000216087825 */ /* 0x001fc600078e021a */
[----:B--2---:R0:W-:Y:S04]  /*3b800*/  STL [R1+0x1f0], R21 ;  /* 0x0001f01501007387 */ /* 0x0041e80000100800 */
[----:B------:R-:W2:Y:S01]  /*3b810*/  LDL.64 R26, [R1+0x14c8] ;  /* 0x0014c800011a7983 */ /* 0x000ea20000100a00 */
[----:B----4-:R-:W-:-:S03]  /*3b820*/  IMAD.WIDE R6, R22, 0x2, R14 ;  /* 0x0000000216067825 */ /* 0x010fc600078e020e */
[----:B------:R-:W4:Y:S04]  /*3b830*/  LDL.64 R18, [R1+0x14d0] ;  /* 0x0014d00001127983 */ /* 0x000f280000100a00 */
[----:B------:R-:W4:Y:S01]  /*3b840*/  LDL.64 R14, [R1+0x14c0] ;  /* 0x0014c000010e7983 */ /* 0x000f220000100a00 */
[----:B---3--:R-:W-:-:S03]  /*3b850*/  IMAD.WIDE R4, R22, 0x2, R24 ;  /* 0x0000000216047825 */ /* 0x008fc600078e0218 */
[----:B------:R1:W3:Y:S04]  /*3b860*/  LDG.E.U16 R25, desc[UR10][R10.64] ;  /* 0x0000000a0a197981 */ /* 0x0002e8000c1e1500 */
[----:B0-----:R-:W4:Y:S01]  /*3b870*/  LDL.64 R20, [R1+0x14d8] ;  /* 0x0014d80001147983 */ /* 0x001f220000100a00 */
[----:B-----5:R-:W-:-:S04]  /*3b880*/  IMAD.WIDE R2, R22, 0x2, R16 ;  /* 0x0000000216027825 */ /* 0x020fc800078e0210 */
[C---:B-1----:R-:W-:Y:S01]  /*3b890*/  IMAD.WIDE R10, R22.reuse, 0x2, R12 ;  /* 0x00000002160a7825 */ /* 0x042fe200078e020c */
[----:B------:R0:W-:Y:S04]  /*3b8a0*/  STL [R1+0x1e4], R23 ;  /* 0x0001e41701007387 */ /* 0x0001e80000100800 */
[----:B------:R1:W-:Y:S04]  /*3b8b0*/  STL [R1+0x1ec], R0 ;  /* 0x0001ec0001007387 */ /* 0x0003e80000100800 */
[----:B------:R5:W-:Y:S04]  /*3b8c0*/  STL [R1+0x1e0], R28 ;  /* 0x0001e01c01007387 */ /* 0x000be80000100800 */
[----:B------:R-:W4:Y:S04]  /*3b8d0*/  LDL.64 R16, [R1+0x14b8] ;  /* 0x0014b80001107983 */ /* 0x000f280000100a00 */
[----:B------:R5:W-:Y:S04]  /*3b8e0*/  STL [R1+0x1e8], R29 ;  /* 0x0001e81d01007387 */ /* 0x000be80000100800 */
[----:B0-----:R-:W4:Y:S04]  /*3b8f0*/  LDG.E.U16 R23, desc[UR10][R8.64] ;  /* 0x0000000a08177981 */ /* 0x001f28000c1e1500 */
[----:B-1----:R-:W4:Y:S04]  /*3b900*/  LDG.E.U16 R0, desc[UR10][R6.64] ;  /* 0x0000000a06007981 */ /* 0x002f28000c1e1500 */
[----:B-----5:R2:W5:Y:S04]  /*3b910*/  LDG.E.U16 R28, desc[UR10][R4.64] ;  /* 0x0000000a041c7981 */ /* 0x020568000c1e1500 */
[----:B------:R0:W5:Y:S01]  /*3b920*/  LDG.E.U16 R29, desc[UR10][R2.64] ;  /* 0x0000000a021d7981 */ /* 0x000162000c1e1500 */
[----:B--2---:R-:W-:-:S03]  /*3b930*/  IMAD.WIDE R4, R22, 0x2, R26 ;  /* 0x0000000216047825 */ /* 0x004fc600078e021a */
[----:B------:R1:W2:Y:S04]  /*3b940*/  LDG.E.U16 R27, desc[UR10][R10.64] ;  /* 0x0000000a0a1b7981 */ /* 0x0002a8000c1e1500 */
[----:B---3--:R3:W-:Y:S01]  /*3b950*/  STL [R1+0x1d4], R25 ;  /* 0x0001d41901007387 */ /* 0x0087e20000100800 */
[----:B----4-:R-:W-:-:S03]  /*3b960*/  IMAD.WIDE R8, R22, 0x2, R20 ;  /* 0x0000000216087825 */ /* 0x010fc600078e0214 */
[----:B------:R-:W4:Y:S01]  /*3b970*/  LDL.64 R20, [R1+0x14a0] ;  /* 0x0014a00001147983 */ /* 0x000f220000100a00 */
[----:B------:R-:W-:-:S03]  /*3b980*/  IMAD.WIDE R6, R22, 0x2, R18 ;  /* 0x0000000216067825 */ /* 0x000fc600078e0212 */
[----:B------:R-:W4:Y:S04]  /*3b990*/  LDL.64 R12, [R1+0x14a8] ;  /* 0x0014a800010c7983 */ /* 0x000f280000100a00 */
[----:B------:R-:W4:Y:S04]  /*3b9a0*/  LDL.64 R18, [R1+0x1498] ;  /* 0x0014980001127983 */ /* 0x000f280000100a00 */
[----:B---3--:R-:W3:Y:S01]  /*3b9b0*/  LDL.64 R24, [R1+0x14b0] ;  /* 0x0014b00001187983 */ /* 0x008ee20000100a00 */
[----:B0-----:R-:W-:-:S04]  /*3b9c0*/  IMAD.WIDE R2, R22, 0x2, R14 ;  /* 0x0000000216027825 */ /* 0x001fc800078e020e */
[C---:B-1----:R-:W-:Y:S01]  /*3b9d0*/  IMAD.WIDE R10, R22.reuse, 0x2, R16 ;  /* 0x00000002160a7825 */ /* 0x042fe200078e0210 */
[----:B------:R0:W-:Y:S04]  /*3b9e0*/  STL [R1+0x1dc], R23 ;  /* 0x0001dc1701007387 */ /* 0x0001e80000100800 */
[----:B------:R1:W-:Y:S04]  /*3b9f0*/  STL [R1+0x1d0], R0 ;  /* 0x0001d00001007387 */ /* 0x0003e80000100800 */
[----:B-----5:R5:W-:Y:S04]  /*3ba00*/  STL [R1+0x1d8], R28 ;  /* 0x0001d81c01007387 */ /* 0x020be80000100800 */
[----:B------:R-:W3:Y:S04]  /*3ba10*/  LDL.64 R14, [R1+0x1490] ;  /* 0x00149000010e7983 */ /* 0x000ee80000100a00 */
[----:B------:R5:W-:Y:S04]  /*3ba20*/  STL [R1+0x134], R29 ;  /* 0x0001341d01007387 */ /* 0x000be80000100800 */
[----:B0-----:R-:W3:Y:S04]  /*3ba30*/  LDG.E.U16 R23, desc[UR10][R8.64] ;  /* 0x0000000a08177981 */ /* 0x001ee8000c1e1500 */
[----:B-1----:R-:W3:Y:S04]  /*3ba40*/  LDG.E.U16 R0, desc[UR10][R6.64] ;  /* 0x0000000a06007981 */ /* 0x002ee8000c1e1500 */
[----:B-----5:R4:W5:Y:S04]  /*3ba50*/  LDG.E.U16 R28, desc[UR10][R4.64] ;  /* 0x0000000a041c7981 */ /* 0x020968000c1e1500 */
[----:B------:R0:W5:Y:S04]  /*3ba60*/  LDG.E.U16 R29, desc[UR10][R2.64] ;  /* 0x0000000a021d7981 */ /* 0x000168000c1e1500 */
[----:B--2---:R1:W-:Y:S04]  /*3ba70*/  STL [R1+0x17c], R27 ;  /* 0x00017c1b01007387 */ /* 0x0043e80000100800 */
[----:B------:R-:W2:Y:S01]  /*3ba80*/  LDL.64 R16, [R1+0x1480] ;  /* 0x0014800001107983 */ /* 0x000ea20000100a00 */
[----:B----4-:R-:W-:-:S03]  /*3ba90*/  IMAD.WIDE R4, R22, 0x2, R20 ;  /* 0x0000000216047825 */ /* 0x010fc600078e0214 */
[----:B-1----:R-:W4:Y:S04]  /*3baa0*/  LDL.64 R26, [R1+0x1488] ;  /* 0x00148800011a7983 */ /* 0x002f280000100a00 */
[----:B------:R1:W2:Y:S01]  /*3bab0*/  LDG.E.U16 R21, desc[UR10][R10.64] ;  /* 0x0000000a0a157981 */ /* 0x0002a2000c1e1500 */
[----:B---3--:R-:W-:-:S03]  /*3bac0*/  IMAD.WIDE R8, R22, 0x2, R24 ;  /* 0x0000000216087825 */ /* 0x008fc600078e0218 */
[----:B------:R-:W3:Y:S01]  /*3bad0*/  LDL.64 R24, [R1+0x1478] ;  /* 0x0014780001187983 */ /* 0x000ee20000100a00 */
[----:B------:R-:W-:-:S03]  /*3bae0*/  IMAD.WIDE R6, R22, 0x2, R12 ;  /* 0x0000000216067825 */ /* 0x000fc600078e020c */
[----:B------:R-:W3:Y:S01]  /*3baf0*/  LDL.64 R12, [R1+0x1470] ;  /* 0x00147000010c7983 */ /* 0x000ee20000100a00 */
[----:B0-----:R-:W-:-:S04]  /*3bb00*/  IMAD.WIDE R2, R22, 0x2, R18 ;  /* 0x0000000216027825 */ /* 0x001fc800078e0212 */
[C---:B-1----:R-:W-:Y:S01]  /*3bb10*/  IMAD.WIDE R10, R22.reuse, 0x2, R14 ;  /* 0x00000002160a7825 */ /* 0x042fe200078e020e */
[----:B------:R0:W-:Y:S04]  /*3bb20*/  STL [R1+0x128], R23 ;  /* 0x0001281701007387 */ /* 0x0001e80000100800 */
[----:B------:R1:W-:Y:S04]  /*3bb30*/  STL [R1+0x178], R0 ;  /* 0x0001780001007387 */ /* 0x0003e80000100800 */
[----:B-----5:R5:W-:Y:S04]  /*3bb40*/  STL [R1+0x124], R28 ;  /* 0x0001241c01007387 */ /* 0x020be80000100800 */
[----:B------:R-:W3:Y:S04]  /*3bb50*/  LDL.64 R18, [R1+0x1468] ;  /* 0x0014680001127983 */ /* 0x000ee80000100a00 */
[----:B------:R5:W-:Y:S04]  /*3bb60*/  STL [R1+0x174], R29 ;  /* 0x0001741d01007387 */ /* 0x000be80000100800 */
[----:B0-----:R4:W3:Y:S04]  /*3bb70*/  LDG.E.U16 R23, desc[UR10][R8.64] ;  /* 0x0000000a08177981 */ /* 0x0018e8000c1e1500 */
[----:B-1----:R0:W3:Y:S04]  /*3bb80*/  LDG.E.U16 R0, desc[UR10][R6.64] ;  /* 0x0000000a06007981 */ /* 0x0020e8000c1e1500 */
[----:B-----5:R3:W5:Y:S04]  /*3bb90*/  LDG.E.U16 R28, desc[UR10][R4.64] ;  /* 0x0000000a041c7981 */ /* 0x020768000c1e1500 */
[----:B------:R1:W5:Y:S01]  /*3bba0*/  LDG.E.U16 R29, desc[UR10][R2.64] ;  /* 0x0000000a021d7981 */ /* 0x000362000c1e1500 */
[----:B----4-:R-:W-:-:S03]  /*3bbb0*/  IMAD.WIDE R8, R22, 0x2, R26 ;  /* 0x0000000216087825 */ /* 0x010fc600078e021a */
[----:B--2---:R2:W-:Y:S04]  /*3bbc0*/  STL [R1+0x120], R21 ;  /* 0x0001201501007387 */ /* 0x0045e80000100800 */
[----:B------:R-:W4:Y:S01]  /*3bbd0*/  LDL.64 R26, [R1+0x1450] ;  /* 0x00145000011a7983 */ /* 0x000f220000100a00 */
[----:B0-----:R-:W-:-:S03]  /*3bbe0*/  IMAD.WIDE R6, R22, 0x2, R16 ;  /* 0x0000000216067825 */ /* 0x001fc600078e0210 */
[----:B------:R-:W4:Y:S04]  /*3bbf0*/  LDL.64 R14, [R1+0x1458] ;  /* 0x00145800010e7983 */ /* 0x000f280000100a00 */
[----:B------:R-:W4:Y:S01]  /*3bc00*/  LDL.64 R16, [R1+0x1448] ;  /* 0x0014480001107983 */ /* 0x000f220000100a00 */
[----:B---3--:R-:W-:-:S03]  /*3bc10*/  IMAD.WIDE R4, R22, 0x2, R24 ;  /* 0x0000000216047825 */ /* 0x008fc600078e0218 */
[----:B------:R0:W3:Y:S04]  /*3bc20*/  LDG.E.U16 R25, desc[UR10][R10.64] ;  /* 0x0000000a0a197981 */ /* 0x0000e8000c1e1500 */
[----:B--2---:R-:W2:Y:S01]  /*3bc30*/  LDL.64 R20, [R1+0x1460] ;  /* 0x0014600001147983 */ /* 0x004ea20000100a00 */
[----:B-1----:R-:W-:-:S04]  /*3bc40*/  IMAD.WIDE R2, R22, 0x2, R12 ;  /* 0x0000000216027825 */ /* 0x002fc800078e020c */
[C---:B0-----:R-:W-:Y:S01]  /*3bc50*/  IMAD.WIDE R10, R22.reuse, 0x2, R18 ;  /* 0x00000002160a7825 */ /* 0x041fe200078e0212 */
[----:B------:R0:W-:Y:S04]  /*3bc60*/  STL [R1+0x170], R23 ;  /* 0x0001701701007387 */ /* 0x0001e80000100800 */
[----:B------:R1:W-:Y:S04]  /*3bc70*/  STL [R1+0x110], R0 ;  /* 0x0001100001007387 */ /* 0x0003e80000100800 */
[----:B-----5:R5:W-:Y:S04]  /*3bc80*/  STL [R1+0x15c], R28 ;  /* 0x00015c1c01007387 */ /* 0x020be80000100800 */
[----:B------:R-:W2:Y:S04]  /*3bc90*/  LDL.64 R12, [R1+0x1440] ;  /* 0x00144000010c7983 */ /* 0x000ea80000100a00 */
[----:B------:R5:W-:Y:S04]  /*3bca0*/  STL [R1+0x10c], R29 ;  /* 0x00010c1d01007387 */ /* 0x000be80000100800 */
[----:B0-----:R-:W2:Y:S04]  /*3bcb0*/  LDG.E.U16 R23, desc[UR10][R8.64] ;  /* 0x0000000a08177981 */ /* 0x001ea8000c1e1500 */
[----:B-1----:R-:W2:Y:S04]  /*3bcc0*/  LDG.E.U16 R0, desc[UR10][R6.64] ;  /* 0x0000000a06007981 */ /* 0x002ea8000c1e1500 */
[----:B-----5:R4:W5:Y:S04]  /*3bcd0*/  LDG.E.U16 R28, desc[UR10][R4.64] ;  /* 0x0000000a041c7981 */ /* 0x020968000c1e1500 */
[----:B------:R0:W5:Y:S01]  /*3bce0*/  LDG.E.U16 R29, desc[UR10][R2.64] ;  /* 0x0000000a021d7981 */ /* 0x000162000c1e1500 */
[----:B----4-:R-:W-:-:S03]  /*3bcf0*/  IMAD.WIDE R4, R22, 0x2, R26 ;  /* 0x0000000216047825 */ /* 0x010fc600078e021a */
[----:B------:R1:W4:Y:S04]  /*3bd00*/  LDG.E.U16 R27, desc[UR10][R10.64] ;  /* 0x0000000a0a1b7981 */ /* 0x000328000c1e1500 */
[----:B---3--:R3:W-:Y:S01]  /*3bd10*/  STL [R1+0x158], R25 ;  /* 0x0001581901007387 */ /* 0x0087e20000100800 */
[----:B--2---:R-:W-:-:S03]  /*3bd20*/  IMAD.WIDE R8, R22, 0x2, R20 ;  /* 0x0000000216087825 */ /* 0x004fc600078e0214 */
[----:B------:R-:W2:Y:S01]  /*3bd30*/  LDL.64 R20, [R1+0x1428] ;  /* 0x0014280001147983 */ /* 0x000ea20000100a00 */
[----:B------:R-:W-:-:S03]  /*3bd40*/  IMAD.WIDE R6, R22, 0x2, R14 ;  /* 0x0000000216067825 */ /* 0x000fc600078e020e */
[----:B------:R-:W2:Y:S04]  /*3bd50*/  LDL.64 R18, [R1+0x1430] ;  /* 0x0014300001127983 */ /* 0x000ea80000100a00 */
[----:B------:R-:W2:Y:S04]  /*3bd60*/  LDL.64 R14, [R1+0x1420] ;  /* 0x00142000010e7983 */ /* 0x000ea80000100a00 */
        /* <DEDUP_REMOVED lines=12> */
[----:B----4-:R1:W-:Y:S04]  /*3be30*/  STL [R1+0xf8], R27 ;  /* 0x0000f81b01007387 */ /* 0x0103e80000100800 */
[----:B------:R-:W4:Y:S01]  /*3be40*/  LDL.64 R12, [R1+0x1408] ;  /* 0x00140800010c7983 */ /* 0x000f220000100a00 */
[----:B--2---:R-:W-:-:S03]  /*3be50*/  IMAD.WIDE R4, R22, 0x2, R20 ;  /* 0x0000000216047825 */ /* 0x004fc600078e0214 */
[----:B-1----:R-:W2:Y:S04]  /*3be60*/  LDL.64 R26, [R1+0x1410] ;  /* 0x00141000011a7983 */ /* 0x002ea80000100a00 */
[----:B------:R1:W4:Y:S01]  /*3be70*/  LDG.E.U16 R21, desc[UR10][R10.64] ;  /* 0x0000000a0a157981 */ /* 0x000322000c1e1500 */
        /* <DEDUP_REMOVED lines=12> */
[----:B-1----:R-:W3:Y:S04]  /*3bf40*/  LDG.E.U16 R0, desc[UR10][R6.64] ;  /* 0x0000000a06007981 */ /* 0x002ee8000c1e1500 */
[----:B-----5:R3:W5:Y:S04]  /*3bf50*/  LDG.E.U16 R28, desc[UR10][R4.64] ;  /* 0x0000000a041c7981 */ /* 0x020768000c1e1500 */
[----:B------:R0:W5:Y:S01]  /*3bf60*/  LDG.E.U16 R29, desc[UR10][R2.64] ;  /* 0x0000000a021d7981 */ /* 0x000162000c1e1500 */
[----:B--2---:R-:W-:-:S03]  /*3bf70*/  IMAD.WIDE R8, R22, 0x2, R26 ;  /* 0x0000000216087825 */ /* 0x004fc600078e021a */
[----:B----4-:R1:W-:Y:S04]  /*3bf80*/  STL [R1+0x11c], R21 ;  /* 0x00011c1501007387 */ /* 0x0103e80000100800 */
[----:B------:R-:W2:Y:S04]  /*3bf90*/  LDL.64 R26, [R1+0x1358] ;  /* 0x00135800011a7983 */ /* 0x000ea80000100a00 */
[----:B------:R-:W4:Y:S01]  /*3bfa0*/  LDL.64 R16, [R1+0x1360] ;  /* 0x0013600001107983 */ /* 0x000f220000100a00 */
[----:B---3--:R-:W-:-:S03]  /*3bfb0*/  IMAD.WIDE R4, R22, 0x2, R24 ;  /* 0x0000000216047825 */ /* 0x008fc600078e0218 */
[----:B------:R3:W4:Y:S01]  /*3bfc0*/  LDG.E.U16 R25, desc[UR10][R10.64] ;  /* 0x0000000a0a197981 */ /* 0x000722000c1e1500 */
[----:B------:R-:W-:-:S03]  /*3bfd0*/  IMAD.WIDE R6, R22, 0x2, R12 ;  /* 0x0000000216067825 */ /* 0x000fc600078e020c */
[----:B-1----:R-:W4:Y:S04]  /*3bfe0*/  LDL.64 R20, [R1+0x1368] ;  /* 0x0013680001147983 */ /* 0x002f280000100a00 */
[----:B------:R-:W4:Y:S01]  /*3bff0*/  LDL.64 R12, [R1+0x1350] ;  /* 0x00135000010c7983 */ /* 0x000f220000100a00 */
[----:B0-----:R-:W-:-:S04]  /*3c000*/  IMAD.WIDE R2, R22, 0x2, R18 ;  /* 0x0000000216027825 */ /* 0x001fc800078e0212 */
[C---:B---3--:R-:W-:Y:S01]  /*3c010*/  IMAD.WIDE R10, R22.reuse, 0x2, R14 ;  /* 0x00000002160a7825 */ /* 0x048fe200078e020e */
[----:B------:R0:W-:Y:S04]  /*3c020*/  STL [R1+0xd8], R23 ;  /* 0x0000d81701007387 */ /* 0x0001e80000100800 */
[----:B------:R1:W-:Y:S04]  /*3c030*/  STL [R1+0x118], R0 ;  /* 0x0001180001007387 */ /* 0x0003e80000100800 */
[----:B-----5:R3:W-:Y:S04]  /*3c040*/  STL [R1+0xd4], R28 ;  /* 0x0000d41c01007387 */ /* 0x0207e80000100800 */
[----:B------:R-:W5:Y:S04]  /*3c050*/  LDL.64 R18, [R1+0x1348] ;  /* 0x0013480001127983 */ /* 0x000f680000100a00 */
[----:B------:R3:W-:Y:S04]  /*3c060*/  STL [R1+0x114], R29 ;  /* 0x0001141d01007387 */ /* 0x0007e80000100800 */
[----:B0-----:R-:W5:Y:S04]  /*3c070*/  LDG.E.U16 R23, desc[UR10][R8.64] ;  /* 0x0000000a08177981 */ /* 0x001f68000c1e1500 */
[----:B-1----:R-:W5:Y:S04]  /*3c080*/  LDG.E.U16 R0, desc[UR10][R6.64] ;  /* 0x0000000a06007981 */ /* 0x002f68000c1e1500 */
[----:B---3--:R2:W3:Y:S04]  /*3c090*/  LDG.E.U16 R28, desc[UR10][R4.64] ;  /* 0x0000000a041c7981 */ /* 0x0084e8000c1e1500 */
[----:B------:R0:W3:Y:S01]  /*3c0a0*/  LDG.E.U16 R29, desc[UR10][R2.64] ;  /* 0x0000000a021d7981 */ /* 0x0000e2000c1e1500 */
[----:B--2---:R-:W-:-:S03]  /*3c0b0*/  IMAD.WIDE R4, R22, 0x2, R26 ;  /* 0x0000000216047825 */ /* 0x004fc600078e021a */
[----:B------:R5:W2:Y:S01]  /*3c0c0*/  LDG.E.U16 R27, desc[UR10][R10.64] ;  /* 0x0000000a0a1b7981 */ /* 0x000aa2000c1e1500 */
[----:B----4-:R-:W-:-:S03]  /*3c0d0*/  IMAD.WIDE R6, R22, 0x2, R16 ;  /* 0x0000000216067825 */ /* 0x010fc600078e0210 */
[----:B------:R1:W-:Y:S04]  /*3c0e0*/  STL [R1+0xd0], R25 ;  /* 0x0000d01901007387 */ /* 0x0003e80000100800 */
[----:B------:R-:W4:Y:S01]  /*3c0f0*/  LDL.64 R16, [R1+0x1328] ;  /* 0x0013280001107983 */ /* 0x000f220000100a00 */
[----:B------:R-:W-:-:S03]  /*3c100*/  IMAD.WIDE R8, R22, 0x2, R20 ;  /* 0x0000000216087825 */ /* 0x000fc600078e0214 */
[----:B------:R-:W4:Y:S04]  /*3c110*/  LDL.64 R14, [R1+0x1338] ;  /* 0x00133800010e7983 */ /* 0x000f280000100a00 */
[----:B------:R-:W4:Y:S04]  /*3c120*/  LDL.64 R20, [R1+0x1330] ;  /* 0x0013300001147983 */ /* 0x000f280000100a00 */
[----:B-1----:R-:W4:Y:S01]  /*3c130*/  LDL.64 R24, [R1+0x1340] ;  /* 0x0013400001187983 */ /* 0x002f220000100a00 */
[----:B0-----:R-:W-:-:S04]  /*3c140*/  IMAD.WIDE R2, R22, 0x2, R12 ;  /* 0x0000000216027825 */ /* 0x001fc800078e020c */
[C---:B-----5:R-:W-:Y:S01]  /*3c150*/  IMAD.WIDE R10, R22.reuse, 0x2, R18 ;  /* 0x00000002160a7825 */ /* 0x060fe200078e0212 */
[----:B------:R0:W-:Y:S04]  /*3c160*/  STL [R1+0x108], R23 ;  /* 0x0001081701007387 */ /* 0x0001e80000100800 */
[----:B------:R1:W-:Y:S04]  /*3c170*/  STL [R1+0xc0], R0 ;  /* 0x0000c00001007387 */ /* 0x0003e80000100800 */
[----:B---3--:R3:W-:Y:S04]  /*3c180*/  STL [R1+0x104], R28 ;  /* 0x0001041c01007387 */ /* 0x0087e80000100800 */
[----:B------:R-:W5:Y:S04]  /*3c190*/  LDL.64 R12, [R1+0x1320] ;  /* 0x00132000010c7983 */ /* 0x000f680000100a00 */
[----:B------:R3:W-:Y:S04]  /*3c1a0*/  STL [R1+0xbc], R29 ;  /* 0x0000bc1d01007387 */ /* 0x0007e80000100800 */
[----:B0-----:R-:W5:Y:S04]  /*3c1b0*/  LDG.E.U16 R23, desc[UR10][R8.64] ;  /* 0x0000000a08177981 */ /* 0x001f68000c1e1500 */
[----:B-1----:R-:W5:Y:S04]  /*3c1c0*/  LDG.E.U16 R0, desc[UR10][R6.64] ;  /* 0x0000000a06007981 */ /* 0x002f68000c1e1500 */
[----:B---3--:R-:W3:Y:S04]  /*3c1d0*/  LDG.E.U16 R28, desc[UR10][R4.64] ;  /* 0x0000000a041c7981 */ /* 0x008ee8000c1e1500 */
[----:B------:R4:W3:Y:S04]  /*3c1e0*/  LDG.E.U16 R29, desc[UR10][R2.64] ;  /* 0x0000000a021d7981 */ /* 0x0008e8000c1e1500 */
[----:B--2---:R0:W-:Y:S04]  /*3c1f0*/  STL [R1+0xf4], R27 ;  /* 0x0000f41b01007387 */ /* 0x0041e80000100800 */
[----:B------:R-:W2:Y:S01]  /*3c200*/  LDL.64 R18, [R1+0x1310] ;  /* 0x0013100001127983 */ /* 0x000ea20000100a00 */
[----:B----4-:R-:W-:-:S03]  /*3c210*/  IMAD.WIDE R2, R22, 0x2, R16 ;  /* 0x0000000216027825 */ /* 0x010fc600078e0210 */
[----:B------:R5:W4:Y:S04]  /*3c220*/  LDG.E.U16 R17, desc[UR10][R10.64] ;  /* 0x0000000a0a117981 */ /* 0x000b28000c1e1500 */
[----:B0-----:R-:W4:Y:S01]  /*3c230*/  LDL.64 R26, [R1+0x1318] ;  /* 0x00131800011a7983 */ /* 0x001f220000100a00 */
[----:B------:R-:W-:-:S03]  /*3c240*/  IMAD.WIDE R8, R22, 0x2, R24 ;  /* 0x0000000216087825 */ /* 0x000fc600078e0218 */
[----:B------:R-:W4:Y:S01]  /*3c250*/  LDL.64 R24, [R1+0x1308] ;  /* 0x0013080001187983 */ /* 0x000f220000100a00 */
[----:B------:R-:W-:-:S03]  /*3c260*/  IMAD.WIDE R6, R22, 0x2, R14 ;  /* 0x0000000216067825 */ /* 0x000fc600078e020e */
[----:B------:R-:W4:Y:S01]  /*3c270*/  LDL.64 R14, [R1+0x1300] ;  /* 0x00130000010e7983 */ /* 0x000f220000100a00 */
[----:B------:R-:W-:-:S04]  /*3c280*/  IMAD.WIDE R4, R22, 0x2, R20 ;  /* 0x0000000216047825 */ /* 0x000fc800078e0214 */
[C---:B-----5:R-:W-:Y:S01]  /*3c290*/  IMAD.WIDE R10, R22.reuse, 0x2, R12 ;  /* 0x00000002160a7825 */ /* 0x060fe200078e020c */
[----:B------:R0:W-:Y:S04]  /*3c2a0*/  STL [R1+0xb0], R23 ;  /* 0x0000b01701007387 */ /* 0x0001e80000100800 */
[----:B------:R1:W-:Y:S04]  /*3c2b0*/  STL [R1+0xf0], R0 ;  /* 0x0000f00001007387 */ /* 0x0003e80000100800 */
[----:B---3--:R3:W-:Y:S04]  /*3c2c0*/  STL [R1+0xac], R28 ;  /* 0x0000ac1c01007387 */ /* 0x0087e80000100800 */
[----:B------:R-:W5:Y:S04]  /*3c2d0*/  LDL.64 R20, [R1+0x12f8] ;  /* 0x0012f80001147983 */ /* 0x000f680000100a00 */
[----:B------:R3:W-:Y:S04]  /*3c2e0*/  STL [R1+0xec], R29 ;  /* 0x0000ec1d01007387 */ /* 0x0007e80000100800 */
[----:B0-----:R-:W5:Y:S04]  /*3c2f0*/  LDG.E.U16 R23, desc[UR10][R8.64] ;  /* 0x0000000a08177981 */ /* 0x001f68000c1e1500 */
[----:B-1----:R2:W5:Y:S04]  /*3c300*/  LDG.E.U16 R0, desc[UR10][R6.64] ;  /* 0x0000000a06007981 */ /* 0x002568000c1e1500 */
[----:B---3--:R0:W3:Y:S04]  /*3c310*/  LDG.E.U16 R28, desc[UR10][R4.64] ;  /* 0x0000000a041c7981 */ /* 0x0080e8000c1e1500 */
[----:B------:R1:W3:Y:S01]  /*3c320*/  LDG.E.U16 R29, desc[UR10][R2.64] ;  /* 0x0000000a021d7981 */ /* 0x0002e2000c1e1500 */
[----:B--2---:R-:W-:-:S03]  /*3c330*/  IMAD.WIDE R6, R22, 0x2, R18 ;  /* 0x0000000216067825 */ /* 0x004fc600078e0212 */
[----:B----4-:R2:W-:Y:S04]  /*3c340*/  STL [R1+0xa8], R17 ;  /* 0x0000a81101007387 */ /* 0x0105e80000100800 */
[----:B------:R-:W4:Y:S04]  /*3c350*/  LDL.64 R12, [R1+0x12e8] ;  /* 0x0012e800010c7983 */ /* 0x000f280000100a00 */
[----:B------:R-:W4:Y:S01]  /*3c360*/  LDL.64 R18, [R1+0x12d8] ;  /* 0x0012d80001127983 */ /* 0x000f220000100a00 */
[----:B0-----:R-:W-:-:S03]  /*3c370*/  IMAD.WIDE R4, R22, 0x2, R24 ;  /* 0x0000000216047825 */ /* 0x001fc600078e0218 */
[----:B--2---:R-:W2:Y:S04]  /*3c380*/  LDL.64 R16, [R1+0x12f0] ;  /* 0x0012f00001107983 */ /* 0x004ea80000100a00 */
[----:B------:R5:W2:Y:S01]  /*3c390*/  LDG.E.U16 R25, desc[UR10][R10.64] ;  /* 0x0000000a0a197981 */ /* 0x000aa2000c1e1500 */
[----:B------:R-:W-:-:S03]  /*3c3a0*/  IMAD.WIDE R8, R22, 0x2, R26 ;  /* 0x0000000216087825 */ /* 0x000fc600078e021a */
[----:B------:R-:W2:Y:S01]  /*3c3b0*/  LDL.64 R26, [R1+0x12e0] ;  /* 0x0012e000011a7983 */ /* 0x000ea20000100a00 */
[----:B-1----:R-:W-:-:S04]  /*3c3c0*/  IMAD.WIDE R2, R22, 0x2, R14 ;  /* 0x0000000216027825 */ /* 0x002fc800078e020e */
[C---:B-----5:R-:W-:Y:S01]  /*3c3d0*/  IMAD.WIDE R10, R22.reuse, 0x2, R20 ;  /* 0x00000002160a7825 */ /* 0x060fe200078e0214 */
[----:B------:R0:W-:Y:S04]  /*3c3e0*/  STL [R1+0xe0], R23 ;  /* 0x0000e01701007387 */ /* 0x0001e80000100800 */
[----:B------:R1:W-:Y:S04]  /*3c3f0*/  STL [R1+0x98], R0 ;  /* 0x0000980001007387 */ /* 0x0003e80000100800 */
[----:B------:R-:W5:Y:S04]  /*3c400*/  LDL.64 R14, [R1+0x12d0] ;  /* 0x0012d000010e7983 */ /* 0x000f680000100a00 */
[----:B---3--:R3:W-:Y:S04]  /*3c410*/  STL [R1+0xdc], R28 ;  /* 0x0000dc1c01007387 */ /* 0x0087e80000100800 */
[----:B------:R3:W-:Y:S04]  /*3c420*/  STL [R1+0x94], R29 ;  /* 0x0000941d01007387 */ /* 0x0007e80000100800 */
[----:B0-----:R-:W5:Y:S04]  /*3c430*/  LDG.E.U16 R23, desc[UR10][R8.64] ;  /* 0x0000000a08177981 */ /* 0x001f68000c1e1500 */
[----:B-1----:R4:W5:Y:S04]  /*3c440*/  LDG.E.U16 R0, desc[UR10][R6.64] ;  /* 0x0000000a06007981 */ /* 0x002968000c1e1500 */
[----:B---3--:R-:W3:Y:S04]  /*3c450*/  LDG.E.U16 R28, desc[UR10][R4.64] ;  /* 0x0000000a041c7981 */ /* 0x008ee8000c1e1500 */
[----:B------:R0:W3:Y:S01]  /*3c460*/  LDG.E.U16 R29, desc[UR10][R2.64] ;  /* 0x0000000a021d7981 */ /* 0x0000e2000c1e1500 */
[----:B----4-:R-:W-:-:S04]  /*3c470*/  IMAD.WIDE R6, R22, 0x2, R12 ;  /* 0x0000000216067825 */ /* 0x010fc800078e020c */
[C---:B0-----:R-:W-:Y:S02]  /*3c480*/  IMAD.WIDE R2, R22.reuse, 0x2, R18 ;  /* 0x0000000216027825 */ /* 0x041fe400078e0212 */
[----:B------:R5:W4:Y:S04]  /*3c490*/  LDG.E.U16 R19, desc[UR10][R10.64] ;  /* 0x0000000a0a137981 */ /* 0x000b28000c1e1500 */
[----:B--2---:R0:W-:Y:S04]  /*3c4a0*/  STL [R1+0xcc], R25 ;  /* 0x0000cc1901007387 */ /* 0x0041e80000100800 */
[----:B------:R-:W2:Y:S01]  /*3c4b0*/  LDL.64 R20, [R1+0x12c0] ;  /* 0x0012c00001147983 */ /* 0x000ea20000100a00 */
[----:B------:R-:W-:-:S04]  /*3c4c0*/  IMAD.WIDE R8, R22, 0x2, R16 ;  /* 0x0000000216087825 */ /* 0x000fc800078e0210 */
[C---:B------:R-:W-:Y:S01]  /*3c4d0*/  IMAD.WIDE R4, R22.reuse, 0x2, R26 ;  /* 0x0000000216047825 */ /* 0x040fe200078e021a */
[----:B------:R-:W2:Y:S04]  /*3c4e0*/  LDL.64 R16, [R1+0x12b8] ;  /* 0x0012b80001107983 */ /* 0x000ea80000100a00 */
[----:B------:R2:W2:Y:S04]  /*3c4f0*/  LDG.E.U16 R27, desc[UR10][R6.64] ;  /* 0x0000000a061b7981 */ /* 0x0004a8000c1e1500 */
[----:B------:R1:W2:Y:S04]  /*3c500*/  LDG.E.U16 R26, desc[UR10][R8.64] ;  /* 0x0000000a081a7981 */ /* 0x0002a8000c1e1500 */
[----:B------:R-:W2:Y:S04]  /*3c510*/  LDL.64 R12, [R1+0x12b0] ;  /* 0x0012b000010c7983 */ /* 0x000ea80000100a00 */
[----:B0-----:R-:W1:Y:S01]  /*3c520*/  LDL.64 R24, [R1+0x12c8] ;  /* 0x0012c80001187983 */ /* 0x001e620000100a00 */
[----:B-----5:R-:W-:-:S06]  /*3c530*/  IMAD.WIDE R10, R22, 0x2, R14 ;  /* 0x00000002160a7825 */ /* 0x020fcc00078e020e */
[----:B------:R-:W5:Y:S04]  /*3c540*/  LDG.E.U16 R11, desc[UR10][R10.64] ;  /* 0x0000000a0a0b7981 */ /* 0x000f68000c1e1500 */
[----:B------:R0:W-:Y:S04]  /*3c550*/  STL [R1+0x88], R23 ;  /* 0x0000881701007387 */ /* 0x0001e80000100800 */
[----:B------:R0:W-:Y:S04]  /*3c560*/  STL [R1+0xc8], R0 ;  /* 0x0000c80001007387 */ /* 0x0001e80000100800 */
[----:B---3--:R-:W-:Y:S04]  /*3c570*/  STL [R1+0xc4], R29 ;  /* 0x0000c41d01007387 */ /* 0x008fe80000100800 */
[----:B0-----:R-:W3:Y:S04]  /*3c580*/  LDG.E.U16 R23, desc[UR10][R4.64] ;  /* 0x0000000a04177981 */ /* 0x001ee8000c1e1500 */
[----:B------:R0:W5:Y:S04]  /*3c590*/  LDG.E.U16 R0, desc[UR10][R2.64] ;  /* 0x0000000a02007981 */ /* 0x000168000c1e1500 */
[----:B------:R0:W-:Y:S04]  /*3c5a0*/  STL [R1+0x84], R28 ;  /* 0x0000841c01007387 */ /* 0x0001e80000100800 */
[----:B0-----:R-:W5:Y:S04]  /*3c5b0*/  LDL.64 R28, [R1+0x12a8] ;  /* 0x0012a800011c7983 */ /* 0x001f680000100a00 */
[----:B----4-:R0:W-:Y:S04]  /*3c5c0*/  STL [R1+0x80], R19 ;  /* 0x0000801301007387 */ /* 0x0101e80000100800 */
[----:B------:R-:W4:Y:S01]  /*3c5d0*/  LDL.64 R14, [R1+0x1298] ;  /* 0x00129800010e7983 */ /* 0x000f220000100a00 */
[----:B--2---:R-:W-:-:S03]  /*3c5e0*/  IMAD.WIDE R6, R22, 0x2, R20 ;  /* 0x0000000216067825 */ /* 0x004fc600078e0214 */
[----:B0-----:R-:W2:Y:S01]  /*3c5f0*/  LDL.64 R18, [R1+0x12a0] ;  /* 0x0012a00001127983 */ /* 0x001ea20000100a00 */
[----:B-1----:R-:W-:-:S03]  /*3c600*/  IMAD.WIDE R8, R22, 0x2, R24 ;  /* 0x0000000216087825 */ /* 0x002fc600078e0218 */
[----:B------:R-:W2:Y:S04]  /*3c610*/  LDG.E.U16 R7, desc[UR10][R6.64] ;  /* 0x0000000a06077981 */ /* 0x000ea8000c1e1500 */
[----:B------:R-:W-:Y:S04]  /*3c620*/  STL [R1+0x7c], R27 ;  /* 0x00007c1b01007387 */ /* 0x000fe80000100800 */
[----:B------:R0:W-:Y:S04]  /*3c630*/  STL [R1+0xb8], R26 ;  /* 0x0000b81a01007387 */ /* 0x0001e80000100800 */
[----:B------:R-:W2:Y:S04]  /*3c640*/  LDL.64 R24, [R1+0x1288] ;  /* 0x0012880001187983 */ /* 0x000ea80000100a00 */
[----:B------:R-:W2:Y:S04]  /*3c650*/  LDG.E.U16 R9, desc[UR10][R8.64] ;  /* 0x0000000a08097981 */ /* 0x000ea8000c1e1500 */
[----:B0-----:R-:W4:Y:S01]  /*3c660*/  LDL.64 R26, [R1+0x1290] ;  /* 0x00129000011a7983 */ /* 0x001f220000100a00 */
[----:B------:R-:W-:-:S03]  /*3c670*/  IMAD.WIDE R2, R22, 0x2, R12 ;  /* 0x0000000216027825 */ /* 0x000fc600078e020c */
[----:B------:R-:W4:Y:S01]  /*3c680*/  LDL.64 R12, [R1+0x1278] ;  /* 0x00127800010c7983 */ /* 0x000f220000100a00 */
[----:B------:R-:W-:-:S03]  /*3c690*/  IMAD.WIDE R4, R22, 0x2, R16 ;  /* 0x0000000216047825 */ /* 0x000fc600078e0210 */
[----:B---3--:R0:W-:Y:S04]  /*3c6a0*/  STL [R1+0xb4], R23 ;  /* 0x0000b41701007387 */ /* 0x0081e80000100800 */
[----:B------:R-:W3:Y:S04]  /*3c6b0*/  LDL.64 R16, [R1+0x1268] ;  /* 0x0012680001107983 */ /* 0x000ee80000100a00 */
[----:B-----5:R1:W-:Y:S04]  /*3c6c0*/  STL [R1+0x78], R0 ;  /* 0x0000780001007387 */ /* 0x0203e80000100800 */
[----:B------:R-:W5:Y:S04]  /*3c6d0*/  LDL.64 R20, [R1+0x1258] ;  /* 0x0012580001147983 */ /* 0x000f680000100a00 */
[----:B------:R1:W-:Y:S04]  /*3c6e0*/  STL [R1+0xa4], R11 ;  /* 0x0000a40b01007387 */ /* 0x0003e80000100800 */
[----:B0-----:R-:W5:Y:S04]  /*3c6f0*/  LDG.E.U16 R23, desc[UR10][R4.64] ;  /* 0x0000000a04177981 */ /* 0x001f68000c1e1500 */
[----:B-1----:R0:W5:Y:S01]  /*3c700*/  LDG.E.U16 R0, desc[UR10][R2.64] ;  /* 0x0000000a02007981 */ /* 0x002162000c1e1500 */
[----:B------:R-:W-:-:S03]  /*3c710*/  IMAD.WIDE R10, R22, 0x2, R28 ;  /* 0x00000002160a7825 */ /* 0x000fc600078e021c */
[----:B--2---:R1:W-:Y:S04]  /*3c720*/  STL [R1+0x74], R9 ;  /* 0x0000740901007387 */ /* 0x0043e80000100800 */
[----:B------:R2:W-:Y:S01]  /*3c730*/  STL [R1+0xa0], R7 ;  /* 0x0000a00701007387 */ /* 0x0005e20000100800 */
[----:B0-----:R-:W-:-:S04]  /*3c740*/  IMAD.WIDE R2, R22, 0x2, R24 ;  /* 0x0000000216027825 */ /* 0x001fc800078e0218 */
[----:B----4-:R-:W-:-:S04]  /*3c750*/  IMAD.WIDE R4, R22, 0x2, R26 ;  /* 0x0000000216047825 */ /* 0x010fc800078e021a */
[----:B-1----:R-:W-:-:S04]  /*3c760*/  IMAD.WIDE R8, R22, 0x2, R18 ;  /* 0x0000000216087825 */ /* 0x002fc800078e0212 */
[C---:B--2---:R-:W-:Y:S01]  /*3c770*/  IMAD.WIDE R6, R22.reuse, 0x2, R14 ;  /* 0x0000000216067825 */ /* 0x044fe200078e020e */
[----:B------:R0:W2:Y:S04]  /*3c780*/  LDG.E.U16 R27, desc[UR10][R10.64] ;  /* 0x0000000a0a1b7981 */ /* 0x0000a8000c1e1500 */
[----:B------:R3:W4:Y:S04]  /*3c790*/  LDG.E.U16 R24, desc[UR10][R8.64] ;  /* 0x0000000a08187981 */ /* 0x000728000c1e1500 */
[----:B------:R5:W4:Y:S04]  /*3c7a0*/  LDG.E.U16 R25, desc[UR10][R6.64] ;  /* 0x0000000a06197981 */ /* 0x000b28000c1e1500 */
[----:B------:R-:W4:Y:S04]  /*3c7b0*/  LDL.64 R18, [R1+0x1248] ;  /* 0x0012480001127983 */ /* 0x000f280000100a00 */
[----:B------:R-:W4:Y:S01]  /*3c7c0*/  LDL.64 R14, [R1+0x1238] ;  /* 0x00123800010e7983 */ /* 0x000f220000100a00 */
[----:B0-----:R-:W-:-:S06]  /*3c7d0*/  IMAD.WIDE R10, R22, 0x2, R12 ;  /* 0x00000002160a7825 */ /* 0x001fcc00078e020c */
[----:B------:R-:W4:Y:S01]  /*3c7e0*/  LDG.E.U16 R11, desc[UR10][R10.64] ;  /* 0x0000000a0a0b7981 */ /* 0x000f22000c1e1500 */
[----:B---3--:R-:W-:-:S04]  /*3c7f0*/  IMAD.WIDE R8, R22, 0x2, R16 ;  /* 0x0000000216087825 */ /* 0x008fc800078e0210 */
[C---:B-----5:R-:W-:Y:S02]  /*3c800*/  IMAD.WIDE R6, R22.reuse, 0x2, R20 ;  /* 0x0000000216067825 */ /* 0x060fe400078e0214 */
[----:B------:R-:W3:Y:S04]  /*3c810*/  LDG.E.U16 R9, desc[UR10][R8.64] ;  /* 0x0000000a08097981 */ /* 0x000ee8000c1e1500 */
[----:B------:R0:W-:Y:S04]  /*3c820*/  STL [R1+0x70], R23 ;  /* 0x0000701701007387 */ /* 0x0001e80000100800 */
[----:B------:R1:W-:Y:S04]  /*3c830*/  STL [R1+0x9c], R0 ;  /* 0x00009c0001007387 */ /* 0x0003e80000100800 */
[----:B------:R-:W5:Y:S04]  /*3c840*/  LDL.64 R12, [R1+0x1228] ;  /* 0x00122800010c7983 */ /* 0x000f680000100a00 */
[----:B------:R-:W3:Y:S04]  /*3c850*/  LDL.64 R16, [R1+0x1218] ;  /* 0x0012180001107983 */ /* 0x000ee80000100a00 */
[----:B------:R-:W3:Y:S04]  /*3c860*/  LDL.64 R28, [R1+0x1208] ;  /* 0x00120800011c7983 */ /* 0x000ee80000100a00 */
[----:B------:R-:W3:Y:S04]  /*3c870*/  LDG.E.U16 R7, desc[UR10][R6.64] ;  /* 0x0000000a06077981 */ /* 0x000ee8000c1e1500 */
[----:B0-----:R0:W3:Y:S04]  /*3c880*/  LDG.E.U16 R23, desc[UR10][R4.64] ;  /* 0x0000000a04177981 */ /* 0x0010e8000c1e1500 */
[----:B-1----:R1:W5:Y:S04]  /*3c890*/  LDG.E.U16 R0, desc[UR10][R2.64] ;  /* 0x0000000a02007981 */ /* 0x002368000c1e1500 */
[----:B--2---:R2:W-:Y:S04]  /*3c8a0*/  STL [R1+0x6c], R27 ;  /* 0x00006c1b01007387 */ /* 0x0045e80000100800 */
[----:B--2---:R-:W2:Y:S04]  /*3c8b0*/  LDL.64 R26, [R1+0x11f8] ;  /* 0x0011f800011a7983 */ /* 0x004ea80000100a00 */
[----:B----4-:R-:W-:Y:S04]  /*3c8c0*/  STL [R1+0x68], R25 ;  /* 0x0000681901007387 */ /* 0x010fe80000100800 */
[----:B------:R4:W-:Y:S04]  /*3c8d0*/  STL [R1+0x90], R24 ;  /* 0x0000901801007387 */ /* 0x0009e80000100800 */
[----:B------:R-:W2:Y:S04]  /*3c8e0*/  LDL.64 R20, [R1+0x11d8] ;  /* 0x0011d80001147983 */ /* 0x000ea80000100a00 */
[----:B----4-:R-:W4:Y:S01]  /*3c8f0*/  LDL.64 R24, [R1+0x11e8] ;  /* 0x0011e80001187983 */ /* 0x010f220000100a00 */
[----:B0-----:R-:W-:-:S04]  /*3c900*/  IMAD.WIDE R4, R22, 0x2, R18 ;  /* 0x0000000216047825 */ /* 0x001fc800078e0212 */
[C---:B-1----:R-:W-:Y:S01]  /*3c910*/  IMAD.WIDE R2, R22.reuse, 0x2, R14 ;  /* 0x0000000216027825 */ /* 0x042fe200078e020e */
[----:B------:R-:W2:Y:S04]  /*3c920*/  LDL.64 R18, [R1+0x11c8] ;  /* 0x0011c80001127983 */ /* 0x000ea80000100a00 */
[----:B------:R-:W2:Y:S04]  /*3c930*/  LDL.64 R14, [R1+0x11b8] ;  /* 0x0011b800010e7983 */ /* 0x000ea80000100a00 */
[----:B---3--:R0:W-:Y:S04]  /*3c940*/  STL [R1+0x8c], R23 ;  /* 0x00008c1701007387 */ /* 0x0081e80000100800 */
[----:B-----5:R1:W-:Y:S04]  /*3c950*/  STL [R1+0x64], R0 ;  /* 0x0000640001007387 */ /* 0x0203e80000100800 */
[----:B------:R3:W-:Y:S04]  /*3c960*/  STL [R1+0x60], R11 ;  /* 0x0000600b01007387 */ /* 0x0007e80000100800 */
[----:B0-----:R-:W5:Y:S04]  /*3c970*/  LDG.E.U16 R23, desc[UR10][R4.64] ;  /* 0x0000000a04177981 */ /* 0x001f68000c1e1500 */
[----:B-1----:R4:W5:Y:S01]  /*3c980*/  LDG.E.U16 R0, desc[UR10][R2.64] ;  /* 0x0000000a02007981 */ /* 0x002962000c1e1500 */
[----:B---3--:R-:W-:-:S03]  /*3c990*/  IMAD.WIDE R10, R22, 0x2, R12 ;  /* 0x00000002160a7825 */ /* 0x008fc600078e020c */
[----:B------:R-:W3:Y:S04]  /*3c9a0*/  LDL.64 R12, [R1+0x11a8] ;  /* 0x0011a800010c7983 */ /* 0x000ee80000100a00 */
[----:B------:R0:W-:Y:S02]  /*3c9b0*/  STL [R1+0x5c], R9 ;  /* 0x00005c0901007387 */ /* 0x0001e40000100800 */
[C---:B0-----:R-:W-:Y:S02]  /*3c9c0*/  IMAD.WIDE R8, R22.reuse, 0x2, R16 ;  /* 0x0000000216087825 */ /* 0x041fe400078e0210 */
[----:B------:R-:W3:Y:S04]  /*3c9d0*/  LDL.64 R16, [R1+0x1198] ;  /* 0x0011980001107983 */ /* 0x000ee80000100a00 */
[----:B------:R0:W-:Y:S02]  /*3c9e0*/  STL [R1+0x58], R7 ;  /* 0x0000580701007387 */ /* 0x0001e40000100800 */
[----:B0-----:R-:W-:-:S04]  /*3c9f0*/  IMAD.WIDE R6, R22, 0x2, R28 ;  /* 0x0000000216067825 */ /* 0x001fc800078e021c */
[C---:B----4-:R-:W-:Y:S02]  /*3ca00*/  IMAD.WIDE R2, R22.reuse, 0x2, R24 ;  /* 0x0000000216027825 */ /* 0x050fe400078e0218 */
[----:B------:R0:W4:Y:S02]  /*3ca10*/  LDG.E.U16 R25, desc[UR10][R10.64] ;  /* 0x0000000a0a197981 */ /* 0x000124000c1e1500 */
[C---:B--2---:R-:W-:Y:S02]  /*3ca20*/  IMAD.WIDE R4, R22.reuse, 0x2, R26 ;  /* 0x0000000216047825 */ /* 0x044fe400078e021a */
[----:B------:R1:W2:Y:S04]  /*3ca30*/  LDG.E.U16 R24, desc[UR10][R8.64] ;  /* 0x0000000a08187981 */ /* 0x0002a8000c1e1500 */
[----:B------:R3:W2:Y:S01]  /*3ca40*/  LDG.E.U16 R28, desc[UR10][R4.64] ;  /* 0x0000000a041c7981 */ /* 0x0006a2000c1e1500 */
[----:B0-----:R-:W-:-:S05]  /*3ca50*/  IMAD.WIDE R10, R22, 0x2, R20 ;  /* 0x00000002160a7825 */ /* 0x001fca00078e0214 */
[----:B------:R-:W2:Y:S01]  /*3ca60*/  LDG.E.U16 R29, desc[UR10][R10.64] ;  /* 0x0000000a0a1d7981 */ /* 0x000ea2000c1e1500 */
[----:B-1----:R-:W-:-:S03]  /*3ca70*/  IMAD.WIDE R8, R22, 0x2, R18 ;  /* 0x0000000216087825 */ /* 0x002fc600078e0212 */
[----:B-----5:R0:W-:Y:S04]  /*3ca80*/  STL [R1+0x54], R23 ;  /* 0x0000541701007387 */ /* 0x0201e80000100800 */
[----:B------:R1:W-:Y:S01]  /*3ca90*/  STL [R1+0x50], R0 ;  /* 0x0000500001007387 */ /* 0x0003e20000100800 */
[----:B---3--:R-:W-:-:S03]  /*3caa0*/  IMAD.WIDE R4, R22, 0x2, R12 ;  /* 0x0000000216047825 */ /* 0x008fc600078e020c */
[----:B------:R-:W3:Y:S04]  /*3cab0*/  LDL.64 R26, [R1+0x1188] ;  /* 0x00118800011a7983 */ /* 0x000ee80000100a00 */
[----:B------:R-:W5:Y:S04]  /*3cac0*/  LDL.64 R18, [R1+0x1178] ;  /* 0x0011780001127983 */ /* 0x000f680000100a00 */
[----:B------:R-:W3:Y:S04]  /*3cad0*/  LDL.64 R12, [R1+0x1158] ;  /* 0x00115800010c7983 */ /* 0x000ee80000100a00 */
[----:B0-----:R0:W3:Y:S04]  /*3cae0*/  LDG.E.U16 R23, desc[UR10][R6.64] ;  /* 0x0000000a06177981 */ /* 0x0010e8000c1e1500 */
[----:B-1----:R1:W3:Y:S01]  /*3caf0*/  LDG.E.U16 R0, desc[UR10][R2.64] ;  /* 0x0000000a02007981 */ /* 0x0022e2000c1e1500 */
[----:B0-----:R-:W-:-:S04]  /*3cb00*/  IMAD.WIDE R6, R22, 0x2, R14 ;  /* 0x0000000216067825 */ /* 0x001fc800078e020e */
[C---:B-1----:R-:W-:Y:S01]  /*3cb10*/  IMAD.WIDE R2, R22.reuse, 0x2, R16 ;  /* 0x0000000216027825 */ /* 0x042fe200078e0210 */
[----:B------:R-:W3:Y:S04]  /*3cb20*/  LDL.64 R14, [R1+0x1168] ;  /* 0x00116800010e7983 */ /* 0x000ee80000100a00 */
[----:B------:R-:W3:Y:S04]  /*3cb30*/  LDL.64 R16, [R1+0x1148] ;  /* 0x0011480001107983 */ /* 0x000ee80000100a00 */
[----:B------:R-:W3:Y:S04]  /*3cb40*/  LDG.E.U16 R21, desc[UR10][R2.64] ;  /* 0x0000000a02157981 */ /* 0x000ee8000c1e1500 */
[----:B--2---:R-:W-:Y:S04]  /*3cb50*/  STL [R1+0x1a14], R29 ;  /* 0x001a141d01007387 */ /* 0x004fe80000100800 */
[----:B----4-:R0:W-:Y:S04]  /*3cb60*/  STL [R1+0x4c], R25 ;  /* 0x00004c1901007387 */ /* 0x0101e80000100800 */
[----:B0-----:R-:W2:Y:S04]  /*3cb70*/  LDG.E.U16 R25, desc[UR10][R8.64] ;  /* 0x0000000a08197981 */ /* 0x001ea8000c1e1500 */
[----:B--2---:R-:W-:Y:S04]  /*3cb80*/  STL [R1+0x1a18], R25 ;  /* 0x001a181901007387 */ /* 0x004fe80000100800 */
[----:B------:R0:W-:Y:S04]  /*3cb90*/  STL [R1+0x48], R24 ;  /* 0x0000481801007387 */ /* 0x0001e80000100800 */
[----:B0-----:R-:W2:Y:S04]  /*3cba0*/  LDG.E.U16 R24, desc[UR10][R6.64] ;  /* 0x0000000a06187981 */ /* 0x001ea8000c1e1500 */
[----:B--2---:R-:W-:Y:S04]  /*3cbb0*/  STL [R1+0x1a1c], R24 ;  /* 0x001a1c1801007387 */ /* 0x004fe80000100800 */
[----:B---3--:R0:W-:Y:S04]  /*3cbc0*/  STL [R1+0x44], R23 ;  /* 0x0000441701007387 */ /* 0x0081e80000100800 */
[----:B0-----:R0:W2:Y:S01]  /*3cbd0*/  LDG.E.U16 R23, desc[UR10][R4.64] ;  /* 0x0000000a04177981 */ /* 0x0010a2000c1e1500 */
[----:B------:R-:W-:-:S04]  /*3cbe0*/  IMAD.WIDE R10, R22, 0x2, R26 ;  /* 0x00000002160a7825 */ /* 0x000fc800078e021a */
[----:B-----5:R-:W-:-:S04]  /*3cbf0*/  IMAD.WIDE R8, R22, 0x2, R18 ;  /* 0x0000000216087825 */ /* 0x020fc800078e0212 */
[C---:B------:R-:W-:Y:S01]  /*3cc00*/  IMAD.WIDE R6, R22.reuse, 0x2, R14 ;  /* 0x0000000216067825 */ /* 0x040fe200078e020e */
[----:B------:R-:W3:Y:S04]  /*3cc10*/  LDG.E.U16 R20, desc[UR10][R10.64] ;  /* 0x0000000a0a147981 */ /* 0x000ee8000c1e1500 */
[----:B------:R-:W4:Y:S01]  /*3cc20*/  LDG.E.U16 R9, desc[UR10][R8.64] ;  /* 0x0000000a08097981 */ /* 0x000f22000c1e1500 */
[----:B0-----:R-:W-:-:S03]  /*3cc30*/  IMAD.WIDE R4, R22, 0x2, R12 ;  /* 0x0000000216047825 */ /* 0x001fc600078e020c */
[----:B------:R-:W5:Y:S04]  /*3cc40*/  LDG.E.U16 R8, desc[UR10][R6.64] ;  /* 0x0000000a06087981 */ /* 0x000f68000c1e1500 */
[----:B------:R-:W3:Y:S04]  /*3cc50*/  LDG.E.U16 R7, desc[UR10][R4.64] ;  /* 0x0000000a04077981 */ /* 0x000ee8000c1e1500 */
[----:B--2---:R-:W-:Y:S04]  /*3cc60*/  STL [R1+0x1a20], R23 ;  /* 0x001a201701007387 */ /* 0x004fe80000100800 */
[----:B------:R-:W-:Y:S04]  /*3cc70*/  STL [R1+0x1a24], R21 ;  /* 0x001a241501007387 */ /* 0x000fe80000100800 */
[----:B------:R-:W2:Y:S04]  /*3cc80*/  LDL.64 R14, [R1+0x1138] ;  /* 0x00113800010e7983 */ /* 0x000ea80000100a00 */
[----:B------:R-:W2:Y:S04]  /*3cc90*/  LDL.64 R12, [R1+0x1128] ;  /* 0x00112800010c7983 */ /* 0x000ea80000100a00 */
[----:B------:R0:W-:Y:S04]  /*3cca0*/  STL [R1+0x3c], R28 ;  /* 0x00003c1c01007387 */ /* 0x0001e80000100800 */
[----:B------:R-:W2:Y:S04]  /*3ccb0*/  LDL.64 R26, [R1+0x1260] ;  /* 0x00126000011a7983 */ /* 0x000ea80000100a00 */
[----:B------:R-:W2:Y:S01]  /*3ccc0*/  LDL.64 R24, [R1+0x1250] ;  /* 0x0012500001187983 */ /* 0x000ea20000100a00 */
[----:B------:R-:W-:-:S03]  /*3ccd0*/  IMAD.WIDE R2, R22, 0x2, R16 ;  /* 0x0000000216027825 */ /* 0x000fc600078e0210 */
[----:B0-----:R-:W2:Y:S04]  /*3cce0*/  LDL.64 R28, [R1+0x1270] ;  /* 0x00127000011c7983 */ /* 0x001ea80000100a00 */
[----:B------:R-:W-:Y:S04]  /*3ccf0*/  STL [R1+0x38], R0 ;  /* 0x0000380001007387 */ /* 0x000fe80000100800 */
[----:B------:R-:W2:Y:S04]  /*3cd00*/  LDL.64 R10, [R1+0x1118] ;  /* 0x00111800010a7983 */ /* 0x000ea80000100a00 */
[----:B---3--:R0:W-:Y:S04]  /*3cd10*/  STL [R1+0x1a28], R20 ;  /* 0x001a281401007387 */ /* 0x0081e80000100800 */
[----:B0-----:R-:W3:Y:S04]  /*3cd20*/  LDL.64 R20, [R1+0x1280] ;  /* 0x0012800001147983 */ /* 0x001ee80000100a00 */
[----:B----4-:R-:W-:Y:S04]  /*3cd30*/  STL [R1+0x1a2c], R9 ;  /* 0x001a2c0901007387 */ /* 0x010fe80000100800 */
[----:B-----5:R0:W-:Y:S04]  /*3cd40*/  STL [R1+0x1a30], R8 ;  /* 0x001a300801007387 */ /* 0x0201e80000100800 */
[----:B------:R1:W-:Y:S04]  /*3cd50*/  STL [R1+0x1a34], R7 ;  /* 0x001a340701007387 */ /* 0x0003e80000100800 */
[----:B------:R-:W4:Y:S04]  /*3cd60*/  LDL.64 R18, [R1+0x1230] ;  /* 0x0012300001127983 */ /* 0x000f280000100a00 */
[----:B------:R-:W5:Y:S04]  /*3cd70*/  LDL.64 R16, [R1+0x1220] ;  /* 0x0012200001107983 */ /* 0x000f680000100a00 */
[----:B0-----:R0:W4:Y:S04]  /*3cd80*/  LDG.E.U16 R8, desc[UR10][R2.64] ;  /* 0x0000000a02087981 */ /* 0x001128000c1e1500 */
[----:B-1----:R-:W4:Y:S01]  /*3cd90*/  LDL.64 R6, [R1+0x1240] ;  /* 0x0012400001067983 */ /* 0x002f220000100a00 */
[----:B--2---:R-:W-:-:S04]  /*3cda0*/  IMAD.WIDE R14, R22, 0x2, R14 ;  /* 0x00000002160e7825 */ /* 0x004fc800078e020e */
[C---:B------:R-:W-:Y:S01]  /*3cdb0*/  IMAD.WIDE R12, R22.reuse, 0x2, R12 ;  /* 0x00000002160c7825 */ /* 0x040fe200078e020c */
[----:B------:R1:W2:Y:S04]  /*3cdc0*/  LDG.E.U16 R9, desc[UR10][R14.64] ;  /* 0x0000000a0e097981 */ /* 0x0002a8000c1e1500 */
[----:B------:R-:W5:Y:S01]  /*3cdd0*/  LDG.E.U16 R23, desc[UR10][R12.64] ;  /* 0x0000000a0c177981 */ /* 0x000f62000c1e1500 */
[----:B0-----:R-:W-:-:S04]  /*3cde0*/  IMAD.WIDE R2, R22, 0x2, R28 ;  /* 0x0000000216027825 */ /* 0x001fc800078e021c */
[----:B------:R-:W-:-:S04]  /*3cdf0*/  IMAD.WIDE R10, R22, 0x2, R10 ;  /* 0x00000002160a7825 */ /* 0x000fc800078e020a */
[C---:B-1----:R-:W-:Y:S01]  /*3ce00*/  IMAD.WIDE R14, R22.reuse, 0x2, R26 ;  /* 0x00000002160e7825 */ /* 0x042fe200078e021a */
[----:B------:R-:W5:Y:S04]  /*3ce10*/  LDL.64 R28, [R1+0x1200] ;  /* 0x00120000011c7983 */ /* 0x000f680000100a00 */
[----:B------:R4:W5:Y:S01]  /*3ce20*/  LDG.E.U16 R0, desc[UR10][R10.64] ;  /* 0x0000000a0a007981 */ /* 0x000962000c1e1500 */
[----:B---3--:R-:W-:-:S03]  /*3ce30*/  IMAD.WIDE R4, R22, 0x2, R20 ;  /* 0x0000000216047825 */ /* 0x008fc600078e0214 */
[----:B------:R-:W3:Y:S04]  /*3ce40*/  LDG.E.U16 R21, desc[UR10][R2.64] ;  /* 0x0000000a02157981 */ /* 0x000ee8000c1e1500 */
[----:B------:R0:W3:Y:S01]  /*3ce50*/  LDG.E.U16 R20, desc[UR10][R4.64] ;  /* 0x0000000a04147981 */ /* 0x0000e2000c1e1500 */
[----:B----4-:R-:W-:-:S03]  /*3ce60*/  IMAD.WIDE R10, R22, 0x2, R6 ;  /* 0x00000002160a7825 */ /* 0x010fc600078e0206 */
[----:B--2---:R-:W-:Y:S04]  /*3ce70*/  STL [R1+0x2c], R9 ;  /* 0x00002c0901007387 */ /* 0x004fe80000100800 */
[----:B------:R1:W-:Y:S04]  /*3ce80*/  STL [R1+0x40], R8 ;  /* 0x0000400801007387 */ /* 0x0003e80000100800 */
[----:B------:R-:W2:Y:S04]  /*3ce90*/  LDL.64 R26, [R1+0x11e0] ;  /* 0x0011e000011a7983 */ /* 0x000ea80000100a00 */
[----:B------:R-:W4:Y:S01]  /*3cea0*/  LDL.64 R6, [R1+0x11d0] ;  /* 0x0011d00001067983 */ /* 0x000f220000100a00 */
[----:B------:R-:W-:-:S04]  /*3ceb0*/  IMAD.WIDE R12, R22, 0x2, R24 ;  /* 0x00000002160c7825 */ /* 0x000fc800078e0218 */
[----:B0-----:R-:W-:-:S04]  /*3cec0*/  IMAD.WIDE R4, R22, 0x2, R18 ;  /* 0x0000000216047825 */ /* 0x001fc800078e0212 */
[C---:B-----5:R-:W-:Y:S01]  /*3ced0*/  IMAD.WIDE R2, R22.reuse, 0x2, R16 ;  /* 0x0000000216027825 */ /* 0x060fe200078e0210 */
[----:B------:R-:W5:Y:S04]  /*3cee0*/  LDG.E.U16 R11, desc[UR10][R10.64] ;  /* 0x0000000a0a0b7981 */ /* 0x000f68000c1e1500 */
[----:B------:R-:W2:Y:S04]  /*3cef0*/  LDG.E.U16 R13, desc[UR10][R12.64] ;  /* 0x0000000a0c0d7981 */ /* 0x000ea8000c1e1500 */
[----:B-1----:R-:W2:Y:S04]  /*3cf00*/  LDL.64 R8, [R1+0x11f0] ;  /* 0x0011f00001087983 */ /* 0x002ea80000100a00 */
[----:B------:R0:W-:Y:S04]  /*3cf10*/  STL [R1+0x28], R23 ;  /* 0x0000281701007387 */ /* 0x0001e80000100800 */
[----:B0-----:R-:W2:Y:S04]  /*3cf20*/  LDG.E.U16 R23, desc[UR10][R14.64] ;  /* 0x0000000a0e177981 */ /* 0x001ea8000c1e1500 */
[----:B------:R-:W4:Y:S04]  /*3cf30*/  LDL.64 R14, [R1+0x1210] ;  /* 0x00121000010e7983 */ /* 0x000f280000100a00 */
[----:B------:R0:W-:Y:S04]  /*3cf40*/  STL [R1+0x24], R0 ;  /* 0x0000240001007387 */ /* 0x0001e80000100800 */
[----:B------:R-:W4:Y:S04]  /*3cf50*/  LDL.64 R24, [R1+0x11c0] ;  /* 0x0011c00001187983 */ /* 0x000f280000100a00 */
[----:B---3--:R-:W-:Y:S04]  /*3cf60*/  STL [R1+0x30], R21 ;  /* 0x0000301501007387 */ /* 0x008fe80000100800 */
[----:B------:R1:W-:Y:S04]  /*3cf70*/  STL [R1+0x34], R20 ;  /* 0x0000341401007387 */ /* 0x0003e80000100800 */
[----:B------:R-:W3:Y:S04]  /*3cf80*/  LDL.64 R18, [R1+0x11a0] ;  /* 0x0011a00001127983 */ /* 0x000ee80000100a00 */
[----:B------:R-:W3:Y:S04]  /*3cf90*/  LDL.64 R16, [R1+0x1190] ;  /* 0x0011900001107983 */ /* 0x000ee80000100a00 */
[----:B0-----:R0:W3:Y:S04]  /*3cfa0*/  LDG.E.U16 R0, desc[UR10][R4.64] ;  /* 0x0000000a04007981 */ /* 0x0010e8000c1e1500 */
[----:B-1----:R-:W3:Y:S04]  /*3cfb0*/  LDL.64 R20, [R1+0x11b0] ;  /* 0x0011b00001147983 */ /* 0x002ee80000100a00 */
[----:B--2---:R1:W-:Y:S04]  /*3cfc0*/  STL [R1+0x20], R23 ;  /* 0x0000201701007387 */ /* 0x0043e80000100800 */
[----:B-1----:R1:W2:Y:S04]  /*3cfd0*/  LDG.E.U16 R23, desc[UR10][R2.64] ;  /* 0x0000000a02177981 */ /* 0x0022a8000c1e1500 */
[----:B------:R-:W-:Y:S04]  /*3cfe0*/  STL [R1+0x1c], R13 ;  /* 0x00001c0d01007387 */ /* 0x000fe80000100800 */
[----:B-----5:R5:W-:Y:S01]  /*3cff0*/  STL [R1+0x18], R11 ;  /* 0x0000180b01007387 */ /* 0x020be20000100800 */
[----:B0-----:R-:W-:-:S04]  /*3d000*/  IMAD.WIDE R4, R22, 0x2, R26 ;  /* 0x0000000216047825 */ /* 0x001fc800078e021a */
[----:B----4-:R-:W-:-:S04]  /*3d010*/  IMAD.WIDE R14, R22, 0x2, R14 ;  /* 0x00000002160e7825 */ /* 0x010fc800078e020e */
[----:B-1----:R-:W-:-:S04]  /*3d020*/  IMAD.WIDE R2, R22, 0x2, R6 ;  /* 0x0000000216027825 */ /* 0x002fc800078e0206 */
[C---:B-----5:R-:W-:Y:S02]  /*3d030*/  IMAD.WIDE R10, R22.reuse, 0x2, R8 ;  /* 0x00000002160a7825 */ /* 0x060fe400078e0208 */
[----:B------:R-:W4:Y:S04]  /*3d040*/  LDL.64 R8, [R1+0x1180] ;  /* 0x0011800001087983 */ /* 0x000f280000100a00 */
[----:B---3--:R0:W-:Y:S01]  /*3d050*/  STL [R1+0x14], R0 ;  /* 0x0000140001007387 */ /* 0x0081e20000100800 */
[----:B------:R-:W-:-:S03]  /*3d060*/  IMAD.WIDE R12, R22, 0x2, R28 ;  /* 0x00000002160c7825 */ /* 0x000fc600078e021c */
[----:B------:R1:W3:Y:S04]  /*3d070*/  LDG.E.U16 R6, desc[UR10][R2.64] ;  /* 0x0000000a02067981 */ /* 0x0002e8000c1e1500 */
[----:B------:R-:W5:Y:S04]  /*3d080*/  LDG.E.U16 R28, desc[UR10][R10.64] ;  /* 0x0000000a0a1c7981 */ /* 0x000f68000c1e1500 */
[----:B------:R1:W3:Y:S04]  /*3d090*/  LDG.E.U16 R29, desc[UR10][R12.64] ;  /* 0x0000000a0c1d7981 */ /* 0x0002e8000c1e1500 */
[----:B0-----:R0:W4:Y:S01]  /*3d0a0*/  LDG.E.U16 R0, desc[UR10][R14.64] ;  /* 0x0000000a0e007981 */ /* 0x001122000c1e1500 */
[----:B-1----:R-:W-:-:S04]  /*3d0b0*/  IMAD.WIDE R2, R22, 0x2, R18 ;  /* 0x0000000216027825 */ /* 0x002fc800078e0212 */
[C---:B------:R-:W-:Y:S02]  /*3d0c0*/  IMAD.WIDE R12, R22.reuse, 0x2, R16 ;  /* 0x00000002160c7825 */ /* 0x040fe400078e0210 */
[----:B------:R-:W5:Y:S02]  /*3d0d0*/  LDG.E.U16 R3, desc[UR10][R2.64] ;  /* 0x0000000a02037981 */ /* 0x000f64000c1e1500 */
[C---:B0-----:R-:W-:Y:S02]  /*3d0e0*/  IMAD.WIDE R14, R22.reuse, 0x2, R20 ;  /* 0x00000002160e7825 */ /* 0x041fe400078e0214 */
[----:B------:R-:W5:Y:S04]  /*3d0f0*/  LDG.E.U16 R2, desc[UR10][R12.64] ;  /* 0x0000000a0c027981 */ /* 0x000f68000c1e1500 */
[----:B--2---:R0:W-:Y:S04]  /*3d100*/  STL [R1+0x10], R23 ;  /* 0x0000101701007387 */ /* 0x0041e80000100800 */
[----:B0-----:R0:W2:Y:S02]  /*3d110*/  LDG.E.U16 R23, desc[UR10][R4.64] ;  /* 0x0000000a04177981 */ /* 0x0010a4000c1e1500 */
[----:B0-----:R-:W-:-:S06]  /*3d120*/  IMAD.WIDE R4, R22, 0x2, R24 ;  /* 0x0000000216047825 */ /* 0x001fcc00078e0218 */
[----:B------:R-:W2:Y:S04]  /*3d130*/  LDG.E.U16 R5, desc[UR10][R4.64] ;  /* 0x0000000a04057981 */ /* 0x000ea8000c1e1500 */
[----:B------:R-:W5:Y:S04]  /*3d140*/  LDG.E.U16 R4, desc[UR10][R14.64] ;  /* 0x0000000a0e047981 */ /* 0x000f68000c1e1500 */
[----:B---3--:R0:W-:Y:S04]  /*3d150*/  STL [R1+0x19ec], R6 ;  /* 0x0019ec0601007387 */ /* 0x0081e80000100800 */
[----:B------:R-:W3:Y:S04]  /*3d160*/  LDL.64 R26, [R1+0x1170] ;  /* 0x00117000011a7983 */ /* 0x000ee80000100a00 */
[----:B------:R-:W3:Y:S01]  /*3d170*/  LDL.64 R24, [R1+0x1160] ;  /* 0x0011600001187983 */ /* 0x000ee20000100a00 */
[----:B----4-:R-:W-:-:S03]  /*3d180*/  IMAD.WIDE R10, R22, 0x2, R8 ;  /* 0x00000002160a7825 */ /* 0x010fc600078e0208 */
[----:B------:R-:W4:Y:S04]  /*3d190*/  LDL.64 R20, [R1+0x1150] ;  /* 0x0011500001147983 */ /* 0x000f280000100a00 */
[----:B------:R-:W3:Y:S04]  /*3d1a0*/  LDL.64 R16, [R1+0x1140] ;  /* 0x0011400001107983 */ /* 0x000ee80000100a00 */
[----:B------:R-:W4:Y:S04]  /*3d1b0*/  LDL.64 R18, [R1+0x1130] ;  /* 0x0011300001127983 */ /* 0x000f280000100a00 */
[----:B------:R-:W4:Y:S04]  /*3d1c0*/  LDL.64 R8, [R1+0x1120] ;  /* 0x0011200001087983 */ /* 0x000f280000100a00 */
[----:B0-----:R-:W4:Y:S04]  /*3d1d0*/  LDL.64 R6, [R1+0x1110] ;  /* 0x0011100001067983 */ /* 0x001f280000100a00 */
[----:B--2---:R-:W-:Y:S04]  /*3d1e0*/  STL [R1+0x19f0], R5 ;  /* 0x0019f00501007387 */ /* 0x004fe80000100800 */
[----:B-----5:R-:W-:Y:S04]  /*3d1f0*/  STL [R1+0x19f4], R4 ;  /* 0x0019f40401007387 */ /* 0x020fe80000100800 */
[----:B------:R-:W-:Y:S04]  /*3d200*/  STL [R1+0x19f8], R3 ;  /* 0x0019f80301007387 */ /* 0x000fe80000100800 */
[----:B------:R-:W-:Y:S04]  /*3d210*/  STL [R1+0x19fc], R2 ;  /* 0x0019fc0201007387 */ /* 0x000fe80000100800 */
[----:B------:R0:W-:Y:S04]  /*3d220*/  STL [R1+0xc], R0 ;  /* 0x00000c0001007387 */ /* 0x0001e80000100800 */
[----:B0-----:R0:W2:Y:S01]  /*3d230*/  LDG.E.U16 R0, desc[UR10][R10.64] ;  /* 0x0000000a0a007981 */ /* 0x0010a2000c1e1500 */
[----:B---3--:R-:W-:-:S04]  /*3d240*/  IMAD.WIDE R12, R22, 0x2, R24 ;  /* 0x00000002160c7825 */ /* 0x008fc800078e0218 */
[----:B----4-:R-:W-:-:S04]  /*3d250*/  IMAD.WIDE R14, R22, 0x2, R20 ;  /* 0x00000002160e7825 */ /* 0x010fc800078e0214 */
[----:B------:R-:W-:-:S04]  /*3d260*/  IMAD.WIDE R16, R22, 0x2, R16 ;  /* 0x0000000216107825 */ /* 0x000fc800078e0210 */
[C---:B------:R-:W-:Y:S01]  /*3d270*/  IMAD.WIDE R18, R22.reuse, 0x2, R18 ;  /* 0x0000000216127825 */ /* 0x040fe200078e0212 */
[----:B------:R-:W3:Y:S05]  /*3d280*/  LDG.E.U16 R14, desc[UR10][R14.64] ;  /* 0x0000000a0e0e7981 */ /* 0x000eea000c1e1500 */
[----:B------:R-:W4:Y:S01]  /*3d290*/  LDG.E.U16 R18, desc[UR10][R18.64] ;  /* 0x0000000a12127981 */ /* 0x000f22000c1e1500 */
[----:B0-----:R-:W-:-:S03]  /*3d2a0*/  IMAD.WIDE R10, R22, 0x2, R26 ;  /* 0x00000002160a7825 */ /* 0x001fc600078e021a */
[----:B------:R0:W5:Y:S04]  /*3d2b0*/  LDG.E.U16 R27, desc[UR10][R12.64] ;  /* 0x0000000a0c1b7981 */ /* 0x000168000c1e1500 */
[----:B------:R1:W3:Y:S04]  /*3d2c0*/  LDG.E.U16 R26, desc[UR10][R10.64] ;  /* 0x0000000a0a1a7981 */ /* 0x0002e8000c1e1500 */
[----:B------:R-:W3:Y:S01]  /*3d2d0*/  LDG.E.U16 R15, desc[UR10][R16.64] ;  /* 0x0000000a100f7981 */ /* 0x000ee2000c1e1500 */
[----:B0-----:R-:W-:-:S04]  /*3d2e0*/  IMAD.WIDE R12, R22, 0x2, R6 ;  /* 0x00000002160c7825 */ /* 0x001fc800078e0206 */
[----:B-1----:R-:W-:Y:S01]  /*3d2f0*/  IMAD.WIDE R10, R22, 0x2, R8 ;  /* 0x00000002160a7825 */ /* 0x002fe200078e0208 */
[----:B------:R-:W0:Y:S01]  /*3d300*/  S2R R24, SR_TID.X ;  /* 0x0000000000187919 */ /* 0x000e220000002100 */
[----:B--2---:R-:W-:Y:S04]  /*3d310*/  STL [R1+0x1a00], R0 ;  /* 0x001a000001007387 */ /* 0x004fe80000100800 */
[----:B------:R-:W-:Y:S04]  /*3d320*/  STL [R1+0x8], R29 ;  /* 0x0000081d01007387 */ /* 0x000fe80000100800 */
[----:B------:R1:W-:Y:S04]  /*3d330*/  STL [R1+0x4], R28 ;  /* 0x0000041c01007387 */ /* 0x0003e80000100800 */
[----:B-1----:R-:W2:Y:S04]  /*3d340*/  LDG.E.U16 R28, desc[UR10][R10.64] ;  /* 0x0000000a0a1c7981 */ /* 0x002ea8000c1e1500 */
[----:B------:R1:W2:Y:S01]  /*3d350*/  LDG.E.U16 R10, desc[UR10][R12.64] ;  /* 0x0000000a0c0a7981 */ /* 0x0002a2000c1e1500 */
[----:B------:R-:W0:Y:S03]  /*3d360*/  S2R R29, SR_TID.X ;  /* 0x00000000001d7919 */ /* 0x000e260000002100 */
[----:B------:R1:W-:Y:S02]  /*3d370*/  STL [R1], R23 ;  /* 0x0000001701007387 */ /* 0x0003e40000100800 */
[----:B-1----:R-:W1:Y:S01]  /*3d380*/  S2R R23, SR_TID.X ;  /* 0x0000000000177919 */ /* 0x002e620000002100 */
[----:B0-----:R-:W-:-:S04]  /*3d390*/  LOP3.LUT R29, R29, 0x1ff, RZ, 0xc0, !PT ;  /* 0x000001ff1d1d7812 */ /* 0x001fc800078ec0ff */
[----:B------:R-:W-:Y:S02]  /*3d3a0*/  SHF.L.U32 R0, R29, 0x1, RZ ;  /* 0x000000011d007819 */ /* 0x000fe400000006ff */
[----:B------:R-:W0:Y:S01]  /*3d3b0*/  S2R R29, SR_TID.X ;  /* 0x00000000001d7919 */ /* 0x000e220000002100 */
[C---:B-1----:R-:W-:Y:S02]  /*3d3c0*/  LOP3.LUT R13, R23.reuse, 0x7, RZ, 0xc0, !PT ;  /* 0x00000007170d7812 */ /* 0x042fe400078ec0ff */
[C---:B------:R-:W-:Y:S02]  /*3d3d0*/  LOP3.LUT R22, R23.reuse, 0x180, RZ, 0xc0, !PT ;  /* 0x0000018017167812 */ /* 0x040fe400078ec0ff */
[C---:B------:R-:W-:Y:S01]  /*3d3e0*/  LOP3.LUT R11, R23.reuse, 0x1e0, RZ, 0xc0, !PT ;  /* 0x000001e0170b7812 */ /* 0x040fe200078ec0ff */
[----:B------:R-:W-:Y:S02]  /*3d3f0*/  IMAD.SHL.U32 R12, R23, 0x100, RZ ;  /* 0x00000100170c7824 */ /* 0x000fe400078e00ff */
[C---:B------:R-:W-:Y:S01]  /*3d400*/  IMAD.SHL.U32 R16, R13.reuse, 0x10, RZ ;  /* 0x000000100d107824 */ /* 0x040fe200078e00ff */
[----:B------:R-:W-:Y:S01]  /*3d410*/  SHF.R.U32.HI R22, RZ, 0x3, R22 ;  /* 0x00000003ff167819 */ /* 0x000fe20000011616 */
[--C-:B------:R-:W-:Y:S01]  /*3d420*/  IMAD R13, R13, 0x4, R11.reuse ;  /* 0x000000040d0d7824 */ /* 0x100fe200078e020b */
[----:B------:R-:W-:-:S02]  /*3d430*/  SHF.R.U32.HI R19, RZ, 0x1, R11 ;  /* 0x00000001ff137819 */ /* 0x000fc4000001160b */
[C-C-:B------:R-:W-:Y:S02]  /*3d440*/  LOP3.LUT R17, R16.reuse, 0xf00, R12.reuse, 0xf8, !PT ;  /* 0x00000f0010117812 */ /* 0x140fe400078ef80c */
[----:B------:R-:W-:Y:S02]  /*3d450*/  LOP3.LUT R11, R16, 0x1f00, R12, 0xf8, !PT ;  /* 0x00001f00100b7812 */ /* 0x000fe400078ef80c */
[----:B------:R-:W-:Y:S02]  /*3d460*/  LOP3.LUT R12, R0, R22, RZ, 0x3c, !PT ;  /* 0x00000016000c7212 */ /* 0x000fe400078e3cff */
[----:B0-----:R-:W-:-:S04]  /*3d470*/  LOP3.LUT R29, R29, 0x1c, RZ, 0xc0, !PT ;  /* 0x0000001c1d1d7812 */ /* 0x001fc800078ec0ff */
[----:B------:R-:W-:-:S04]  /*3d480*/  LEA.HI R29, R29, 0xf0, RZ, 0x1e ;  /* 0x000000f01d1d7811 */ /* 0x000fc800078ff0ff */
[----:B------:R-:W-:-:S05]  /*3d490*/  LEA R29, R29, UR8, 0x6 ;  /* 0x000000081d1d7c11 */ /* 0x000fca000f8e30ff */
[----:B------:R0:W1:Y:S01]  /*3d4a0*/  LDS R0, [R29+0x40000] ;  /* 0x040000001d007984 */ /* 0x0000620000000800 */
[----:B------:R-:W-:Y:S01]  /*3d4b0*/  IMAD.SHL.U32 R2, R23, 0x2, RZ ;  /* 0x0000000217027824 */ /* 0x000fe200078e00ff */
[C---:B------:R-:W-:Y:S02]  /*3d4c0*/  LOP3.LUT R21, R24.reuse, 0x1c, RZ, 0xc0, !PT ;  /* 0x0000001c18157812 */ /* 0x040fe400078ec0ff */
[----:B------:R-:W-:Y:S01]  /*3d4d0*/  LOP3.LUT R25, R24, 0x1c, RZ, 0xc0, !PT ;  /* 0x0000001c18197812 */ /* 0x000fe200078ec0ff */
[----:B---3--:R-:W-:Y:S01]  /*3d4e0*/  STL [R1+0x1a04], R26 ;  /* 0x001a041a01007387 */ /* 0x008fe20000100800 */
[----:B------:R-:W-:Y:S02]  /*3d4f0*/  LOP3.LUT R16, R16, 0x30, R2, 0x78, !PT ;  /* 0x0000003010107812 */ /* 0x000fe400078e7802 */
[----:B0-----:R-:W-:Y:S02]  /*3d500*/  LOP3.LUT R29, R24, 0x1c, RZ, 0xc0, !PT ;  /* 0x0000001c181d7812 */ /* 0x001fe400078ec0ff */
[----:B------:R-:W-:-:S02]  /*3d510*/  LEA.HI R21, R21, 0xf8, RZ, 0x1e ;  /* 0x000000f815157811 */ /* 0x000fc400078ff0ff */
[----:B------:R-:W-:Y:S01]  /*3d520*/  LEA.HI R25, R25, 0xe0, RZ, 0x1e ;  /* 0x000000e019197811 */ /* 0x000fe200078ff0ff */
[----:B-----5:R-:W-:Y:S01]  /*3d530*/  STL [R1+0x1a08], R27 ;  /* 0x001a081b01007387 */ /* 0x020fe20000100800 */
[----:B------:R-:W-:-:S03]  /*3d540*/  LEA.HI R29, R29, 0xe8, RZ, 0x1e ;  /* 0x000000e81d1d7811 */ /* 0x000fc600078ff0ff */
[----:B------:R-:W-:Y:S01]  /*3d550*/  STL [R1+0x1a0c], R14 ;  /* 0x001a0c0e01007387 */ /* 0x000fe20000100800 */
[----:B------:R-:W-:-:S03]  /*3d560*/  LOP3.LUT R22, R17, 0x10, R23, 0x78, !PT ;  /* 0x0000001011167812 */ /* 0x000fc600078e7817 */
[----:B------:R-:W-:Y:S01]  /*3d570*/  STL [R1+0x1a10], R15 ;  /* 0x001a100f01007387 */ /* 0x000fe20000100800 */
[----:B------:R-:W-:Y:S02]  /*3d580*/  LEA R2, R13, R16, 0x6 ;  /* 0x000000100d027211 */ /* 0x000fe400078e30ff */
[----:B------:R-:W-:Y:S01]  /*3d590*/  LEA R21, R21, UR8, 0x6 ;  /* 0x0000000815157c11 */ /* 0x000fe2000f8e30ff */
[----:B----4-:R-:W-:Y:S01]  /*3d5a0*/  STL [R1+0x1a38], R18 ;  /* 0x001a381201007387 */ /* 0x010fe20000100800 */
[----:B------:R-:W-:Y:S02]  /*3d5b0*/  LEA R25, R25, UR8, 0x6 ;  /* 0x0000000819197c11 */ /* 0x000fe4000f8e30ff */
[----:B------:R-:W-:Y:S01]  /*3d5c0*/  LEA R29, R29, UR8, 0x6 ;  /* 0x000000081d1d7c11 */ /* 0x000fe2000f8e30ff */
[----:B------:R0:W3:Y:S02]  /*3d5d0*/  LDS R3, [R21+0x40000] ;  /* 0x0400000015037984 */ /* 0x0000e40000000800 */
[----:B0-----:R-:W-:-:S04]  /*3d5e0*/  LOP3.LUT R21, R24, 0x1c, RZ, 0xc0, !PT ;  /* 0x0000001c18157812 */ /* 0x001fc800078ec0ff */
[----:B------:R-:W-:-:S04]  /*3d5f0*/  LEA.HI R21, R21, 0xd0, RZ, 0x1e ;  /* 0x000000d015157811 */ /* 0x000fc800078ff0ff */
[----:B------:R-:W-:Y:S01]  /*3d600*/  LEA R21, R21, UR8, 0x6 ;  /* 0x0000000815157c11 */ /* 0x000fe2000f8e30ff */
[----:B--2---:R-:W-:Y:S04]  /*3d610*/  STL [R1+0x1a3c], R28 ;  /* 0x001a3c1c01007387 */ /* 0x004fe80000100800 */
[----:B------:R-:W-:Y:S04]  /*3d620*/  STL [R1+0x1a40], R10 ;  /* 0x001a400a01007387 */ /* 0x000fe80000100800 */
[----:B------:R-:W-:Y:S04]  /*3d630*/  STL [R1+0x19b4], R22 ;  /* 0x0019b41601007387 */ /* 0x000fe80000100800 */
[----:B------:R-:W-:Y:S04]  /*3d640*/  STL [R1+0x828], R2 ;  /* 0x0008280201007387 */ /* 0x000fe80000100800 */
[----:B-1----:R-:W-:Y:S04]  /*3d650*/  STL [R1+0x138], R0 ;  /* 0x0001380001007387 */ /* 0x002fe80000100800 */
[----:B------:R0:W1:Y:S04]  /*3d660*/  LDS R2, [R25+0x40000] ;  /* 0x0400000019027984 */ /* 0x0000680000000800 */
[----:B------:R2:W4:Y:S01]  /*3d670*/  LDS R0, [R29+0x40000] ;  /* 0x040000001d007984 */ /* 0x0005220000000800 */
[----:B0-----:R-:W-:-:S02]  /*3d680*/  LOP3.LUT R25, R24, 0x1c, RZ, 0xc0, !PT ;  /* 0x0000001c18197812 */ /* 0x001fc400078ec0ff */
[C---:B--2---:R-:W-:Y:S02]  /*3d690*/  LOP3.LUT R29, R24.reuse, 0x1c, RZ, 0xc0, !PT ;  /* 0x0000001c181d7812 */ /* 0x044fe400078ec0ff */
[----:B------:R-:W-:Y:S02]  /*3d6a0*/  LEA.HI R25, R25, 0xd8, RZ, 0x1e ;  /* 0x000000d819197811 */ /* 0x000fe400078ff0ff */
[----:B------:R-:W-:Y:S02]  /*3d6b0*/  LEA.HI R29, R29, 0xc0, RZ, 0x1e ;  /* 0x000000c01d1d7811 */ /* 0x000fe400078ff0ff */
[----:B------:R-:W-:Y:S02]  /*3d6c0*/  LEA R25, R25, UR8, 0x6 ;  /* 0x0000000819197c11 */ /* 0x000fe4000f8e30ff */
[----:B------:R-:W-:Y:S01]  /*3d6d0*/  LEA R29, R29, UR8, 0x6 ;  /* 0x000000081d1d7c11 */ /* 0x000fe2000f8e30ff */
[----:B---3--:R-:W-:Y:S04]  /*3d6e0*/  STL [R1+0x13c], R3 ;  /* 0x00013c0301007387 */ /* 0x008fe80000100800 */
[----:B------:R0:W2:Y:S04]  /*3d6f0*/  LDS R3, [R21+0x40000] ;  /* 0x0400000015037984 */ /* 0x0000a80000000800 */
[----:B-1----:R-:W-:Y:S04]  /*3d700*/  STL [R1+0x140], R2 ;  /* 0x0001400201007387 */ /* 0x002fe80000100800 */
[----:B----4-:R-:W-:Y:S04]  /*3d710*/  STL [R1+0x144], R0 ;  /* 0x0001440001007387 */ /* 0x010fe80000100800 */
[----:B------:R1:W3:Y:S04]  /*3d720*/  LDS R2, [R25+0x40000] ;  /* 0x0400000019027984 */ /* 0x0002e80000000800 */
[----:B------:R4:W5:Y:S01]  /*3d730*/  LDS R0, [R29+0x40000] ;  /* 0x040000001d007984 */ /* 0x0009620000000800 */
[----:B0-----:R-:W-:-:S02]  /*3d740*/  LOP3.LUT R21, R24, 0x1c, RZ, 0xc0, !PT ;  /* 0x0000001c18157812 */ /* 0x001fc400078ec0ff */
[C---:B-1----:R-:W-:Y:S02]  /*3d750*/  LOP3.LUT R25, R24.reuse, 0x1c, RZ, 0xc0, !PT ;  /* 0x0000001c18197812 */ /* 0x042fe400078ec0ff */
[----:B----4-:R-:W-:Y:S02]  /*3d760*/  LOP3.LUT R29, R24, 0x1c, RZ, 0xc0, !PT ;  /* 0x0000001c181d7812 */ /* 0x010fe400078ec0ff */
[----:B------:R-:W-:Y:S02]  /*3d770*/  LEA.HI R21, R21, 0xc8, RZ, 0x1e ;  /* 0x000000c815157811 */ /* 0x000fe400078ff0ff */
[----:B------:R-:W-:Y:S02]  /*3d780*/  LEA.HI R25, R25, 0xb0, RZ, 0x1e ;  /* 0x000000b019197811 */ /* 0x000fe400078ff0ff */
[----:B------:R-:W-:Y:S02]  /*3d790*/  LEA.HI R29, R29, 0xb8, RZ, 0x1e ;  /* 0x000000b81d1d7811 */ /* 0x000fe400078ff0ff */
[----:B------:R-:W-:-:S02]  /*3d7a0*/  LEA R21, R21, UR8, 0x6 ;  /* 0x0000000815157c11 */ /* 0x000fc4000f8e30ff */
[----:B------:R-:W-:Y:S02]  /*3d7b0*/  LEA R25, R25, UR8, 0x6 ;  /* 0x0000000819197c11 */ /* 0x000fe4000f8e30ff */
[----:B------:R-:W-:Y:S01]  /*3d7c0*/  LEA R29, R29, UR8, 0x6 ;  /* 0x000000081d1d7c11 */ /* 0x000fe2000f8e30ff */
[----:B--2---:R-:W-:Y:S04]  /*3d7d0*/  STL [R1+0x148], R3 ;  /* 0x0001480301007387 */ /* 0x004fe80000100800 */
[----:B------:R0:W1:Y:S04]  /*3d7e0*/  LDS R3, [R21+0x40000] ;  /* 0x0400000015037984 */ /* 0x0000680000000800 */
[----:B---3--:R-:W-:Y:S04]  /*3d7f0*/  STL [R1+0x14c], R2 ;  /* 0x00014c0201007387 */ /* 0x008fe80000100800 */
[----:B-----5:R-:W-:Y:S04]  /*3d800*/  STL [R1+0x160], R0 ;  /* 0x0001600001007387 */ /* 0x020fe80000100800 */
[----:B------:R2:W3:Y:S04]  /*3d810*/  LDS R2, [R25+0x40000] ;  /* 0x0400000019027984 */ /* 0x0004e80000000800 */
[----:B------:R4:W5:Y:S01]  /*3d820*/  LDS R0, [R29+0x40000] ;  /* 0x040000001d007984 */ /* 0x0009620000000800 */
[----:B0-----:R-:W-:-:S02]  /*3d830*/  LOP3.LUT R21, R24, 0x1c, RZ, 0xc0, !PT ;  /* 0x0000001c18157812 */ /* 0x001fc400078ec0ff */
[C---:B--2---:R-:W-:Y:S02]  /*3d840*/  LOP3.LUT R25, R24.reuse, 0x1c, RZ, 0xc0, !PT ;  /* 0x0000001c18197812 */ /* 0x044fe400078ec0ff */
[----:B----4-:R-:W-:Y:S02]  /*3d850*/  LOP3.LUT R29, R24, 0x1c, RZ, 0xc0, !PT ;  /* 0x0000001c181d7812 */ /* 0x010fe400078ec0ff */
[----:B------:R-:W-:Y:S02]  /*3d860*/  LEA.HI R21, R21, 0xa0, RZ, 0x1e ;  /* 0x000000a015157811 */ /* 0x000fe400078ff0ff */
[----:B------:R-:W-:Y:S02]  /*3d870*/  LEA.HI R25, R25, 0xa8, RZ, 0x1e ;  /* 0x000000a819197811 */ /* 0x000fe400078ff0ff */
[----:B------:R-:W-:Y:S02]  /*3d880*/  LEA.HI R29, R29, 0x90, RZ, 0x1e ;  /* 0x000000901d1d7811 */ /* 0x000fe400078ff0ff */
[----:B------:R-:W-:-:S02]  /*3d890*/  LEA R21, R21, UR8, 0x6 ;  /* 0x0000000815157c11 */ /* 0x000fc4000f8e30ff */
[----:B------:R-:W-:Y:S02]  /*3d8a0*/  LEA R25, R25, UR8, 0x6 ;  /* 0x0000000819197c11 */ /* 0x000fe4000f8e30ff */
[----:B------:R-:W-:Y:S01]  /*3d8b0*/  LEA R29, R29, UR8, 0x6 ;  /* 0x000000081d1d7c11 */ /* 0x000fe2000f8e30ff */
[----:B-1----:R-:W-:Y:S04]  /*3d8c0*/  STL [R1+0x164], R3 ;  /* 0x0001640301007387 */ /* 0x002fe80000100800 */
        /* <DEDUP_REMOVED lines=30> */
[----:B------:R-:W0:Y:S04]  /*3dab0*/  LDS R3, [R21+0x40000] ;  /* 0x0400000015037984 */ /* 0x000e280000000800 */
[----:B---3--:R-:W-:Y:S04]  /*3dac0*/  STL [R1+0x190], R2 ;  /* 0x0001900201007387 */ /* 0x008fe80000100800 */
[----:B-----5:R-:W-:Y:S04]  /*3dad0*/  STL [R1+0x194], R0 ;  /* 0x0001940001007387 */ /* 0x020fe80000100800 */
[----:B------:R1:W2:Y:S04]  /*3dae0*/  LDS R2, [R25+0x40000] ;  /* 0x0400000019027984 */ /* 0x0002a80000000800 */
[----:B------:R3:W4:Y:S01]  /*3daf0*/  LDS R0, [R29+0x40000] ;  /* 0x040000001d007984 */ /* 0x0007220000000800 */
[----:B-1----:R-:W-:-:S02]  /*3db00*/  LOP3.LUT R25, R24, 0x1c, RZ, 0xc0, !PT ;  /* 0x0000001c18197812 */ /* 0x002fc400078ec0ff */
[C---:B---3--:R-:W-:Y:S02]  /*3db10*/  LOP3.LUT R29, R24.reuse, 0x1c, RZ, 0xc0, !PT ;  /* 0x0000001c181d7812 */ /* 0x048fe400078ec0ff */
[----:B------:R-:W-:-:S04]  /*3db20*/  LOP3.LUT R24, R24, 0x1c, RZ, 0xc0, !PT ;  /* 0x0000001c18187812 */ /* 0x000fc800078ec0ff */
[----:B------:R-:W-:-:S04]  /*3db30*/  LEA.HI R24, R24, 0x68, RZ, 0x1e ;  /* 0x0000006818187811 */ /* 0x000fc800078ff0ff */
[----:B------:R-:W-:Y:S01]  /*3db40*/  LEA R24, R24, UR8, 0x6 ;  /* 0x0000000818187c11 */ /* 0x000fe2000f8e30ff */
[----:B0-----:R-:W-:Y:S04]  /*3db50*/  STL [R1+0x198], R3 ;  /* 0x0001980301007387 */ /* 0x001fe80000100800 */
[----:B--2---:R-:W-:Y:S04]  /*3db60*/  STL [R1+0x19c], R2 ;  /* 0x00019c0201007387 */ /* 0x004fe80000100800 */
[----:B----4-:R-:W-:Y:S04]  /*3db70*/  STL [R1+0x1a0], R0 ;  /* 0x0001a00001007387 */ /* 0x010fe80000100800 */
[----:B------:R-:W0:Y:S01]  /*3db80*/  LDS R0, [R24+0x40000] ;  /* 0x0400000018007984 */ /* 0x000e220000000800 */
[----:B------:R-:W-:-:S03]  /*3db90*/  LEA.HI R29, R29, 0x58, RZ, 0x1e ;  /* 0x000000581d1d7811 */ /* 0x000fc600078ff0ff */
[----:B------:R-:W2:Y:S01]  /*3dba0*/  LDL.LU R10, [R1+0x34c] ;  /* 0x00034c00010a7983 */ /* 0x000ea20000300800 */
[----:B------:R-:W-:Y:S02]  /*3dbb0*/  LEA R29, R29, UR8, 0x6 ;  /* 0x000000081d1d7c11 */ /* 0x000fe4000f8e30ff */
[----:B------:R-:W-:-:S04]  /*3dbc0*/  LEA.HI R25, R25, 0x50, RZ, 0x1e ;  /* 0x0000005019197811 */ /* 0x000fc800078ff0ff */
[----:B------:R-:W-:-:S05]  /*3dbd0*/  LEA R25, R25, UR8, 0x6 ;  /* 0x0000000819197c11 */ /* 0x000fca000f8e30ff */
[----:B------:R-:W1:Y:S04]  /*3dbe0*/  LDS R2, [R25+0x40000] ;  /* 0x0400000019027984 */ /* 0x000e680000000800 */
[----:B0-----:R-:W-:Y:S04]  /*3dbf0*/  STL [R1+0x1a4], R0 ;  /* 0x0001a40001007387 */ /* 0x001fe80000100800 */
[----:B------:R0:W3:Y:S02]  /*3dc00*/  LDS R0, [R29+0x40000] ;  /* 0x040000001d007984 */ /* 0x0000e40000000800 */
[----:B0-----:R-:W0:Y:S02]  /*3dc10*/  S2R R29, SR_TID.X ;  /* 0x00000000001d7919 */ /* 0x001e240000002100 */
[----:B0-----:R-:W-:-:S04]  /*3dc20*/  LOP3.LUT R29, R29, 0x1c, RZ, 0xc0, !PT ;  /* 0x0000001c1d1d7812 */ /* 0x001fc800078ec0ff */
[----:B------:R-:W-:-:S04]  /*3dc30*/  LEA.HI R29, R29, 0x40, RZ, 0x1e ;  /* 0x000000401d1d7811 */ /* 0x000fc800078ff0ff */
[----:B------:R-:W-:-:S05]  /*3dc40*/  LEA R29, R29, UR8, 0x6 ;  /* 0x000000081d1d7c11 */ /* 0x000fca000f8e30ff */
[----:B------:R0:W4:Y:S04]  /*3dc50*/  LDS R13, [R29+0x40000] ;  /* 0x040000001d0d7984 */ /* 0x0001280000000800 */
[----:B-1----:R-:W-:Y:S04]  /*3dc60*/  STL [R1+0x1a8], R2 ;  /* 0x0001a80201007387 */ /* 0x002fe80000100800 */
[----:B------:R-:W5:Y:S04]  /*3dc70*/  LDL.LU R18, [R1+0x21c] ;  /* 0x00021c0001127983 */ /* 0x000f680000300800 */
[----:B------:R-:W5:Y:S04]  /*3dc80*/  LDL.LU R15, [R1+0x214] ;  /* 0x00021400010f7983 */ /* 0x000f680000300800 */
[----:B---3--:R1:W-:Y:S04]  /*3dc90*/  STL [R1+0x1ac], R0 ;  /* 0x0001ac0001007387 */ /* 0x0083e80000100800 */
[----:B------:R-:W3:Y:S04]  /*3dca0*/  LDL.LU R14, [R1+0x20c] ;  /* 0x00020c00010e7983 */ /* 0x000ee80000300800 */
[----:B------:R-:W3:Y:S01]  /*3dcb0*/  LDL.LU R27, [R1+0x204] ;  /* 0x00020400011b7983 */ /* 0x000ee20000300800 */
[----:B------:R-:W-:-:S02]  /*3dcc0*/  LOP3.LUT R25, R23, 0x1c, RZ, 0xc0, !PT ;  /* 0x0000001c17197812 */ /* 0x000fc400078ec0ff */
[C---:B0-----:R-:W-:Y:S02]  /*3dcd0*/  LOP3.LUT R29, R23.reuse, 0x1c, RZ, 0xc0, !PT ;  /* 0x0000001c171d7812 */ /* 0x041fe400078ec0ff */
[C---:B------:R-:W-:Y:S01]  /*3dce0*/  LOP3.LUT R24, R23.reuse, 0x1c, RZ, 0xc0, !PT ;  /* 0x0000001c17187812 */ /* 0x040fe200078ec0ff */
[----:B------:R-:W3:Y:S01]  /*3dcf0*/  LDL.LU R26, [R1+0x1fc] ;  /* 0x0001fc00011a7983 */ /* 0x000ee20000300800 */
[----:B------:R-:W-:-:S03]  /*3dd00*/  LOP3.LUT R23, R23, 0x1c, RZ, 0xc0, !PT ;  /* 0x0000001c17177812 */ /* 0x000fc600078ec0ff */
[----:B-1----:R-:W3:Y:S04]  /*3dd10*/  LDL.LU R0, [R1+0x1f4] ;  /* 0x0001f40001007983 */ /* 0x002ee80000300800 */
[----:B------:R-:W3:Y:S04]  /*3dd20*/  LDL.LU R2, [R1+0x1e4] ;  /* 0x0001e40001027983 */ /* 0x000ee80000300800 */
[----:B------:R-:W3:Y:S04]  /*3dd30*/  LDL.LU R3, [R1+0x1e0] ;  /* 0x0001e00001037983 */ /* 0x000ee80000300800 */
[----:B------:R-:W3:Y:S01]  /*3dd40*/  LDL.LU R4, [R1+0x1d4] ;  /* 0x0001d40001047983 */ /* 0x000ee20000300800 */
[----:B------:R-:W-:-:S03]  /*3dd50*/  LEA.HI R23, R23, 0x48, RZ, 0x1e ;  /* 0x0000004817177811 */ /* 0x000fc600078ff0ff */
[----:B------:R-:W3:Y:S04]  /*3dd60*/  LDL.LU R5, [R1+0x1d0] ;  /* 0x0001d00001057983 */ /* 0x000ee80000300800 */
[----:B------:R-:W3:Y:S04]  /*3dd70*/  LDL.LU R6, [R1+0x134] ;  /* 0x0001340001067983 */ /* 0x000ee80000300800 */
[----:B------:R-:W3:Y:S04]  /*3dd80*/  LDL.LU R7, [R1+0x128] ;  /* 0x0001280001077983 */ /* 0x000ee80000300800 */
[----:B------:R-:W3:Y:S01]  /*3dd90*/  LDL.LU R8, [R1+0x124] ;  /* 0x0001240001087983 */ /* 0x000ee20000300800 */
[----:B------:R-:W-:-:S03]  /*3dda0*/  LEA R23, R23, UR8, 0x6 ;  /* 0x0000000817177c11 */ /* 0x000fc6000f8e30ff */
[----:B------:R-:W3:Y:S04]  /*3ddb0*/  LDL.LU R9, [R1+0x120] ;  /* 0x0001200001097983 */ /* 0x000ee80000300800 */
[----:B------:R-:W3:Y:S04]  /*3ddc0*/  LDL.LU R20, [R1+0x110] ;  /* 0x0001100001147983 */ /* 0x000ee80000300800 */
[----:B------:R-:W3:Y:S04]  /*3ddd0*/  LDL.LU R21, [R1+0x10c] ;  /* 0x00010c0001157983 */ /* 0x000ee80000300800 */
[----:B----4-:R-:W-:Y:S04]  /*3dde0*/  STL [R1+0x1b0], R13 ;  /* 0x0001b00d01007387 */ /* 0x010fe80000100800 */
[----:B------:R-:W0:Y:S01]  /*3ddf0*/  LDS R13, [R23+0x40000] ;  /* 0x04000000170d7984 */ /* 0x000e220000000800 */
[----:B------:R-:W-:-:S02]  /*3de00*/  LEA.HI R24, R24, 0x30, RZ, 0x1e ;  /* 0x0000003018187811 */ /* 0x000fc400078ff0ff */
[----:B------:R-:W-:Y:S02]  /*3de10*/  LEA.HI R25, R25, 0x38, RZ, 0x1e ;  /* 0x0000003819197811 */ /* 0x000fe400078ff0ff */
[----:B------:R-:W-:Y:S02]  /*3de20*/  LEA.HI R29, R29, 0x20, RZ, 0x1e ;  /* 0x000000201d1d7811 */ /* 0x000fe400078ff0ff */
[----:B------:R-:W-:Y:S02]  /*3de30*/  LEA R24, R24, UR8, 0x6 ;  /* 0x0000000818187c11 */ /* 0x000fe4000f8e30ff */
[----:B------:R-:W-:Y:S02]  /*3de40*/  LEA R25, R25, UR8, 0x6 ;  /* 0x0000000819197c11 */ /* 0x000fe4000f8e30ff */
[----:B------:R-:W-:Y:S01]  /*3de50*/  LEA R29, R29, UR8, 0x6 ;  /* 0x000000081d1d7c11 */ /* 0x000fe2000f8e30ff */
[----:B------:R-:W1:Y:S04]  /*3de60*/  LDS R17, [R24+0x40000] ;  /* 0x0400000018117984 */ /* 0x000e680000000800 */
[----:B------:R-:W4:Y:S04]  /*3de70*/  LDS R16, [R25+0x40000] ;  /* 0x0400000019107984 */ /* 0x000f280000000800 */
[----:B0-----:R-:W-:Y:S04]  /*3de80*/  STL [R1+0x1b4], R13 ;  /* 0x0001b40d01007387 */ /* 0x001fe80000100800 */
[----:B------:R-:W0:Y:S04]  /*3de90*/  LDS R13, [R29+0x40000] ;  /* 0x040000001d0d7984 */ /* 0x000e280000000800 */
[----:B-1----:R1:W-:Y:S04]  /*3dea0*/  STL [R1+0x1b8], R17 ;  /* 0x0001b81101007387 */ /* 0x0023e80000100800 */
[----:B------:R-:W3:Y:S04]  /*3deb0*/  LDL.LU R23, [R1+0x100] ;  /* 0x0001000001177983 */ /* 0x000ee80000300800 */
[----:B----4-:R-:W-:Y:S04]  /*3dec0*/  STL [R1+0x1bc], R16 ;  /* 0x0001bc1001007387 */ /* 0x010fe80000100800 */
[----:B0-----:R-:W-:Y:S04]  /*3ded0*/  STL [R1+0x1c0], R13 ;  /* 0x0001c00d01007387 */ /* 0x001fe80000100800 */
[----:B------:R-:W4:Y:S04]  /*3dee0*/  LDL.LU R24, [R1+0xfc] ;  /* 0x0000fc0001187983 */ /* 0x000f280000300800 */
[----:B------:R-:W4:Y:S04]  /*3def0*/  LDL.LU R25, [R1+0xf8] ;  /* 0x0000f80001197983 */ /* 0x000f280000300800 */
[----:B------:R-:W4:Y:S01]  /*3df00*/  LDL.LU R29, [R1+0xe8] ;  /* 0x0000e800011d7983 */ /* 0x000f220000300800 */
[----:B------:R-:W-:-:S02]  /*3df10*/  LOP3.LUT R11, R11, R19, RZ, 0x3c, !PT ;  /* 0x000000130b0b7212 */ /* 0x000fc400078e3cff */
[----:B------:R-:W1:Y:S02]  /*3df20*/  S2R R19, SR_TID.X ;  /* 0x0000000000137919 */ /* 0x000e640000002100 */
[C---:B-1----:R-:W-:Y:S02]  /*3df30*/  LOP3.LUT R17, R19.reuse, 0x1c, RZ, 0xc0, !PT ;  /* 0x0000001c13117812 */ /* 0x042fe400078ec0ff */
[C---:B------:R-:W-:Y:S02]  /*3df40*/  LOP3.LUT R22, R19.reuse, 0x1c, RZ, 0xc0, !PT ;  /* 0x0000001c13167812 */ /* 0x040fe400078ec0ff */
[C---:B------:R-:W-:Y:S02]  /*3df50*/  LOP3.LUT R28, R19.reuse, 0x1c, RZ, 0xc0, !PT ;  /* 0x0000001c131c7812 */ /* 0x040fe400078ec0ff */
[----:B------:R-:W-:-:S04]  /*3df60*/  LOP3.LUT R19, R19, 0x1c, RZ, 0xc0, !PT ;  /* 0x0000001c13137812 */ /* 0x000fc800078ec0ff */
[----:B------:R-:W-:-:S04]  /*3df70*/  LEA.HI R19, R19, 0x28, RZ, 0x1e ;  /* 0x0000002813137811 */ /* 0x000fc800078ff0ff */
[----:B------:R-:W-:-:S05]  /*3df80*/  LEA R19, R19, UR8, 0x6 ;  /* 0x0000000813137c11 */ /* 0x000fca000f8e30ff */
[----:B------:R-:W0:Y:S01]  /*3df90*/  LDS R13, [R19+0x40000] ;  /* 0x04000000130d7984 */ /* 0x000e220000000800 */
[----:B------:R-:W-:Y:S02]  /*3dfa0*/  LEA.HI R22, R22, 0x10, RZ, 0x1e ;  /* 0x0000001016167811 */ /* 0x000fe400078ff0ff */
[----:B------:R-:W-:Y:S02]  /*3dfb0*/  LEA.HI R17, R17, 0x18, RZ, 0x1e ;  /* 0x0000001811117811 */ /* 0x000fe400078ff0ff */
[----:B------:R-:W-:Y:S02]  /*3dfc0*/  LEA.HI R28, R28, 0x8, RZ, 0x1e ;  /* 0x000000081c1c7811 */ /* 0x000fe400078ff0ff */
[----:B------:R-:W-:Y:S02]  /*3dfd0*/  LEA R22, R22, UR8, 0x6 ;  /* 0x0000000816167c11 */ /* 0x000fe4000f8e30ff */
[----:B------:R-:W-:Y:S02]  /*3dfe0*/  LEA R17, R17, UR8, 0x6 ;  /* 0x0000000811117c11 */ /* 0x000fe4000f8e30ff */
[----:B------:R-:W-:Y:S01]  /*3dff0*/  LEA R28, R28, UR8, 0x6 ;  /* 0x000000081c1c7c11 */ /* 0x000fe2000f8e30ff */
[----:B------:R-:W1:Y:S04]  /*3e000*/  LDS R19, [R22+0x40000] ;  /* 0x0400000016137984 */ /* 0x000e680000000800 */
[----:B------:R-:W1:Y:S04]  /*3e010*/  LDS R16, [R17+0x40000] ;  /* 0x0400000011107984 */ /* 0x000e680000000800 */
[----:B0-----:R-:W-:Y:S04]  /*3e020*/  STL [R1+0x1c4], R13 ;  /* 0x0001c40d01007387 */ /* 0x001fe80000100800 */
[----:B--2---:R-:W0:Y:S04]  /*3e030*/  LDS R13, [R10+0x40000] ;  /* 0x040000000a0d7984 */ /* 0x004e280000000800 */
[----:B------:R-:W2:Y:S01]  /*3e040*/  LDS R10, [R28+0x40000] ;  /* 0x040000001c0a7984 */ /* 0x000ea20000000800 */
[----:B------:R-:W-:Y:S06]  /*3e050*/  BAR.SYNC.DEFER_BLOCKING 0x0 ;  /* 0x0000000000007b1d */ /* 0x000fec0000010000 */
[----:B-1----:R-:W-:Y:S04]  /*3e060*/  STL [R1+0x1c8], R19 ;  /* 0x0001c81301007387 */ /* 0x002fe80000100800 */
[----:B------:R-:W-:Y:S04]  /*3e070*/  STL [R1+0x1cc], R16 ;  /* 0x0001cc1001007387 */ /* 0x000fe80000100800 */
[----:B0-----:R-:W-:Y:S04]  /*3e080*/  STL [R1+0xc88], R13 ;  /* 0x000c880d01007387 */ /* 0x001fe80000100800 */
[----:B--2---:R0:W-:Y:S04]  /*3e090*/  STL [R1+0xc8c], R10 ;  /* 0x000c8c0a01007387 */ /* 0x0041e80000100800 */
[----:B0-----:R-:W2:Y:S04]  /*3e0a0*/  LDL.LU R10, [R1+0xe4] ;  /* 0x0000e400010a7983 */ /* 0x001ea80000300800 */
[----:B-----5:R-:W-:Y:S04]  /*3e0b0*/  STS.U16 [R12+UR8+0x40000], R18 ;  /* 0x040000120c007988 */ /* 0x020fe80008000408 */
[----:B---3--:R0:W-:Y:S04]  /*3e0c0*/  STS.U16 [R12+UR8+0x43800], R3 ;  /* 0x043800030c007988 */ /* 0x0081e80008000408 */
[----:B------:R1:W-:Y:S04]  /*3e0d0*/  STS.U16 [R12+UR8+0x44000], R4 ;  /* 0x044000040c007988 */ /* 0x0003e80008000408 */
[----:B------:R3:W-:Y:S04]  /*3e0e0*/  STS.U16 [R12+UR8+0x44800], R5 ;  /* 0x044800050c007988 */ /* 0x0007e80008000408 */
[----:B------:R5:W-:Y:S04]  /*3e0f0*/  STS.U16 [R12+UR8+0x45000], R6 ;  /* 0x045000060c007988 */ /* 0x000be80008000408 */
[----:B------:R3:W-:Y:S04]  /*3e100*/  STS.U16 [R12+UR8+0x45800], R7 ;  /* 0x045800070c007988 */ /* 0x0007e80008000408 */
[----:B0-----:R-:W2:Y:S04]  /*3e110*/  LDL.LU R3, [R1+0xd8] ;  /* 0x0000d80001037983 */ /* 0x001ea80000300800 */
[----:B-1----:R-:W2:Y:S04]  /*3e120*/  LDL.LU R4, [R1+0xd4] ;  /* 0x0000d40001047983 */ /* 0x002ea80000300800 */
[----:B---3--:R-:W3:Y:S04]  /*3e130*/  LDL.LU R5, [R1+0xd0] ;  /* 0x0000d00001057983 */ /* 0x008ee80000300800 */
[----:B-----5:R-:W5:Y:S04]  /*3e140*/  LDL.LU R6, [R1+0xc0] ;  /* 0x0000c00001067983 */ /* 0x020f680000300800 */
[----:B------:R-:W5:Y:S04]  /*3e150*/  LDL.LU R28, [R1+0xbc] ;  /* 0x0000bc00011c7983 */ /* 0x000f680000300800 */
[----:B------:R-:W5:Y:S04]  /*3e160*/  LDL.LU R18, [R1+0xb0] ;  /* 0x0000b00001127983 */ /* 0x000f680000300800 */
[----:B------:R0:W-:Y:S04]  /*3e170*/  STS.U16 [R12+UR8+0x46000], R8 ;  /* 0x046000080c007988 */ /* 0x0001e80008000408 */
[----:B------:R-:W5:Y:S04]  /*3e180*/  LDL.LU R7, [R1+0xac] ;  /* 0x0000ac0001077983 */ /* 0x000f680000300800 */
[----:B------:R1:W-:Y:S04]  /*3e190*/  STS.U16 [R12+UR8+0x46800], R9 ;  /* 0x046800090c007988 */ /* 0x0003e80008000408 */
[----:B------:R1:W-:Y:S04]  /*3e1a0*/  STS.U16 [R12+UR8+0x47000], R20 ;  /* 0x047000140c007988 */ /* 0x0003e80008000408 */
[----:B------:R1:W-:Y:S04]  /*3e1b0*/  STS.U16 [R12+UR8+0x47800], R21 ;  /* 0x047800150c007988 */ /* 0x0003e80008000408 */
[----:B0-----:R-:W5:Y:S04]  /*3e1c0*/  LDL.LU R8, [R1+0xa8] ;  /* 0x0000a80001087983 */ /* 0x001f680000300800 */
[----:B-1----:R-:W5:Y:S04]  /*3e1d0*/  LDL.LU R9, [R1+0x98] ;  /* 0x0000980001097983 */ /* 0x002f680000300800 */
[----:B------:R-:W5:Y:S04]  /*3e1e0*/  LDL.LU R20, [R1+0x94] ;  /* 0x0000940001147983 */ /* 0x000f680000300800 */
[----:B------:R-:W5:Y:S04]  /*3e1f0*/  LDL.LU R21, [R1+0x88] ;  /* 0x0000880001157983 */ /* 0x000f680000300800 */
[----:B------:R0:W-:Y:S04]  /*3e200*/  STS.U16 [R12+UR8+0x48000], R23 ;  /* 0x048000170c007988 */ /* 0x0001e80008000408 */
[----:B0-----:R-:W5:Y:S04]  /*3e210*/  LDL.LU R23, [R1+0x84] ;  /* 0x0000840001177983 */ /* 0x001f680000300800 */
[----:B----4-:R0:W-:Y:S04]  /*3e220*/  STS.U16 [R12+UR8+0x48800], R24 ;  /* 0x048800180c007988 */ /* 0x0101e80008000408 */
[----:B------:R1:W-:Y:S04]  /*3e230*/  STS.U16 [R12+UR8+0x49000], R25 ;  /* 0x049000190c007988 */ /* 0x0003e80008000408 */
[----:B------:R4:W-:Y:S04]  /*3e240*/  STS.U16 [R12+UR8+0x49800], R29 ;  /* 0x0498001d0c007988 */ /* 0x0009e80008000408 */
[----:B0-----:R-:W5:Y:S04]  /*3e250*/  LDL.LU R24, [R1+0x80] ;  /* 0x0000800001187983 */ /* 0x001f680000300800 */
[----:B-1----:R-:W5:Y:S04]  /*3e260*/  LDL.LU R25, [R1+0x7c] ;  /* 0x00007c0001197983 */ /* 0x002f680000300800 */
[----:B----4-:R-:W4:Y:S04]  /*3e270*/  LDL.LU R29, [R1+0x78] ;  /* 0x00007800011d7983 */ /* 0x010f280000300800 */
[----:B------:R-:W4:Y:S04]  /*3e280*/  LDL.LU R13, [R1+0x74] ;  /* 0x00007400010d7983 */ /* 0x000f280000300800 */
[----:B------:R-:W4:Y:S04]  /*3e290*/  LDL.LU R16, [R1+0x70] ;  /* 0x0000700001107983 */ /* 0x000f280000300800 */
[----:B------:R-:W4:Y:S04]  /*3e2a0*/  LDL.LU R19, [R1+0x6c] ;  /* 0x00006c0001137983 */ /* 0x000f280000300800 */
[----:B------:R-:W4:Y:S04]  /*3e2b0*/  LDL.LU R22, [R1+0x68] ;  /* 0x0000680001167983 */ /* 0x000f280000300800 */
[----:B------:R0:W-:Y:S04]  /*3e2c0*/  STS.U16 [R12+UR8+0x40800], R15 ;  /* 0x0408000f0c007988 */ /* 0x0001e80008000408 */
[----:B------:R-:W4:Y:S04]  /*3e2d0*/  LDL.LU R17, [R1+0x64] ;  /* 0x0000640001117983 */ /* 0x000f280000300800 */
[----:B------:R1:W-:Y:S04]  /*3e2e0*/  STS.U16 [R12+UR8+0x41000], R14 ;  /* 0x0410000e0c007988 */ /* 0x0003e80008000408 */
[----:B------:R0:W-:Y:S04]  /*3e2f0*/  STS.U16 [R12+UR8+0x41800], R27 ;  /* 0x0418001b0c007988 */ /* 0x0001e80008000408 */
[----:B------:R0:W-:Y:S04]  /*3e300*/  STS.U16 [R12+UR8+0x42000], R26 ;  /* 0x0420001a0c007988 */ /* 0x0001e80008000408 */
[----:B------:R1:W-:Y:S04]  /*3e310*/  STS.U16 [R12+UR8+0x42800], R0 ;  /* 0x042800000c007988 */ /* 0x0003e80008000408 */
[----:B------:R1:W-:Y:S04]  /*3e320*/  STS.U16 [R12+UR8+0x43000], R2 ;  /* 0x043000020c007988 */ /* 0x0003e80008000408 */
[----:B0-----:R-:W4:Y:S04]  /*3e330*/  LDL.LU R15, [R1+0x60] ;  /* 0x00006000010f7983 */ /* 0x001f280000300800 */
[----:B-1----:R-:W4:Y:S04]  /*3e340*/  LDL.LU R14, [R1+0x5c] ;  /* 0x00005c00010e7983 */ /* 0x002f280000300800 */
[----:B------:R-:W4:Y:S04]  /*3e350*/  LDL.LU R27, [R1+0x58] ;  /* 0x00005800011b7983 */ /* 0x000f280000300800 */
[----:B------:R-:W4:Y:S04]  /*3e360*/  LDL.LU R26, [R1+0x54] ;  /* 0x00005400011a7983 */ /* 0x000f280000300800 */
[----:B------:R-:W4:Y:S04]  /*3e370*/  LDL.LU R0, [R1+0x50] ;  /* 0x0000500001007983 */ /* 0x000f280000300800 */
[----:B------:R-:W4:Y:S04]  /*3e380*/  LDL.LU R2, [R1+0x4c] ;  /* 0x00004c0001027983 */ /* 0x000f280000300800 */
[----:B--2---:R0:W-:Y:S04]  /*3e390*/  STS.U16 [R12+UR8+0x4a000], R10 ;  /* 0x04a0000a0c007988 */ /* 0x0041e80008000408 */
[----:B0-----:R-:W2:Y:S04]  /*3e3a0*/  LDL.LU R10, [R1+0x1a40] ;  /* 0x001a4000010a7983 */ /* 0x001ea80000300800 */
[----:B------:R0:W-:Y:S04]  /*3e3b0*/  STS.U16 [R12+UR8+0x4a800], R3 ;  /* 0x04a800030c007988 */ /* 0x0001e80008000408 */
[----:B------:R1:W-:Y:S04]  /*3e3c0*/  STS.U16 [R12+UR8+0x4b000], R4 ;  /* 0x04b000040c007988 */ /* 0x0003e80008000408 */
[----:B---3--:R3:W-:Y:S04]  /*3e3d0*/  STS.U16 [R12+UR8+0x4b800], R5 ;  /* 0x04b800050c007988 */ /* 0x0087e80008000408 */
[----:B-----5:R5:W-:Y:S04]  /*3e3e0*/  STS.U16 [R12+UR8+0x4c000], R6 ;  /* 0x04c000060c007988 */ /* 0x020be80008000408 */
        /* <DEDUP_REMOVED lines=9> */
[----:B------:R1:W-:Y:S04]  /*3e480*/  STS.U16 [R12+UR8+0x4e000], R8 ;  /* 0x04e000080c007988 */ /* 0x0003e80008000408 */
[----:B------:R0:W-:Y:S04]  /*3e490*/  STS.U16 [R12+UR8+0x4e800], R9 ;  /* 0x04e800090c007988 */ /* 0x0001e80008000408 */
[----:B------:R1:W-:Y:S04]  /*3e4a0*/  STS.U16 [R12+UR8+0x4f000], R20 ;  /* 0x04f000140c007988 */ /* 0x0003e80008000408 */
[----:B------:R1:W-:Y:S04]  /*3e4b0*/  STS.U16 [R12+UR8+0x4f800], R21 ;  /* 0x04f800150c007988 */ /* 0x0003e80008000408 */
[----:B0-----:R-:W5:Y:S04]  /*3e4c0*/  LDL.LU R7, [R1+0x1a34] ;  /* 0x001a340001077983 */ /* 0x001f680000300800 */
[----:B-1----:R-:W5:Y:S04]  /*3e4d0*/  LDL.LU R8, [R1+0x1a30] ;  /* 0x001a300001087983 */ /* 0x002f680000300800 */
[----:B------:R-:W5:Y:S04]  /*3e4e0*/  LDL.LU R9, [R1+0x1a2c] ;  /* 0x001a2c0001097983 */ /* 0x000f680000300800 */
[----:B------:R-:W5:Y:S04]  /*3e4f0*/  LDL.LU R20, [R1+0x1a28] ;  /* 0x001a280001147983 */ /* 0x000f680000300800 */
[----:B------:R-:W5:Y:S04]  /*3e500*/  LDL.LU R21, [R1+0x1a24] ;  /* 0x001a240001157983 */ /* 0x000f680000300800 */
[----:B------:R0:W-:Y:S04]  /*3e510*/  STS.U16 [R12+UR8+0x50000], R23 ;  /* 0x050000170c007988 */ /* 0x0001e80008000408 */
[----:B0-----:R-:W5:Y:S04]  /*3e520*/  LDL.LU R23, [R1+0x1a20] ;  /* 0x001a200001177983 */ /* 0x001f680000300800 */
[----:B------:R0:W-:Y:S04]  /*3e530*/  STS.U16 [R12+UR8+0x50800], R24 ;  /* 0x050800180c007988 */ /* 0x0001e80008000408 */
[----:B------:R1:W-:Y:S04]  /*3e540*/  STS.U16 [R12+UR8+0x51000], R25 ;  /* 0x051000190c007988 */ /* 0x0003e80008000408 */
[----:B----4-:R4:W-:Y:S04]  /*3e550*/  STS.U16 [R12+UR8+0x51800], R29 ;  /* 0x0518001d0c007988 */ /* 0x0109e80008000408 */
[----:B0-----:R-:W5:Y:S04]  /*3e560*/  LDL.LU R24, [R1+0x1a1c] ;  /* 0x001a1c0001187983 */ /* 0x001f680000300800 */
[----:B-1----:R-:W5:Y:S04]  /*3e570*/  LDL.LU R25, [R1+0x1a18] ;  /* 0x001a180001197983 */ /* 0x002f680000300800 */
[----:B----4-:R-:W4:Y:S04]  /*3e580*/  LDL.LU R29, [R1+0x1a14] ;  /* 0x001a1400011d7983 */ /* 0x010f280000300800 */
[----:B------:R0:W-:Y:S04]  /*3e590*/  STS.U16 [R12+UR8+0x52000], R13 ;  /* 0x0520000d0c007988 */ /* 0x0001e80008000408 */
        /* <DEDUP_REMOVED lines=21> */
[----:B--2---:R0:W-:Y:S04]  /*3e6f0*/  STS.U16 [R12+UR8+0x57800], R3 ;  /* 0x057800030c007988 */ /* 0x0041e80008000408 */
[----:B------:R1:W-:Y:S04]  /*3e700*/  STS.U16 [R12+UR8+0x58000], R4 ;  /* 0x058000040c007988 */ /* 0x0003e80008000408 */
[----:B---3--:R2:W-:Y:S04]  /*3e710*/  STS.U16 [R12+UR8+0x58800], R5 ;  /* 0x058800050c007988 */ /* 0x0085e80008000408 */
[----:B-----5:R3:W-:Y:S04]  /*3e720*/  STS.U16 [R12+UR8+0x59000], R6 ;  /* 0x059000060c007988 */ /* 0x0207e80008000408 */
[----:B0-----:R-:W5:Y:S04]  /*3e730*/  LDL.LU R3, [R1+0x1d8] ;  /* 0x0001d80001037983 */ /* 0x001f680000300800 */
[----:B-1----:R-:W5:Y:S04]  /*3e740*/  LDL.LU R4, [R1+0x17c] ;  /* 0x00017c0001047983 */ /* 0x002f680000300800 */
[----:B--2---:R-:W2:Y:S04]  /*3e750*/  LDL.LU R5, [R1+0x178] ;  /* 0x0001780001057983 */ /* 0x004ea80000300800 */
[----:B---3--:R-:W3:Y:S04]  /*3e760*/  LDL.LU R6, [R1+0x174] ;  /* 0x0001740001067983 */ /* 0x008ee80000300800 */
[----:B------:R-:W-:Y:S04]  /*3e770*/  STS.U16 [R12+UR8+0x5a000], R25 ;  /* 0x05a000190c007988 */ /* 0x000fe80008000408 */
[----:B----4-:R0:W-:Y:S04]  /*3e780*/  STS.U16 [R12+UR8+0x59800], R29 ;  /* 0x0598001d0c007988 */ /* 0x0101e80008000408 */
[----:B0-----:R-:W4:Y:S04]  /*3e790*/  LDL.LU R29, [R1+0x2c] ;  /* 0x00002c00011d7983 */ /* 0x001f280000300800 */
[----:B------:R-:W2:Y:S04]  /*3e7a0*/  LDL.LU R25, [R1+0x40] ;  /* 0x0000400001197983 */ /* 0x000ea80000300800 */
[----:B------:R0:W-:Y:S04]  /*3e7b0*/  STS.U16 [R12+UR8+0x5d800], R7 ;  /* 0x05d800070c007988 */ /* 0x0001e80008000408 */
[----:B------:R-:W-:Y:S04]  /*3e7c0*/  STS.U16 [R12+UR8+0x5f000], R13 ;  /* 0x05f0000d0c007988 */ /* 0x000fe80008000408 */
[----:B------:R-:W-:Y:S04]  /*3e7d0*/  STS.U16 [R12+UR8+0x5a800], R24 ;  /* 0x05a800180c007988 */ /* 0x000fe80008000408 */
[----:B------:R-:W-:Y:S04]  /*3e7e0*/  STS.U16 [R12+UR8+0x5b000], R23 ;  /* 0x05b000170c007988 */ /* 0x000fe80008000408 */
[----:B------:R-:W-:Y:S04]  /*3e7f0*/  STS.U16 [R12+UR8+0x5b800], R21 ;  /* 0x05b800150c007988 */ /* 0x000fe80008000408 */
[----:B------:R-:W-:Y:S04]  /*3e800*/  STS.U16 [R12+UR8+0x5c000], R20 ;  /* 0x05c000140c007988 */ /* 0x000fe80008000408 */
[----:B------:R-:W-:Y:S01]  /*3e810*/  STS.U16 [R12+UR8+0x5c800], R9 ;  /* 0x05c800090c007988 */ /* 0x000fe20008000408 */
[----:B0-----:R-:W-:-:S03]  /*3e820*/  LOP3.LUT R7, R12, 0x40, RZ, 0x3c, !PT ;  /* 0x000000400c077812 */ /* 0x001fc600078e3cff */
[----:B------:R-:W-:Y:S04]  /*3e830*/  STS.U16 [R12+UR8+0x5d000], R8 ;  /* 0x05d000080c007988 */ /* 0x000fe80008000408 */
[----:B------:R-:W-:Y:S04]  /*3e840*/  STS.U16 [R12+UR8+0x5f800], R16 ;  /* 0x05f800100c007988 */ /* 0x000fe80008000408 */
[----:B----4-:R-:W-:Y:S04]  /*3e850*/  STS.U16 [R12+UR8+0x5e800], R29 ;  /* 0x05e8001d0c007988 */ /* 0x010fe80008000408 */
[----:B--2---:R0:W-:Y:S04]  /*3e860*/  STS.U16 [R12+UR8+0x5e000], R25 ;  /* 0x05e000190c007988 */ /* 0x0041e80008000408 */
[----:B------:R1:W-:Y:S04]  /*3e870*/  STS.U16 [R7+UR8+0x40400], R19 ;  /* 0x0404001307007988 */ /* 0x0003e80008000408 */
[----:B------:R2:W-:Y:S04]  /*3e880*/  STS.U16 [R7+UR8+0x40c00], R22 ;  /* 0x040c001607007988 */ /* 0x0005e80008000408 */
[----:B------:R4:W-:Y:S04]  /*3e890*/  STS.U16 [R7+UR8+0x41400], R17 ;  /* 0x0414001107007988 */ /* 0x0009e80008000408 */
[----:B0-----:R-:W3:Y:S04]  /*3e8a0*/  LDL.LU R25, [R1+0x170] ;  /* 0x0001700001197983 */ /* 0x001ee80000300800 */
[----:B------:R-:W3:Y:S04]  /*3e8b0*/  LDL.LU R29, [R1+0x15c] ;  /* 0x00015c00011d7983 */ /* 0x000ee80000300800 */
[----:B------:R-:W3:Y:S04]  /*3e8c0*/  LDL.LU R13, [R1+0x158] ;  /* 0x00015800010d7983 */ /* 0x000ee80000300800 */
[----:B------:R-:W3:Y:S04]  /*3e8d0*/  LDL.LU R16, [R1+0x154] ;  /* 0x0001540001107983 */ /* 0x000ee80000300800 */
[----:B-1----:R-:W3:Y:S04]  /*3e8e0*/  LDL.LU R19, [R1+0x150] ;  /* 0x0001500001137983 */ /* 0x002ee80000300800 */
[----:B--2---:R-:W2:Y:S04]  /*3e8f0*/  LDL.LU R22, [R1+0x130] ;  /* 0x0001300001167983 */ /* 0x004ea80000300800 */
[----:B----4-:R-:W4:Y:S04]  /*3e900*/  LDL.LU R17, [R1+0x12c] ;  /* 0x00012c0001117983 */ /* 0x010f280000300800 */
        /* <DEDUP_REMOVED lines=10> */
[----:B------:R-:W4:Y:S04]  /*3e9b0*/  LDL.LU R20, [R1+0xf0] ;  /* 0x0000f00001147983 */ /* 0x000f280000300800 */
[----:B------:R0:W-:Y:S04]  /*3e9c0*/  STS.U16 [R7+UR8+0x43c00], R0 ;  /* 0x043c000007007988 */ /* 0x0001e80008000408 */
[----:B-----5:R-:W5:Y:S04]  /*3e9d0*/  LDL.LU R26, [R1+0xec] ;  /* 0x0000ec00011a7983 */ /* 0x020f680000300800 */
[----:B------:R1:W-:Y:S04]  /*3e9e0*/  STS.U16 [R7+UR8+0x44400], R2 ;  /* 0x0444000207007988 */ /* 0x0003e80008000408 */
[----:B------:R0:W-:Y:S04]  /*3e9f0*/  STS.U16 [R7+UR8+0x44c00], R3 ;  /* 0x044c000307007988 */ /* 0x0001e80008000408 */
[----:B------:R0:W-:Y:S04]  /*3ea00*/  STS.U16 [R7+UR8+0x45400], R4 ;  /* 0x0454000407007988 */ /* 0x0001e80008000408 */
[----:B------:R1:W-:Y:S04]  /*3ea10*/  STS.U16 [R7+UR8+0x45c00], R5 ;  /* 0x045c000507007988 */ /* 0x0003e80008000408 */
[----:B---3--:R3:W-:Y:S04]  /*3ea20*/  STS.U16 [R7+UR8+0x46400], R6 ;  /* 0x0464000607007988 */ /* 0x0087e80008000408 */
[----:B0-----:R-:W5:Y:S04]  /*3ea30*/  LDL.LU R0, [R1+0xe0] ;  /* 0x0000e00001007983 */ /* 0x001f680000300800 */
[----:B-1----:R-:W5:Y:S04]  /*3ea40*/  LDL.LU R2, [R1+0xdc] ;  /* 0x0000dc0001027983 */ /* 0x002f680000300800 */
[----:B------:R-:W5:Y:S04]  /*3ea50*/  LDL.LU R3, [R1+0xcc] ;  /* 0x0000cc0001037983 */ /* 0x000f680000300800 */
[----:B------:R-:W5:Y:S04]  /*3ea60*/  LDL.LU R4, [R1+0xc8] ;  /* 0x0000c80001047983 */ /* 0x000f680000300800 */
[----:B------:R-:W5:Y:S04]  /*3ea70*/  LDL.LU R5, [R1+0xc4] ;  /* 0x0000c40001057983 */ /* 0x000f680000300800 */
[----:B---3--:R-:W3:Y:S04]  /*3ea80*/  LDL.LU R6, [R1+0xb8] ;  /* 0x0000b80001067983 */ /* 0x008ee80000300800 */
[----:B------:R-:W3:Y:S04]  /*3ea90*/  LDL.LU R21, [R1+0xb4] ;  /* 0x0000b40001157983 */ /* 0x000ee80000300800 */
[----:B------:R-:W3:Y:S04]  /*3eaa0*/  LDL.LU R23, [R1+0xa4] ;  /* 0x0000a40001177983 */ /* 0x000ee80000300800 */
[----:B------:R-:W3:Y:S04]  /*3eab0*/  LDL.LU R24, [R1+0xa0] ;  /* 0x0000a00001187983 */ /* 0x000ee80000300800 */
[----:B------:R0:W-:Y:S04]  /*3eac0*/  STS.U16 [R7+UR8+0x46c00], R25 ;  /* 0x046c001907007988 */ /* 0x0001e80008000408 */
[----:B------:R1:W-:Y:S04]  /*3ead0*/  STS.U16 [R7+UR8+0x47400], R29 ;  /* 0x0474001d07007988 */ /* 0x0003e80008000408 */
[----:B------:R0:W-:Y:S04]  /*3eae0*/  STS.U16 [R7+UR8+0x47c00], R13 ;  /* 0x047c000d07007988 */ /* 0x0001e80008000408 */
[----:B------:R0:W-:Y:S04]  /*3eaf0*/  STS.U16 [R7+UR8+0x48400], R16 ;  /* 0x0484001007007988 */ /* 0x0001e80008000408 */
[----:B------:R1:W-:Y:S04]  /*3eb00*/  STS.U16 [R7+UR8+0x48c00], R19 ;  /* 0x048c001307007988 */ /* 0x0003e80008000408 */
[----:B--2---:R2:W-:Y:S04]  /*3eb10*/  STS.U16 [R7+UR8+0x49400], R22 ;  /* 0x0494001607007988 */ /* 0x0045e80008000408 */
[----:B0-----:R-:W3:Y:S04]  /*3eb20*/  LDL.LU R25, [R1+0x9c] ;  /* 0x00009c0001197983 */ /* 0x001ee80000300800 */
[----:B-1----:R-:W3:Y:S04]  /*3eb30*/  LDL.LU R29, [R1+0x90] ;  /* 0x00009000011d7983 */ /* 0x002ee80000300800 */
[----:B------:R-:W3:Y:S04]  /*3eb40*/  LDL.LU R13, [R1+0x8c] ;  /* 0x00008c00010d7983 */ /* 0x000ee80000300800 */
[----:B------:R-:W3:Y:S04]  /*3eb50*/  LDL.LU R16, [R1+0x34] ;  /* 0x0000340001107983 */ /* 0x000ee80000300800 */
[----:B------:R-:W3:Y:S04]  /*3eb60*/  LDL.LU R19, [R1+0x30] ;  /* 0x0000300001137983 */ /* 0x000ee80000300800 */
[----:B----4-:R0:W-:Y:S04]  /*3eb70*/  STS.U16 [R7+UR8+0x49c00], R17 ;  /* 0x049c001107007988 */ /* 0x0101e80008000408 */
[----:B--2---:R-:W2:Y:S04]  /*3eb80*/  LDL.LU R22, [R1+0x20] ;  /* 0x0000200001167983 */ /* 0x004ea80000300800 */
[----:B------:R1:W-:Y:S04]  /*3eb90*/  STS.U16 [R7+UR8+0x4a400], R15 ;  /* 0x04a4000f07007988 */ /* 0x0003e80008000408 */
[----:B0-----:R-:W4:Y:S04]  /*3eba0*/  LDL.LU R17, [R1+0x1c] ;  /* 0x00001c0001117983 */ /* 0x001f280000300800 */
[----:B-1----:R-:W2:Y:S04]  /*3ebb0*/  LDL.LU R15, [R1+0x1a10] ;  /* 0x001a1000010f7983 */ /* 0x002ea80000300800 */
[----:B------:R0:W-:Y:S04]  /*3ebc0*/  STS.U16 [R7+UR8+0x4ac00], R14 ;  /* 0x04ac000e07007988 */ /* 0x0001e80008000408 */
[----:B------:R1:W-:Y:S04]  /*3ebd0*/  STS.U16 [R7+UR8+0x4b400], R27 ;  /* 0x04b4001b07007988 */ /* 0x0003e80008000408 */
[----:B-----5:R5:W-:Y:S04]  /*3ebe0*/  STS.U16 [R7+UR8+0x4dc00], R26 ;  /* 0x04dc001a07007988 */ /* 0x020be80008000408 */
[----:B------:R5:W-:Y:S04]  /*3ebf0*/  STS.U16 [R7+UR8+0x4e400], R0 ;  /* 0x04e4000007007988 */ /* 0x000be80008000408 */
[----:B0-----:R-:W2:Y:S04]  /*3ec00*/  LDL.LU R14, [R1+0x1a0c] ;  /* 0x001a0c00010e7983 */ /* 0x001ea80000300800 */
[----:B-1----:R-:W2:Y:S04]  /*3ec10*/  LDL.LU R27, [R1+0x1a08] ;  /* 0x001a0800011b7983 */ /* 0x002ea80000300800 */
[----:B------:R0:W-:Y:S04]  /*3ec20*/  STS.U16 [R7+UR8+0x4ec00], R2 ;  /* 0x04ec000207007988 */ /* 0x0001e80008000408 */
[----:B-----5:R-:W5:Y:S04]  /*3ec30*/  LDL.LU R26, [R1+0x18] ;  /* 0x00001800011a7983 */ /* 0x020f680000300800 */
[----:B------:R1:W-:Y:S04]  /*3ec40*/  STS.U16 [R7+UR8+0x4f400], R3 ;  /* 0x04f4000307007988 */ /* 0x0003e80008000408 */
[----:B------:R0:W-:Y:S04]  /*3ec50*/  STS.U16 [R7+UR8+0x4fc00], R4 ;  /* 0x04fc000407007988 */ /* 0x0001e80008000408 */
[----:B------:R0:W-:Y:S04]  /*3ec60*/  STS.U16 [R7+UR8+0x50400], R5 ;  /* 0x0504000507007988 */ /* 0x0001e80008000408 */
[----:B------:R-:W5:Y:S04]  /*3ec70*/  LDL.LU R0, [R1+0x14] ;  /* 0x0000140001007983 */ /* 0x000f680000300800 */
[----:B---3--:R3:W-:Y:S04]  /*3ec80*/  STS.U16 [R7+UR8+0x50c00], R6 ;  /* 0x050c000607007988 */ /* 0x0087e80008000408 */
[----:B0-----:R-:W5:Y:S04]  /*3ec90*/  LDL.LU R2, [R1+0x10] ;  /* 0x0000100001027983 */ /* 0x001f680000300800 */
[----:B-1----:R-:W5:Y:S04]  /*3eca0*/  LDL.LU R3, [R1+0xc] ;  /* 0x00000c0001037983 */ /* 0x002f680000300800 */
[----:B------:R-:W5:Y:S04]  /*3ecb0*/  LDL.LU R4, [R1+0x8] ;  /* 0x0000080001047983 */ /* 0x000f680000300800 */
[----:B------:R-:W5:Y:S04]  /*3ecc0*/  LDL.LU R5, [R1+0x4] ;  /* 0x0000040001057983 */ /* 0x000f680000300800 */
[----:B---3--:R-:W3:Y:S04]  /*3ecd0*/  LDL.LU R6, [R1] ;  /* 0x0000000001067983 */ /* 0x008ee80000300800 */
[----:B------:R0:W-:Y:S04]  /*3ece0*/  STS.U16 [R7+UR8+0x4bc00], R12 ;  /* 0x04bc000c07007988 */ /* 0x0001e80008000408 */
[----:B------:R-:W-:Y:S04]  /*3ecf0*/  STS.U16 [R7+UR8+0x4c400], R8 ;  /* 0x04c4000807007988 */ /* 0x000fe80008000408 */
[----:B------:R-:W-:Y:S04]  /*3ed00*/  STS.U16 [R7+UR8+0x4cc00], R9 ;  /* 0x04cc000907007988 */ /* 0x000fe80008000408 */
[----:B------:R-:W-:Y:S04]  /*3ed10*/  STS.U16 [R7+UR8+0x52400], R24 ;  /* 0x0524001807007988 */ /* 0x000fe80008000408 */
[----:B0-----:R-:W3:Y:S04]  /*3ed20*/  LDL.LU R12, [R1+0x360] ;  /* 0x00036000010c7983 */ /* 0x001ee80000300800 */
[----:B------:R-:W-:Y:S04]  /*3ed30*/  STS.U16 [R7+UR8+0x4d400], R20 ;  /* 0x04d4001407007988 */ /* 0x000fe80008000408 */
[----:B------:R-:W-:Y:S04]  /*3ed40*/  STS.U16 [R7+UR8+0x51400], R21 ;  /* 0x0514001507007988 */ /* 0x000fe80008000408 */
[----:B------:R-:W-:Y:S04]  /*3ed50*/  STS.U16 [R7+UR8+0x51c00], R23 ;  /* 0x051c001707007988 */ /* 0x000fe80008000408 */
[----:B------:R0:W-:Y:S04]  /*3ed60*/  STS.U16 [R7+UR8+0x53c00], R13 ;  /* 0x053c000d07007988 */ /* 0x0001e80008000408 */
[----:B------:R1:W-:Y:S04]  /*3ed70*/  STS.U16 [R7+UR8+0x54400], R16 ;  /* 0x0544001007007988 */ /* 0x0003e80008000408 */
[----:B------:R-:W-:Y:S04]  /*3ed80*/  STS.U16 [R7+UR8+0x54c00], R19 ;  /* 0x054c001307007988 */ /* 0x000fe80008000408 */
[----:B------:R-:W-:Y:S04]  /*3ed90*/  STS.U16 [R7+UR8+0x52c00], R25 ;  /* 0x052c001907007988 */ /* 0x000fe80008000408 */
[----:B0-----:R-:W3:Y:S04]  /*3eda0*/  LDL.LU R13, [R1+0x358] ;  /* 0x00035800010d7983 */ /* 0x001ee80000300800 */
[----:B----4-:R0:W-:Y:S04]  /*3edb0*/  STS.U16 [R7+UR8+0x55c00], R17 ;  /* 0x055c001107007988 */ /* 0x0101e80008000408 */
[----:B-1----:R-:W4:Y:S04]  /*3edc0*/  LDL.LU R16, [R1+0x33c] ;  /* 0x00033c0001107983 */ /* 0x002f280000300800 */
        /* <DEDUP_REMOVED lines=8> */
[----:B------:R-:W4:Y:S04]  /*3ee50*/  LDL.LU R21, [R1+0x308] ;  /* 0x0003080001157983 */ /* 0x000f280000300800 */
[----:B------:R-:W4:Y:S04]  /*3ee60*/  LDL.LU R23, [R1+0x30c] ;  /* 0x00030c0001177983 */ /* 0x000f280000300800 */
[----:B--2---:R0:W-:Y:S04]  /*3ee70*/  STS.U16 [R7+UR8+0x55400], R22 ;  /* 0x0554001607007988 */ /* 0x0041e80008000408 */
[----:B-1----:R-:W2:Y:S04]  /*3ee80*/  LDL.LU R29, [R1+0x300] ;  /* 0x00030000011d7983 */ /* 0x002ea80000300800 */
[----:B-----5:R1:W-:Y:S04]  /*3ee90*/  STS.U16 [R7+UR8+0x56400], R26 ;  /* 0x0564001a07007988 */ /* 0x0203e80008000408 */
[----:B------:R5:W-:Y:S04]  /*3eea0*/  STS.U16 [R7+UR8+0x56c00], R0 ;  /* 0x056c000007007988 */ /* 0x000be80008000408 */
[----:B------:R0:W-:Y:S04]  /*3eeb0*/  STS.U16 [R7+UR8+0x57400], R2 ;  /* 0x0574000207007988 */ /* 0x0001e80008000408 */
[----:B------:R1:W-:Y:S04]  /*3eec0*/  STS.U16 [R7+UR8+0x57c00], R3 ;  /* 0x057c000307007988 */ /* 0x0003e80008000408 */
[----:B------:R5:W-:Y:S04]  /*3eed0*/  STS.U16 [R7+UR8+0x58400], R4 ;  /* 0x0584000407007988 */ /* 0x000be80008000408 */
[----:B0-----:R-:W2:Y:S04]  /*3eee0*/  LDL.LU R22, [R1+0x304] ;  /* 0x0003040001167983 */ /* 0x001ea80000300800 */
[----:B-1----:R-:W2:Y:S04]  /*3eef0*/  LDL.LU R26, [R1+0x1a04] ;  /* 0x001a0400011a7983 */ /* 0x002ea80000300800 */
[----:B-----5:R-:W5:Y:S04]  /*3ef00*/  LDL.LU R0, [R1+0x1a00] ;  /* 0x001a000001007983 */ /* 0x020f680000300800 */
[----:B------:R-:W4:Y:S04]  /*3ef10*/  LDL.LU R2, [R1+0x19fc] ;  /* 0x0019fc0001027983 */ /* 0x000f280000300800 */
[----:B------:R-:W5:Y:S04]  /*3ef20*/  LDL.LU R3, [R1+0x19f8] ;  /* 0x0019f80001037983 */ /* 0x000f680000300800 */
[----:B------:R-:W5:Y:S04]  /*3ef30*/  LDL.LU R4, [R1+0x19f4] ;  /* 0x0019f40001047983 */ /* 0x000f680000300800 */
[----:B------:R0:W-:Y:S04]  /*3ef40*/  STS.U16 [R7+UR8+0x58c00], R5 ;  /* 0x058c000507007988 */ /* 0x0001e80008000408 */
[----:B---3--:R1:W-:Y:S04]  /*3ef50*/  STS.U16 [R7+UR8+0x59400], R6 ;  /* 0x0594000607007988 */ /* 0x0083e80008000408 */
[----:B0-----:R-:W3:Y:S04]  /*3ef60*/  LDL.LU R5, [R1+0x19f0] ;  /* 0x0019f00001057983 */ /* 0x001ee80000300800 */
[----:B-1----:R-:W3:Y:S04]  /*3ef70*/  LDL.LU R6, [R1+0x19ec] ;  /* 0x0019ec0001067983 */ /* 0x002ee80000300800 */
[----:B------:R-:W-:Y:S04]  /*3ef80*/  STS.U16 [R7+UR8+0x5d400], R27 ;  /* 0x05d4001b07007988 */ /* 0x000fe80008000408 */
[----:B------:R-:W-:Y:S04]  /*3ef90*/  STS.U16 [R7+UR8+0x5dc00], R14 ;  /* 0x05dc000e07007988 */ /* 0x000fe80008000408 */
[----:B------:R-:W-:Y:S04]  /*3efa0*/  STS.U16 [R7+UR8+0x5e400], R15 ;  /* 0x05e4000f07007988 */ /* 0x000fe80008000408 */
[----:B--2---:R-:W-:Y:S04]  /*3efb0*/  STS.U16 [R7+UR8+0x5cc00], R26 ;  /* 0x05cc001a07007988 */ /* 0x004fe80008000408 */
[----:B----4-:R-:W-:Y:S04]  /*3efc0*/  STS.U16 [R7+UR8+0x5bc00], R2 ;  /* 0x05bc000207007988 */ /* 0x010fe80008000408 */
[----:B-----5:R-:W-:Y:S04]  /*3efd0*/  STS.U16 [R7+UR8+0x5b400], R3 ;  /* 0x05b4000307007988 */ /* 0x020fe80008000408 */
[----:B------:R-:W-:Y:S04]  /*3efe0*/  STS.U16 [R7+UR8+0x5ac00], R4 ;  /* 0x05ac000407007988 */ /* 0x000fe80008000408 */
[----:B------:R-:W-:Y:S04]  /*3eff0*/  STS.U16 [R7+UR8+0x5c400], R0 ;  /* 0x05c4000007007988 */ /* 0x000fe80008000408 */
[----:B---3--:R-:W-:Y:S04]  /*3f000*/  STS.U16 [R7+UR8+0x5a400], R5 ;  /* 0x05a4000507007988 */ /* 0x008fe80008000408 */
[----:B------:R0:W-:Y:S04]  /*3f010*/  STS.U16 [R7+UR8+0x59c00], R6 ;  /* 0x059c000607007988 */ /* 0x0001e80008000408 */
[----:B0-----:R-:W2:Y:S04]  /*3f020*/  LDL.LU R6, [R1+0x32c] ;  /* 0x00032c0001067983 */ /* 0x001ea80000300800 */
[----:B------:R-:W2:Y:S04]  /*3f030*/  LDL.LU R5, [R1+0x328] ;  /* 0x0003280001057983 */ /* 0x000ea80000300800 */
[----:B------:R-:W3:Y:S04]  /*3f040*/  LDL.LU R4, [R1+0x330] ;  /* 0x0003300001047983 */ /* 0x000ee80000300800 */
[----:B------:R-:W4:Y:S04]  /*3f050*/  LDL.LU R3, [R1+0x338] ;  /* 0x0003380001037983 */ /* 0x000f280000300800 */
[----:B------:R-:W5:Y:S04]  /*3f060*/  LDL.LU R2, [R1+0x344] ;  /* 0x0003440001027983 */ /* 0x000f680000300800 */
[----:B------:R-:W5:Y:S04]  /*3f070*/  LDL.LU R0, [R1+0x340] ;  /* 0x0003400001007983 */ /* 0x000f680000300800 */
[----:B------:R-:W4:Y:S04]  /*3f080*/  LDL.LU R26, [R1+0x350] ;  /* 0x00035000011a7983 */ /* 0x000f280000300800 */
[----:B------:R-:W4:Y:S04]  /*3f090*/  LDL.LU R27, [R1+0x348] ;  /* 0x00034800011b7983 */ /* 0x000f280000300800 */
[----:B------:R-:W4:Y:S04]  /*3f0a0*/  LDL.LU R14, [R1+0x354] ;  /* 0x00035400010e7983 */ /* 0x000f280000300800 */
[----:B------:R-:W4:Y:S04]  /*3f0b0*/  LDL.LU R15, [R1+0x35c] ;  /* 0x00035c00010f7983 */ /* 0x000f280000300800 */
[----:B------:R2:W-:Y:S02]  /*3f0c0*/  STS.U16 [R7+UR8+0x5ec00], R18 ;  /* 0x05ec001207007988 */ /* 0x0005e40008000408 */
[----:B--2---:R-:W-:-:S02]  /*3f0d0*/  F2FP.F16.F32.PACK_AB R18, R5, R6 ;  /* 0x000000060512723e */ /* 0x004fc400000000ff */
[----:B---3--:R-:W-:Y:S02]  /*3f0e0*/  F2FP.F16.F32.PACK_AB R17, R4, R17 ;  /* 0x000000110411723e */ /* 0x008fe400000000ff */
[----:B----4-:R-:W-:Y:S02]  /*3f0f0*/  F2FP.F16.F32.PACK_AB R12, R15, R12 ;  /* 0x0000000c0f0c723e */ /* 0x010fe400000000ff */
[----:B-----5:R-:W-:Y:S02]  /*3f100*/  F2FP.F16.F32.PACK_AB R15, R0, R2 ;  /* 0x00000002000f723e */ /* 0x020fe400000000ff */
[----:B------:R-:W2:Y:S04]  /*3f110*/  LDL.LU R2, [R1+0x2f8] ;  /* 0x0002f80001027983 */ /* 0x000ea80000300800 */
[----:B------:R-:W2:Y:S04]  /*3f120*/  LDL.LU R4, [R1+0x2fc] ;  /* 0x0002fc0001047983 */ /* 0x000ea80000300800 */
[----:B------:R-:W3:Y:S04]  /*3f130*/  LDL.LU R5, [R1+0x2f4] ;  /* 0x0002f40001057983 */ /* 0x000ee80000300800 */
[----:B------:R-:W4:Y:S01]  /*3f140*/  LDL.LU R6, [R1+0x2ec] ;  /* 0x0002ec0001067983 */ /* 0x000f220000300800 */
[----:B------:R-:W-:-:S03]  /*3f150*/  F2FP.F16.F32.PACK_AB R19, R8, R19 ;  /* 0x000000130813723e */ /* 0x000fc600000000ff */
[----:B----4-:R0:W-:Y:S04]  /*3f160*/  STL [R1+0x19e8], R6 ;  /* 0x0019e80601007387 */ /* 0x0101e80000100800 */
[----:B0-----:R-:W3:Y:S04]  /*3f170*/  LDL.LU R6, [R1+0x2f0] ;  /* 0x0002f00001067983 */ /* 0x001ee80000300800 */
[----:B------:R-:W4:Y:S04]  /*3f180*/  LDL.LU R8, [R1+0x2dc] ;  /* 0x0002dc0001087983 */ /* 0x000f280000300800 */
[----:B----4-:R0:W-:Y:S04]  /*3f190*/  STL [R1+0x19e0], R8 ;  /* 0x0019e00801007387 */ /* 0x0101e80000100800 */
[----:B0-----:R-:W4:Y:S01]  /*3f1a0*/  LDL.LU R8, [R1+0x2e0] ;  /* 0x0002e00001087983 */ /* 0x001f220000300800 */
[----:B------:R-:W-:-:S03]  /*3f1b0*/  F2FP.F16.F32.PACK_AB R24, R9, R24 ;  /* 0x000000180918723e */ /* 0x000fc600000000ff */
[----:B----4-:R0:W-:Y:S04]  /*3f1c0*/  STL [R1+0x19e4], R8 ;  /* 0x0019e40801007387 */ /* 0x0101e80000100800 */
[----:B0-----:R-:W4:Y:S04]  /*3f1d0*/  LDL.LU R8, [R1+0x2e8] ;  /* 0x0002e80001087983 */ /* 0x001f280000300800 */
[----:B------:R-:W5:Y:S01]  /*3f1e0*/  LDL.LU R9, [R1+0x2d4] ;  /* 0x0002d40001097983 */ /* 0x000f620000300800 */
[----:B------:R-:W-:-:S03]  /*3f1f0*/  VIADD R0, R11, UR8 ;  /* 0x000000080b007c36 */ /* 0x000fc60008000000 */
[----:B-----5:R0:W-:Y:S04]  /*3f200*/  STL [R1+0x19dc], R9 ;  /* 0x0019dc0901007387 */ /* 0x0201e80000100800 */
[----:B0-----:R-:W5:Y:S04]  /*3f210*/  LDL.LU R9, [R1+0x2d8] ;  /* 0x0002d80001097983 */ /* 0x001f680000300800 */
[----:B------:R-:W2:Y:S01]  /*3f220*/  LDL.LU R11, [R1+0x2cc] ;  /* 0x0002cc00010b7983 */ /* 0x000ea20000300800 */
[----:B------:R-:W-:Y:S02]  /*3f230*/  F2FP.F16.F32.PACK_AB R13, R14, R13 ;  /* 0x0000000d0e0d723e */ /* 0x000fe400000000ff */
[----:B------:R-:W-:-:S02]  /*3f240*/  F2FP.F16.F32.PACK_AB R16, R3, R16 ;  /* 0x000000100310723e */ /* 0x000fc400000000ff */
[----:B------:R-:W-:Y:S02]  /*3f250*/  F2FP.F16.F32.PACK_AB R14, R27, R26 ;  /* 0x0000001a1b0e723e */ /* 0x000fe400000000ff */
[----:B------:R-:W-:Y:S02]  /*3f260*/  F2FP.F16.F32.PACK_AB R25, R20, R25 ;  /* 0x000000191419723e */ /* 0x000fe400000000ff */
[----:B------:R-:W-:Y:S01]  /*3f270*/  F2FP.F16.F32.PACK_AB R26, R21, R23 ;  /* 0x00000017151a723e */ /* 0x000fe200000000ff */
[----:B--2---:R0:W-:Y:S04]  /*3f280*/  STL [R1+0x19d8], R11 ;  /* 0x0019d80b01007387 */ /* 0x0041e80000100800 */
[----:B0-----:R-:W2:Y:S04]  /*3f290*/  LDL.LU R11, [R1+0x2d0] ;  /* 0x0002d000010b7983 */ /* 0x001ea80000300800 */
[----:B------:R-:W2:Y:S04]  /*3f2a0*/  LDL.LU R3, [R1+0x2c0] ;  /* 0x0002c00001037983 */ /* 0x000ea80000300800 */
[----:B------:R-:W2:Y:S04]  /*3f2b0*/  LDL.LU R20, [R1+0x2c4] ;  /* 0x0002c40001147983 */ /* 0x000ea80000300800 */
        /* <DEDUP_REMOVED lines=10> */
[----:B0-----:R-:W2:Y:S01]  /*3f360*/  LDL.LU R21, [R1+0x2b0] ;  /* 0x0002b00001157983 */ /* 0x001ea20000300800 */
[----:B------:R-:W-:-:S03]  /*3f370*/  F2FP.F16.F32.PACK_AB R27, R29, R22 ;  /* 0x000000161d1b723e */ /* 0x000fc600000000ff */
[----:B--2---:R0:W-:Y:S04]  /*3f380*/  STL [R1+0x19d4], R21 ;  /* 0x0019d41501007387 */ /* 0x0041e80000100800 */
[----:B0-----:R-:W2:Y:S04]  /*3f390*/  LDL.LU R21, [R1+0x2b8] ;  /* 0x0002b80001157983 */ /* 0x001ea80000300800 */
[----:B------:R-:W2:Y:S04]  /*3f3a0*/  LDL.LU R29, [R1+0x284] ;  /* 0x00028400011d7983 */ /* 0x000ea80000300800 */
[----:B------:R-:W2:Y:S04]  /*3f3b0*/  LDL.LU R22, [R1+0x244] ;  /* 0x0002440001167983 */ /* 0x000ea80000300800 */
[----:B--2---:R0:W-:Y:S04]  /*3f3c0*/  STL [R1+0x19b8], R22 ;  /* 0x0019b81601007387 */ /* 0x0041e80000100800 */
[----:B0-----:R-:W2:Y:S04]  /*3f3d0*/  LDL.LU R22, [R1+0x260] ;  /* 0x0002600001167983 */ /* 0x001ea80000300800 */
[----:B------:R-:W-:Y:S04]  /*3f3e0*/  STS.U16 [R7+UR8+0x5f400], R28 ;  /* 0x05f4001c07007988 */ /* 0x000fe80008000408 */
[----:B------:R-:W-:Y:S04]  /*3f3f0*/  STS.U16 [R7+UR8+0x5fc00], R10 ;  /* 0x05fc000a07007988 */ /* 0x000fe80008000408 */
[----:B------:R-:W-:Y:S04]  /*3f400*/  STSM.16.M88.4 [R0+0x60000], R12 ;  /* 0x0600000c00007844 */ /* 0x000fe80000000200 */
[----:B------:R-:W-:Y:S04]  /*3f410*/  STSM.16.M88.4 [R0+0x62000], R16 ;  /* 0x0620001000007844 */ /* 0x000fe80000000200 */
[----:B------:R-:W-:Y:S01]  /*3f420*/  STSM.16.M88.4 [R0+0x64000], R24 ;  /* 0x0640001800007844 */ /* 0x000fe20000000200 */
[----:B------:R-:W-:-:S02]  /*3f430*/  F2FP.F16.F32.PACK_AB R4, R2, R4 ;  /* 0x000000040204723e */ /* 0x000fc400000000ff */
[----:B---3--:R-:W-:Y:S01]  /*3f440*/  F2FP.F16.F32.PACK_AB R5, R6, R5 ;  /* 0x000000050605723e */ /* 0x008fe200000000ff */
[----:B--2---:R0:W-:Y:S04]  /*3f450*/  STL [R1+0x19bc], R22 ;  /* 0x0019bc1601007387 */ /* 0x0041e80000100800 */
[----:B0-----:R-:W2:Y:S04]  /*3f460*/  LDL.LU R22, [R1+0x268] ;  /* 0x0002680001167983 */ /* 0x001ea80000300800 */
[----:B------:R-:W3:Y:S04]  /*3f470*/  LDL.LU R23, [R1+0x828] ;  /* 0x0008280001177983 */ /* 0x000ee80000300800 */
        /* <DEDUP_REMOVED lines=15> */
[----:B------:R-:W2:Y:S04]  /*3f570*/  LDL R2, [R1+0xd0c] ;  /* 0x000d0c0001027983 */ /* 0x000ea80000100800 */
[----:B------:R-:W4:Y:S02]  /*3f580*/  LDL.LU R6, [R1+0x19e8] ;  /* 0x0019e80001067983 */ /* 0x000f240000300800 */
[----:B----4-:R-:W-:-:S02]  /*3f590*/  F2FP.F16.F32.PACK_AB R6, R8, R6 ;  /* 0x000000060806723e */ /* 0x010fc400000000ff */
[----:B------:R-:W2:Y:S02]  /*3f5a0*/  LDL.LU R8, [R1+0x19e4] ;  /* 0x0019e40001087983 */ /* 0x000ea40000300800 */
[----:B--2---:R-:W-:Y:S02]  /*3f5b0*/  F2FP.F16.F32.PACK_AB R7, R8, R7 ;  /* 0x000000070807723e */ /* 0x004fe400000000ff */
[----:B------:R-:W5:Y:S02]  /*3f5c0*/  LDL.LU R8, [R1+0x19e0] ;  /* 0x0019e00001087983 */ /* 0x000f640000300800 */
[----:B-----5:R-:W-:Y:S02]  /*3f5d0*/  F2FP.F16.F32.PACK_AB R8, R9, R8 ;  /* 0x000000080908723e */ /* 0x020fe400000000ff */
[----:B------:R-:W2:Y:S02]  /*3f5e0*/  LDL.LU R9, [R1+0x19dc] ;  /* 0x0019dc0001097983 */ /* 0x000ea40000300800 */
[----:B--2---:R-:W-:-:S02]  /*3f5f0*/  F2FP.F16.F32.PACK_AB R9, R11, R9 ;  /* 0x000000090b09723e */ /* 0x004fc400000000ff */
[----:B------:R-:W2:Y:S01]  /*3f600*/  LDL.LU R11, [R1+0x19d8] ;  /* 0x0019d800010b7983 */ /* 0x000ea20000300800 */
[----:B------:R-:W-:Y:S02]  /*3f610*/  F2FP.F16.F32.PACK_AB R12, R21, R12 ;  /* 0x0000000c150c723e */ /* 0x000fe400000000ff */
[----:B--2---:R-:W-:Y:S02]  /*3f620*/  F2FP.F16.F32.PACK_AB R10, R10, R11 ;  /* 0x0000000b0a0a723e */ /* 0x004fe400000000ff */
[----:B------:R-:W-:Y:S02]  /*3f630*/  F2FP.F16.F32.PACK_AB R11, R3, R20 ;  /* 0x00000014030b723e */ /* 0x000fe400000000ff */
[----:B------:R-:W2:Y:S04]  /*3f640*/  LDL.LU R3, [R1+0x7a0] ;  /* 0x0007a00001037983 */ /* 0x000ea80000300800 */
[----:B------:R-:W2:Y:S04]  /*3f650*/  LDL R20, [R1+0xd08] ;  /* 0x000d080001147983 */ /* 0x000ea80000100800 */
[----:B------:R-:W4:Y:S02]  /*3f660*/  LDL.LU R21, [R1+0x19d4] ;  /* 0x0019d40001157983 */ /* 0x000f240000300800 */
[----:B----4-:R-:W-:-:S02]  /*3f670*/  F2FP.F16.F32.PACK_AB R13, R21, R13 ;  /* 0x0000000d150d723e */ /* 0x010fc400000000ff */
[----:B------:R-:W4:Y:S02]  /*3f680*/  LDL.LU R21, [R1+0x19d0] ;  /* 0x0019d00001157983 */ /* 0x000f240000300800 */
[----:B----4-:R-:W-:Y:S02]  /*3f690*/  F2FP.F16.F32.PACK_AB R14, R21, R14 ;  /* 0x0000000e150e723e */ /* 0x010fe400000000ff */
[----:B------:R-:W4:Y:S02]  /*3f6a0*/  LDL.LU R21, [R1+0x19cc] ;  /* 0x0019cc0001157983 */ /* 0x000f240000300800 */
[----:B----4-:R-:W-:Y:S02]  /*3f6b0*/  F2FP.F16.F32.PACK_AB R15, R21, R15 ;  /* 0x0000000f150f723e */ /* 0x010fe400000000ff */
[----:B------:R-:W4:Y:S02]  /*3f6c0*/  LDL.LU R21, [R1+0x19c8] ;  /* 0x0019c80001157983 */ /* 0x000f240000300800 */
[----:B----4-:R-:W-:-:S02]  /*3f6d0*/  F2FP.F16.F32.PACK_AB R16, R21, R16 ;  /* 0x000000101510723e */ /* 0x010fc400000000ff */
[----:B------:R-:W4:Y:S02]  /*3f6e0*/  LDL.LU R21, [R1+0x19c4] ;  /* 0x0019c40001157983 */ /* 0x000f240000300800 */
[----:B----4-:R-:W-:Y:S02]  /*3f6f0*/  F2FP.F16.F32.PACK_AB R17, R21, R17 ;  /* 0x000000111511723e */ /* 0x010fe400000000ff */
[----:B------:R-:W4:Y:S01]  /*3f700*/  LDL.LU R21, [R1+0x19c0] ;  /* 0x0019c00001157983 */ /* 0x000f220000300800 */
[----:B------:R-:W-:Y:S02]  /*3f710*/  F2FP.F16.F32.PACK_AB R18, R18, R19 ;  /* 0x000000131212723e */ /* 0x000fe400000000ff */
[----:B------:R-:W-:Y:S02]  /*3f720*/  F2FP.F16.F32.PACK_AB R24, R24, R28 ;  /* 0x0000001c1818723e */ /* 0x000fe400000000ff */
[----:B------:R-:W-:Y:S02]  /*3f730*/  F2FP.F16.F32.PACK_AB R25, R22, R25 ;  /* 0x000000191619723e */ /* 0x000fe400000000ff */
[----:B----4-:R-:W-:-:S02]  /*3f740*/  F2FP.F16.F32.PACK_AB R19, R21, R29 ;  /* 0x0000001d1513723e */ /* 0x010fc400000000ff */
[----:B------:R-:W4:Y:S04]  /*3f750*/  LDL.LU R21, [R1+0x7a8] ;  /* 0x0007a80001157983 */ /* 0x000f280000300800 */
[----:B------:R-:W4:Y:S04]  /*3f760*/  LDL R29, [R1+0xd00] ;  /* 0x000d0000011d7983 */ /* 0x000f280000100800 */
[----:B------:R-:W5:Y:S04]  /*3f770*/  LDL R28, [R1+0xd04] ;  /* 0x000d0400011c7983 */ /* 0x000f680000100800 */
[----:B------:R-:W2:Y:S02]  /*3f780*/  LDL.LU R22, [R1+0x19bc] ;  /* 0x0019bc0001167983 */ /* 0x000ea40000300800 */
[----:B--2---:R-:W-:-:S02]  /*3f790*/  F2FP.F16.F32.PACK_AB R26, R22, R26 ;  /* 0x0000001a161a723e */ /* 0x004fc400000000ff */
[----:B------:R-:W2:Y:S04]  /*3f7a0*/  LDL.LU R22, [R1+0x19b8] ;  /* 0x0019b80001167983 */ /* 0x000ea80000300800 */
[----:B------:R0:W-:Y:S04]  /*3f7b0*/  STSM.16.M88.4 [R0+0x66000], R4 ;  /* 0x0660000400007844 */ /* 0x0001e80000000200 */
[----:B------:R-:W-:Y:S04]  /*3f7c0*/  STSM.16.M88.4 [R0+0x68000], R8 ;  /* 0x0680000800007844 */ /* 0x000fe80000000200 */
[----:B------:R1:W-:Y:S04]  /*3f7d0*/  STSM.16.M88.4 [R0+0x6a000], R12 ;  /* 0x06a0000c00007844 */ /* 0x0003e80000000200 */
[----:B------:R-:W-:Y:S01]  /*3f7e0*/  STSM.16.M88.4 [R0+0x6c000], R16 ;  /* 0x06c0001000007844 */ /* 0x000fe20000000200 */
[----:B--2---:R-:W-:-:S03]  /*3f7f0*/  F2FP.F16.F32.PACK_AB R27, R22, R27 ;  /* 0x0000001b161b723e */ /* 0x004fc600000000ff */
[----:B------:R-:W2:Y:S04]  /*3f800*/  LDL.LU R22, [R1+0x19b4] ;  /* 0x0019b40001167983 */ /* 0x000ea80000300800 */
[----:B0-----:R-:W2:Y:S04]  /*3f810*/  LDL.LU R7, [R1+0x364] ;  /* 0x0003640001077983 */ /* 0x001ea80000300800 */
[----:B------:R0:W-:Y:S01]  /*3f820*/  STSM.16.M88.4 [R0+0x6e000], R24 ;  /* 0x06e0001800007844 */ /* 0x0001e20000000200 */
[----:B------:R-:W-:Y:S06]  /*3f830*/  BAR.SYNC.DEFER_BLOCKING 0x0 ;  /* 0x0000000000007b1d */ /* 0x000fec0000010000 */
[----:B-1----:R-:W5:Y:S04]  /*3f840*/  LDL.LU R15, [R1+0x7a4] ;  /* 0x0007a400010f7983 */ /* 0x002f680000300800 */
[----:B------:R-:W4:Y:S04]  /*3f850*/  LDL.LU R12, [R1+0x370] ;  /* 0x00037000010c7983 */ /* 0x000f280000300800 */
[----:B---3--:R-:W1:Y:S01]  /*3f860*/  LDSM.16.M88.4 R16, [R23+UR8+0x40000] ;  /* 0x040000081710783b */ /* 0x008e620008000200 */
[----:B0-----:R-:W-:Y:S01]  /*3f870*/  FADD R0, -R20, R3 ;  /* 0x0000000314007221 */ /* 0x001fe20000000100 */
[----:B--2---:R-:W-:-:S02]  /*3f880*/  FADD R2, -R2, R7 ;  /* 0x0000000702027221 */ /* 0x004fc40000000100 */
[----:B------:R-:W-:Y:S04]  /*3f890*/  LDSM.16.M88.4 R8, [R22+UR8+0x60000] ;  /* 0x060000081608783b */ /* 0x000fe80008000200 */
[----:B------:R-:W2:Y:S04]  /*3f8a0*/  LDL.LU R7, [R1+0x374] ;  /* 0x0003740001077983 */ /* 0x000ea80000300800 */
[----:B-1----:R-:W-:Y:S04]  /*3f8b0*/  STL.64 [R1+0x170], R16 ;  /* 0x0001701001007387 */ /* 0x002fe80000100a00 */
[----:B------:R-:W-:Y:S04]  /*3f8c0*/  STL.64 [R1+0x178], R18 ;  /* 0x0001781201007387 */ /* 0x000fe80000100a00 */
[----:B------:R-:W3:Y:S04]  /*3f8d0*/  LDL.LU R5, [R1+0x378] ;  /* 0x0003780001057983 */ /* 0x000ee80000300800 */
[----:B------:R-:W2:Y:S04]  /*3f8e0*/  LDL.LU R4, [R1+0x37c] ;  /* 0x00037c0001047983 */ /* 0x000ea80000300800 */
[----:B------:R-:W0:Y:S01]  /*3f8f0*/  LDSM.16.M88.4 R16, [R23+UR8+0x48000] ;  /* 0x048000081710783b */ /* 0x000e220008000200 */
[----:B------:R-:W-:-:S04]  /*3f900*/  FMUL R2, R2, 1.4426950216293334961 ;  /* 0x3fb8aa3b02027820 */ /* 0x000fc80000400000 */
[----:B------:R-:W1:Y:S01]  /*3f910*/  MUFU.EX2 R6, R2 ;  /* 0x0000000200067308 */ /* 0x000e620000000800 */
[----:B0-----:R-:W-:Y:S04]  /*3f920*/  STL.64 [R1+0x150], R16 ;  /* 0x0001501001007387 */ /* 0x001fe80000100a00 */
[----:B------:R-:W-:Y:S04]  /*3f930*/  STL.64 [R1+0x158], R18 ;  /* 0x0001581201007387 */ /* 0x000fe80000100a00 */
[----:B------:R-:W0:Y:S04]  /*3f940*/  LDSM.16.M88.4 R16, [R23+UR8+0x50000] ;  /* 0x050000081710783b */ /* 0x000e280008000200 */
[----:B-1----:R-:W-:Y:S01]  /*3f950*/  STL [R1+0xc10], R6 ;  /* 0x000c100601007387 */ /* 0x002fe20000100800 */
[----:B------:R-:W-:-:S04]  /*3f960*/  FMUL R0, R0, 1.4426950216293334961 ;  /* 0x3fb8aa3b00007820 */ /* 0x000fc80000400000 */
[----:B------:R-:W1:Y:S01]  /*3f970*/  MUFU.EX2 R3, R0 ;  /* 0x0000000000037308 */ /* 0x000e620000000800 */
[----:B0-----:R-:W-:Y:S04]  /*3f980*/  STL.64 [R1+0x50], R16 ;  /* 0x0000501001007387 */ /* 0x001fe80000100a00 */
[----:B------:R-:W-:Y:S01]  /*3f990*/  STL.64 [R1+0x58], R18 ;  /* 0x0000581201007387 */ /* 0x000fe20000100a00 */
[----:B------:R-:W-:-:S03]  /*3f9a0*/  IMAD.MOV.U32 R20, RZ, RZ, R17 ;  /* 0x000000ffff147224 */ /* 0x000fc600078e0011 */
[----:B------:R-:W0:Y:S01]  /*3f9b0*/  LDSM.16.M88.4 R16, [R23+UR8+0x58000] ;  /* 0x058000081710783b */ /* 0x000e220008000200 */
[----:B-----5:R-:W-:-:S03]  /*3f9c0*/  FADD R2, -R28, R15 ;  /* 0x0000000f1c027221 */ /* 0x020fc60000000100 */
[----:B0-----:R4:W-:Y:S04]  /*3f9d0*/  STL.64 [R1+0x30], R16 ;  /* 0x0000301001007387 */ /* 0x0019e80000100a00 */
[----:B------:R3:W-:Y:S01]  /*3f9e0*/  STL.64 [R1+0x38], R18 ;  /* 0x0000381201007387 */ /* 0x0007e20000100a00 */
[----:B------:R-:W-:-:S03]  /*3f9f0*/  MOV R25, R16 ;  /* 0x0000001000197202 */ /* 0x000fc60000000f00 */
[----:B-1----:R0:W-:Y:S04]  /*3fa00*/  STL [R1+0xc14], R3 ;  /* 0x000c140301007387 */ /* 0x0021e80000100800 */
[----:B------:R-:W-:Y:S01]  /*3fa10*/  STL [R1+0x16a0], R23 ;  /* 0x0016a01701007387 */ /* 0x000fe20000100800 */
[----:B----4-:R-:W-:-:S03]  /*3fa20*/  FMUL R16, R6, R12 ;  /* 0x0000000c06107220 */ /* 0x010fc60000400000 */
[----:B------:R-:W4:Y:S04]  /*3fa30*/  LDL.LU R12, [R1+0x380] ;  /* 0x00038000010c7983 */ /* 0x000f280000300800 */
[----:B------:R-:W5:Y:S04]  /*3fa40*/  LDL.LU R13, [R1+0x384] ;  /* 0x00038400010d7983 */ /* 0x000f680000300800 */
[----:B------:R-:W4:Y:S04]  /*3fa50*/  LDL.LU R14, [R1+0x388] ;  /* 0x00038800010e7983 */ /* 0x000f280000300800 */
[----:B------:R-:W4:Y:S01]  /*3fa60*/  LDL.LU R15, [R1+0x38c] ;  /* 0x00038c00010f7983 */ /* 0x000f220000300800 */
[C---:B---3--:R-:W-:Y:S01]  /*3fa70*/  FMUL R18, R3.reuse, R5 ;  /* 0x0000000503127220 */ /* 0x048fe20000400000 */
[----:B--2---:R-:W-:-:S02]  /*3fa80*/  FMUL R19, R3, R4 ;  /* 0x0000000403137220 */ /* 0x004fc40000400000 */
[----:B0-----:R-:W2:Y:S01]  /*3fa90*/  LDL R3, [R1+0xcfc] ;  /* 0x000cfc0001037983 */ /* 0x001ea20000100800 */
[----:B------:R-:W-:-:S03]  /*3faa0*/  FADD R0, -R29, R21 ;  /* 0x000000151d007221 */ /* 0x000fc60000000100 */
[----:B--2---:R0:W-:Y:S04]  /*3fab0*/  STL [R1+0x1990], R3 ;  /* 0x0019900301007387 */ /* 0x0041e80000100800 */
[----:B0-----:R-:W4:Y:S04]  /*3fac0*/  LDL R3, [R1+0xc10] ;  /* 0x000c100001037983 */ /* 0x001f280000100800 */
[----:B------:R-:W2:Y:S04]  /*3fad0*/  LDL.LU R21, [R1+0x7b8] ;  /* 0x0007b80001157983 */ /* 0x000ea80000300800 */
[----:B------:R-:W3:Y:S04]  /*3fae0*/  LDL R29, [R1+0xcf8] ;  /* 0x000cf800011d7983 */ /* 0x000ee80000100800 */
[----:B------:R-:W-:Y:S01]  /*3faf0*/  STL [R1+0x19b0], R22 ;  /* 0x0019b01601007387 */ /* 0x000fe20000100800 */
[----:B------:R-:W-:-:S02]  /*3fb00*/  IMAD.MOV.U32 R24, RZ, RZ, R17 ;  /* 0x000000ffff187224 */ /* 0x000fc400078e0011 */
[----:B------:R-:W-:Y:S02]  /*3fb10*/  FMUL R17, R6, R7 ;  /* 0x0000000706117220 */ /* 0x000fe40000400000 */
[----:B------:R-:W0:Y:S04]  /*3fb20*/  LDSM.16.M88.4 R4, [R22+UR8+0x61000] ;  /* 0x061000081604783b */ /* 0x000e280008000200 */
[----:B--2---:R1:W-:Y:S04]  /*3fb30*/  STL.64 [R1+0x19a8], R20 ;  /* 0x0019a81401007387 */ /* 0x0043e80000100a00 */
[----:B-1----:R-:W2:Y:S04]  /*3fb40*/  LDL.64 R20, [R1+0x170] ;  /* 0x0001700001147983 */ /* 0x002ea80000100a00 */
[----:B0-----:R0:W-:Y:S04]  /*3fb50*/  STL.64 [R1+0x1978], R6 ;  /* 0x0019780601007387 */ /* 0x0011e80000100a00 */
[----:B0-----:R-:W3:Y:S04]  /*3fb60*/  LDL R7, [R1+0xc14] ;  /* 0x000c140001077983 */ /* 0x001ee80000100800 */
[----:B------:R0:W-:Y:S04]  /*3fb70*/  STL.64 [R1+0x1970], R4 ;  /* 0x0019700401007387 */ /* 0x0001e80000100a00 */
[----:B------:R-:W3:Y:S04]  /*3fb80*/  LDL.LU R28, [R1+0x3d0] ;  /* 0x0003d000011c7983 */ /* 0x000ee80000300800 */
[----:B------:R-:W3:Y:S04]  /*3fb90*/  LDL.LU R27, [R1+0x3d4] ;  /* 0x0003d400011b7983 */ /* 0x000ee80000300800 */
[----:B------:R-:W3:Y:S01]  /*3fba0*/  LDL.LU R26, [R1+0x3d8] ;  /* 0x0003d800011a7983 */ /* 0x000ee20000300800 */
[----:B0-----:R-:W-:Y:S01]  /*3fbb0*/  IMAD.MOV.U32 R4, RZ, RZ, R25 ;  /* 0x000000ffff047224 */ /* 0x001fe200078e0019 */
[----:B--2---:R-:W-:Y:S01]  /*3fbc0*/  HMMA.16816.F32 R16, R8, R20, R16 ;  /* 0x000000140810723c */ /* 0x004fe20000001810 */
[----:B------:R-:W-:-:S02]  /*3fbd0*/  IMAD.MOV.U32 R25, RZ, RZ, R20 ;  /* 0x000000ffff197224 */ /* 0x000fc400078e0014 */
[----:B------:R-:W-:-:S15]  /*3fbe0*/  IMAD.MOV.U32 R23, RZ, RZ, R21 ;  /* 0x000000ffff177224 */ /* 0x000fde00078e0015 */
[----:B------:R-:W-:Y:S01]  /*3fbf0*/  NOP ;  /* 0x0000000000007918 */ /* 0x000fe20000000000 */
[----:B------:R-:W-:Y:S04]  /*3fc00*/  STL.64 [R1+0x810], R16 ;  /* 0x0008101001007387 */ /* 0x000fe80000100a00 */
[----:B------:R-:W-:Y:S04]  /*3fc10*/  STL.64 [R1+0x818], R18 ;  /* 0x0008181201007387 */ /* 0x000fe80000100a00 */
[----:B------:R-:W2:Y:S04]  /*3fc20*/  LDL.LU R22, [R1+0x19b0] ;  /* 0x0019b00001167983 */ /* 0x000ea80000300800 */
[----:B------:R-:W2:Y:S01]  /*3fc30*/  LDL.LU.64 R20, [R1+0x19a8] ;  /* 0x0019a80001147983 */ /* 0x000ea20000300a00 */
[C---:B----4-:R-:W-:Y:S01]  /*3fc40*/  FMUL R12, R3.reuse, R12 ;  /* 0x0000000c030c7220 */ /* 0x050fe20000400000 */
[----:B-----5:R-:W-:Y:S01]  /*3fc50*/  FMUL R13, R3, R13 ;  /* 0x0000000d030d7220 */ /* 0x020fe20000400000 */
[C---:B---3--:R-:W-:Y:S01]  /*3fc60*/  FMUL R14, R7.reuse, R14 ;  /* 0x0000000e070e7220 */ /* 0x048fe20000400000 */
[----:B------:R-:W-:Y:S01]  /*3fc70*/  FMUL R15, R7, R15 ;  /* 0x0000000f070f7220 */ /* 0x000fe20000400000 */
[----:B--2---:R-:W-:Y:S04]  /*3fc80*/  STL.64 [R1+0x19a0], R22 ;  /* 0x0019a01601007387 */ /* 0x004fe80000100a00 */
[----:B------:R0:W-:Y:S04]  /*3fc90*/  STL.64 [R1+0x1998], R20 ;  /* 0x0019981401007387 */ /* 0x0001e80000100a00 */
[----:B0-----:R-:W2:Y:S01]  /*3fca0*/  LDL.64 R20, [R1+0x150] ;  /* 0x0001500001147983 */ /* 0x001ea20000100a00 */
[----:B------:R-:W-:Y:S01]  /*3fcb0*/  FMUL R2, R2, 1.4426950216293334961 ;  /* 0x3fb8aa3b02027820 */ /* 0x000fe20000400000 */
[----:B------:R-:W-:-:S02]  /*3fcc0*/  MOV R5, R24 ;  /* 0x0000001800057202 */ /* 0x000fc40000000f00 */
[----:B------:R-:W3:Y:S04]  /*3fcd0*/  LDL.LU R19, [R1+0x3dc] ;  /* 0x0003dc0001137983 */ /* 0x000ee80000300800 */
[----:B------:R-:W4:Y:S01]  /*3fce0*/  LDL.LU R6, [R1+0x3cc] ;  /* 0x0003cc0001067983 */ /* 0x000f220000300800 */
[----:B------:R0:W1:Y:S01]  /*3fcf0*/  MUFU.EX2 R24, R2 ;  /* 0x0000000200187308 */ /* 0x0000620000000800 */
[C---:B------:R-:W-:Y:S02]  /*3fd00*/  FMUL R17, R3.reuse, R27 ;  /* 0x0000001b03117220 */ /* 0x040fe40000400000 */
[----:B0-----:R-:W5:Y:S01]  /*3fd10*/  LDL.LU R2, [R1+0x7ac] ;  /* 0x0007ac0001027983 */ /* 0x001f620000300800 */
[----:B------:R-:W-:-:S03]  /*3fd20*/  FMUL R16, R3, R28 ;  /* 0x0000001c03107220 */ /* 0x000fc60000400000 */
[----:B-1----:R-:W-:Y:S04]  /*3fd30*/  STL [R1+0x60], R24 ;  /* 0x0000601801007387 */ /* 0x002fe80000100800 */
[----:B------:R-:W3:Y:S01]  /*3fd40*/  LDL.LU.64 R22, [R1+0x19a0] ;  /* 0x0019a00001167983 */ /* 0x000ee20000300a00 */
[----:B------:R-:W-:Y:S01]  /*3fd50*/  FMUL R18, R7, R26 ;  /* 0x0000001a07127220 */ /* 0x000fe20000400000 */
[----:B--2---:R-:W-:Y:S01]  /*3fd60*/  HMMA.16816.F32 R12, R8, R20, R12 ;  /* 0x00000014080c723c */ /* 0x004fe2000000180c */
[----:B------:R-:W-:-:S15]  /*3fd70*/  MOV R27, R21 ;  /* 0x00000015001b7202 */ /* 0x000fde0000000f00 */
[----:B------:R-:W-:-:S03]  /*3fd80*/  NOP ;  /* 0x0000000000007918 */ /* 0x000fc60000000000 */
[----:B------:R0:W-:Y:S04]  /*3fd90*/  STL.64 [R1+0x800], R12 ;  /* 0x0008000c01007387 */ /* 0x0001e80000100a00 */
[----:B------:R1:W-:Y:S04]  /*3fda0*/  STL.64 [R1+0x808], R14 ;  /* 0x0008080e01007387 */ /* 0x0003e80000100a00 */
[----:B------:R-:W2:Y:S04]  /*3fdb0*/  LDL.LU.64 R20, [R1+0x1998] ;  /* 0x0019980001147983 */ /* 0x000ea80000300a00 */
[----:B0-----:R-:W2:Y:S04]  /*3fdc0*/  LDL.LU R13, [R1+0x3c0] ;  /* 0x0003c000010d7983 */ /* 0x001ea80000300800 */
[----:B-1----:R-:W2:Y:S04]  /*3fdd0*/  LDL.LU R14, [R1+0x3c4] ;  /* 0x0003c400010e7983 */ /* 0x002ea80000300800 */
[----:B------:R-:W2:Y:S04]  /*3fde0*/  LDL.LU R15, [R1+0x3c8] ;  /* 0x0003c800010f7983 */ /* 0x000ea80000300800 */
[----:B------:R-:W2:Y:S04]  /*3fdf0*/  LDL.LU R28, [R1+0x3b8] ;  /* 0x0003b800011c7983 */ /* 0x000ea80000300800 */
[----:B------:R-:W2:Y:S01]  /*3fe00*/  LDL.LU R26, [R1+0x3bc] ;  /* 0x0003bc00011a7983 */ /* 0x000ea20000300800 */
[----:B------:R-:W-:Y:S01]  /*3fe10*/  FMUL R0, R0, 1.4426950216293334961 ;  /* 0x3fb8aa3b00007820 */ /* 0x000fe20000400000 */
[----:B---3--:R-:W-:-:S02]  /*3fe20*/  FMUL R19, R7, R19 ;  /* 0x0000001307137220 */ /* 0x008fc40000400000 */
[----:B--2---:R-:W-:Y:S04]  /*3fe30*/  STL.64 [R1+0x1988], R26 ;  /* 0x0019881a01007387 */ /* 0x004fe80000100a00 */
[----:B------:R0:W-:Y:S04]  /*3fe40*/  STL.64 [R1+0x1980], R24 ;  /* 0x0019801801007387 */ /* 0x0001e80000100a00 */
[----:B0-----:R-:W2:Y:S01]  /*3fe50*/  LDL R24, [R1+0x50] ;  /* 0x0000500001187983 */ /* 0x001ea20000100800 */
[----:B------:R-:W-:Y:S02]  /*3fe60*/  IMAD.MOV.U32 R25, RZ, RZ, R20 ;  /* 0x000000ffff197224 */ /* 0x000fe400078e0014 */
[----:B------:R0:W1:Y:S01]  /*3fe70*/  MUFU.EX2 R20, R0 ;  /* 0x0000000000147308 */ /* 0x0000620000000800 */
[C---:B------:R-:W-:Y:S01]  /*3fe80*/  FMUL R12, R3.reuse, R13 ;  /* 0x0000000d030c7220 */ /* 0x040fe20000400000 */
[----:B------:R-:W-:Y:S01]  /*3fe90*/  FMUL R13, R3, R14 ;  /* 0x0000000e030d7220 */ /* 0x000fe20000400000 */
[----:B0-----:R-:W3:Y:S04]  /*3fea0*/  LDL.LU R0, [R1+0x3b4] ;  /* 0x0003b40001007983 */ /* 0x001ee80000300800 */
[----:B------:R-:W5:Y:S04]  /*3feb0*/  LDL.LU R3, [R1+0x1990] ;  /* 0x0019900001037983 */ /* 0x000f680000300800 */
[----:B-1----:R-:W-:Y:S04]  /*3fec0*/  STL [R1+0x64], R20 ;  /* 0x0000641401007387 */ /* 0x002fe80000100800 */
[----:B------:R-:W3:Y:S01]  /*3fed0*/  LDL.LU.64 R26, [R1+0x1988] ;  /* 0x00198800011a7983 */ /* 0x000ee20000300a00 */
[C---:B------:R-:W-:Y:S01]  /*3fee0*/  FMUL R14, R7.reuse, R15 ;  /* 0x0000000f070e7220 */ /* 0x040fe20000400000 */
[----:B----4-:R-:W-:Y:S01]  /*3fef0*/  FMUL R15, R7, R6 ;  /* 0x00000006070f7220 */ /* 0x010fe20000400000 */
[C---:B--2---:R-:W-:Y:S01]  /*3ff00*/  HMMA.16816.F32 R16, R8.reuse, R24, R16 ;  /* 0x000000180810723c */ /* 0x044fe20000001810 */
[----:B------:R-:W3:Y:S07]  /*3ff10*/  LDL.LU.64 R24, [R1+0x1980] ;  /* 0x0019800001187983 */ /* 0x000eee0000300a00 */
[----:B------:R-:W-:Y:S11]  /*3ff20*/  HMMA.16816.F32 R8, R8, R4, R12 ;  /* 0x000000040808723c */ /* 0x000ff6000000180c */
[----:B------:R-:W-:Y:S04]  /*3ff30*/  STL.64 [R1+0x7f0], R16 ;  /* 0x0007f01001007387 */ /* 0x000fe80000100a00 */
[----:B------:R0:W-:Y:S04]  /*3ff40*/  STL.64 [R1+0x7f8], R18 ;  /* 0x0007f81201007387 */ /* 0x0001e80000100a00 */
[----:B0-----:R-:W2:Y:S04]  /*3ff50*/  LDL.LU R19, [R1+0x3b0] ;  /* 0x0003b00001137983 */ /* 0x001ea80000300800 */
[----:B------:R-:W4:Y:S04]  /*3ff60*/  LDL.LU.64 R6, [R1+0x1978] ;  /* 0x0019780001067983 */ /* 0x000f280000300a00 */
[----:B------:R-:W4:Y:S04]  /*3ff70*/  LDL.LU.64 R4, [R1+0x1970] ;  /* 0x0019700001047983 */ /* 0x000f280000300a00 */
[----:B------:R-:W4:Y:S04]  /*3ff80*/  LDL.LU R12, [R1+0x3a0] ;  /* 0x0003a000010c7983 */ /* 0x000f280000300800 */
[----:B------:R-:W-:Y:S04]  /*3ff90*/  STL.64 [R1+0x7d0], R8 ;  /* 0x0007d00801007387 */ /* 0x000fe80000100a00 */
[----:B------:R-:W-:Y:S04]  /*3ffa0*/  STL.64 [R1+0x7d8], R10 ;  /* 0x0007d80a01007387 */ /* 0x000fe80000100a00 */
[----:B------:R-:W0:Y:S01]  /*3ffb0*/  LDSM.16.M88.4 R8, [R22+UR8+0x62000] ;  /* 0x062000081608783b */ /* 0x000e220008000200 */
[----:B-----5:R-:W-:-:S03]  /*3ffc0*/  FADD R2, -R3, R2 ;  /* 0x0000000203027221 */ /* 0x020fc60000000100 */
[----:B------:R-:W5:Y:S04]  /*3ffd0*/  LDL.LU R13, [R1+0x3a4] ;  /* 0x0003a400010d7983 */ /* 0x000f680000300800 */
[----:B------:R-:W4:Y:S04]  /*3ffe0*/  LDL.LU R3, [R1+0x3a8] ;  /* 0x0003a80001037983 */ /* 0x000f280000300800 */
[----:B------:R-:W5:Y:S01]  /*3fff0*/  LDL.LU R15, [R1+0x3ac] ;  /* 0x0003ac00010f7983 */ /* 0x000f620000300800 */
[----:B---3--:R-:W-:Y:S01]  /*40000*/  FMUL R17, R24, R0 ;  /* 0x0000000018117220 */ /* 0x008fe20000400000 */
[----:B------:R-:W-:-:S02]  /*40010*/  FADD R0, -R29, R21 ;  /* 0x000000151d007221 */ /* 0x000fc40000000100 */
[----:B------:R-:W3:Y:S04]  /*40020*/  LDL.LU R21, [R1+0x7e0] ;  /* 0x0007e00001157983 */ /* 0x000ee80000300800 */
[----:B------:R-:W3:Y:S04]  /*40030*/  LDL R29, [R1+0xcf0] ;  /* 0x000cf000011d7983 */ /* 0x000ee80000100800 */
[----:B0-----:R-:W-:Y:S04]  /*40040*/  STL.64 [R1+0x1940], R10 ;  /* 0x0019400a01007387 */ /* 0x001fe80000100a00 */
[----:B------:R0:W-:Y:S04]  /*40050*/  STL.64 [R1+0x1938], R8 ;  /* 0x0019380801007387 */ /* 0x0001e80000100a00 */
[----:B0-----:R-:W3:Y:S01]  /*40060*/  LDL.64 R8, [R1+0x30] ;  /* 0x0000300001087983 */ /* 0x001ee20000100a00 */
[----:B------:R-:W-:Y:S01]  /*40070*/  FMUL R18, R20, R28 ;  /* 0x0000001c14127220 */ /* 0x000fe20000400000 */
[----:B--2---:R-:W-:Y:S01]  /*40080*/  FMUL R16, R24, R19 ;  /* 0x0000001318107220 */ /* 0x004fe20000400000 */
[C---:B------:R-:W-:Y:S01]  /*40090*/  FMUL R19, R20.reuse, R26 ;  /* 0x0000001a14137220 */ /* 0x040fe20000400000 */
[----:B----4-:R-:W-:Y:S01]  /*400a0*/  FMUL R14, R20, R3 ;  /* 0x00000003140e7220 */ /* 0x010fe20000400000 */
[----:B---3--:R0:W-:Y:S02]  /*400b0*/  STL.64 [R1+0x1968], R8 ;  /* 0x0019680801007387 */ /* 0x0081e40000100a00 */
[----:B0-----:R-:W-:Y:S01]  /*400c0*/  IMAD.MOV.U32 R8, RZ, RZ, R25 ;  /* 0x000000ffff087224 */ /* 0x001fe200078e0019 */
[----:B------:R-:W-:-:S07]  /*400d0*/  MOV R9, R23 ;  /* 0x0000001700097202 */ /* 0x000fce0000000f00 */
[----:B------:R-:W-:Y:S01]  /*400e0*/  HMMA.16816.F32 R16, R4, R8, R16 ;  /* 0x000000080410723c */ /* 0x000fe20000001810 */
[----:B------:R-:W2:Y:S04]  /*400f0*/  LDL.LU.64 R8, [R1+0x1968] ;  /* 0x0019680001087983 */ /* 0x000ea80000300a00 */
[----:B------:R-:W3:Y:S04]  /*40100*/  LDL.LU R28, [R1+0x3e0] ;  /* 0x0003e000011c7983 */ /* 0x000ee80000300800 */
[----:B------:R-:W4:Y:S10]  /*40110*/  LDL.LU R26, [R1+0x3e4] ;  /* 0x0003e400011a7983 */ /* 0x000f340000300800 */
[----:B------:R-:W-:Y:S04]  /*40120*/  STL.64 [R1+0x7c0], R16 ;  /* 0x0007c01001007387 */ /* 0x000fe80000100a00 */
[----:B------:R-:W-:Y:S04]  /*40130*/  STL.64 [R1+0x7c8], R18 ;  /* 0x0007c81201007387 */ /* 0x000fe80000100a00 */
[----:B------:R-:W2:Y:S04]  /*40140*/  LDL.LU R23, [R1+0x3e8] ;  /* 0x0003e80001177983 */ /* 0x000ea80000300800 */
[----:B------:R-:W2:Y:S04]  /*40150*/  LDL.LU R3, [R1+0x3ec] ;  /* 0x0003ec0001037983 */ /* 0x000ea80000300800 */
[----:B------:R-:W2:Y:S04]  /*40160*/  LDL.LU R25, [R1+0x394] ;  /* 0x0003940001197983 */ /* 0x000ea80000300800 */
[----:B------:R-:W2:Y:S04]  /*40170*/  LDL.LU R11, [R1+0x398] ;  /* 0x00039800010b7983 */ /* 0x000ea80000300800 */
[----:B------:R-:W2:Y:S04]  /*40180*/  LDL.LU R10, [R1+0x39c] ;  /* 0x00039c00010a7983 */ /* 0x000ea80000300800 */
[----:B--2---:R0:W-:Y:S04]  /*40190*/  STL [R1+0x1950], R10 ;  /* 0x0019500a01007387 */ /* 0x0041e80000100800 */
[----:B0-----:R-:W2:Y:S04]  /*401a0*/  LDL.LU R10, [R1+0x390] ;  /* 0x00039000010a7983 */ /* 0x001ea80000300800 */
[----:B------:R0:W-:Y:S04]  /*401b0*/  STL.64 [R1+0x1948], R8 ;  /* 0x0019480801007387 */ /* 0x0001e80000100a00 */
[----:B0-----:R-:W3:Y:S01]  /*401c0*/  LDL.64 R8, [R1+0x50] ;  /* 0x0000500001087983 */ /* 0x001ee20000100a00 */
[----:B------:R-:W-:-:S03]  /*401d0*/  FMUL R2, R2, 1.4426950216293334961 ;  /* 0x3fb8aa3b02027820 */ /* 0x000fc60000400000 */
[----:B--2---:R-:W-:Y:S04]  /*401e0*/  STL.64 [R1+0x1960], R10 ;  /* 0x0019600a01007387 */ /* 0x004fe80000100a00 */
[----:B---3--:R0:W-:Y:S04]  /*401f0*/  STL.64 [R1+0x1958], R8 ;  /* 0x0019580801007387 */ /* 0x0081e80000100a00 */
[----:B0-----:R-:W2:Y:S01]  /*40200*/  LDL R8, [R1+0x150] ;  /* 0x0001500001087983 */ /* 0x001ea20000100800 */
[----:B------:R-:W-:Y:S02]  /*40210*/  IMAD.MOV.U32 R9, RZ, RZ, R27 ;  /* 0x000000ffff097224 */ /* 0x000fe400078e001b */
[----:B------:R0:W1:Y:S01]  /*40220*/  MUFU.EX2 R27, R2 ;  /* 0x00000002001b7308 */ /* 0x0000620000000800 */
[C---:B------:R-:W-:Y:S01]  /*40230*/  FMUL R12, R24.reuse, R12 ;  /* 0x0000000c180c7220 */ /* 0x040fe20000400000 */
[----:B-----5:R-:W-:Y:S01]  /*40240*/  FMUL R13, R24, R13 ;  /* 0x0000000d180d7220 */ /* 0x020fe20000400000 */
[----:B------:R-:W-:Y:S01]  /*40250*/  FMUL R15, R20, R15 ;  /* 0x0000000f140f7220 */ /* 0x000fe20000400000 */
[----:B0-----:R-:W3:Y:S04]  /*40260*/  LDL R2, [R1+0xcf4] ;  /* 0x000cf40001027983 */ /* 0x001ee80000100800 */
[----:B-1----:R-:W-:Y:S04]  /*40270*/  STL [R1+0x48], R27 ;  /* 0x0000481b01007387 */ /* 0x002fe80000100800 */
[----:B------:R-:W5:Y:S01]  /*40280*/  LDL.LU.64 R10, [R1+0x1960] ;  /* 0x00196000010a7983 */ /* 0x000f620000300a00 */
[C---:B--2---:R-:W-:Y:S03]  /*40290*/  HMMA.16816.F32 R12, R4.reuse, R8, R12 ;  /* 0x00000008040c723c */ /* 0x044fe6000000180c */
[----:B------:R-:W2:Y:S01]  /*402a0*/  LDL.LU.64 R8, [R1+0x1958] ;  /* 0x0019580001087983 */ /* 0x000ea20000300a00 */
[C---:B------:R-:W-:Y:S01]  /*402b0*/  FMUL R16, R24.reuse, R28 ;  /* 0x0000001c18107220 */ /* 0x040fe20000400000 */
[----:B----4-:R-:W-:Y:S01]  /*402c0*/  FMUL R17, R24, R26 ;  /* 0x0000001a18117220 */ /* 0x010fe20000400000 */
[C---:B------:R-:W-:Y:S01]  /*402d0*/  FMUL R18, R20.reuse, R23 ;  /* 0x0000001714127220 */ /* 0x040fe20000400000 */
[----:B------:R-:W-:Y:S01]  /*402e0*/  FMUL R19, R20, R3 ;  /* 0x0000000314137220 */ /* 0x000fe20000400000 */
[----:B------:R-:W-:Y:S01]  /*402f0*/  FMUL R0, R0, 1.4426950216293334961 ;  /* 0x3fb8aa3b00007820 */ /* 0x000fe20000400000 */
[----:B------:R-:W4:Y:S03]  /*40300*/  LDL.LU R28, [R1+0x3f4] ;  /* 0x0003f400011c7983 */ /* 0x000f260000300800 */
[----:B------:R0:W1:Y:S07]  /*40310*/  MUFU.EX2 R23, R0 ;  /* 0x0000000000177308 */ /* 0x00006e0000000800 */
[----:B------:R5:W-:Y:S04]  /*40320*/  STL.64 [R1+0xbc0], R12 ;  /* 0x000bc00c01007387 */ /* 0x000be80000100a00 */
[----:B------:R-:W-:Y:S04]  /*40330*/  STL.64 [R1+0xbc8], R14 ;  /* 0x000bc80e01007387 */ /* 0x000fe80000100a00 */
[----:B------:R-:W3:Y:S04]  /*40340*/  LDL.LU R26, [R1+0x3f8] ;  /* 0x0003f800011a7983 */ /* 0x000ee80000300800 */
[----:B------:R-:W3:Y:S04]  /*40350*/  LDL.LU R3, [R1+0x3fc] ;  /* 0x0003fc0001037983 */ /* 0x000ee80000300800 */
[----:B0-----:R-:W3:Y:S04]  /*40360*/  LDL.LU R0, [R1+0x3f0] ;  /* 0x0003f00001007983 */ /* 0x001ee80000300800 */
[----:B-1----:R-:W-:Y:S01]  /*40370*/  STL [R1+0x4c], R23 ;  /* 0x00004c1701007387 */ /* 0x002fe20000100800 */
[C---:B-----5:R-:W-:Y:S01]  /*40380*/  FMUL R12, R24.reuse, R10 ;  /* 0x0000000a180c7220 */ /* 0x060fe20000400000 */
[----:B------:R-:W-:Y:S01]  /*40390*/  FMUL R13, R24, R25 ;  /* 0x00000019180d7220 */ /* 0x000fe20000400000 */
[----:B--2---:R-:W-:Y:S01]  /*403a0*/  HMMA.16816.F32 R16, R4, R8, R16 ;  /* 0x000000080410723c */ /* 0x004fe20000001810 */
[----:B------:R-:W-:Y:S01]  /*403b0*/  IMAD.MOV.U32 R25, RZ, RZ, R8 ;  /* 0x000000ffff197224 */ /* 0x000fe200078e0008 */
[----:B------:R-:W-:-:S15]  /*403c0*/  MOV R24, R9 ;  /* 0x0000000900187202 */ /* 0x000fde0000000f00 */
[----:B------:R-:W-:Y:S02]  /*403d0*/  NOP ;  /* 0x0000000000007918 */ /* 0x000fe40000000000 */
[----:B------:R-:W-:Y:S04]  /*403e0*/  STL.64 [R1+0xbb0], R16 ;  /* 0x000bb01001007387 */ /* 0x000fe80000100a00 */
[----:B------:R0:W-:Y:S04]  /*403f0*/  STL.64 [R1+0xbb8], R18 ;  /* 0x000bb81201007387 */ /* 0x0001e80000100a00 */
[----:B------:R-:W2:Y:S04]  /*40400*/  LDL.LU R10, [R1+0x1950] ;  /* 0x00195000010a7983 */ /* 0x000ea80000300800 */
[----:B------:R-:W5:Y:S04]  /*40410*/  LDL.LU.64 R8, [R1+0x1948] ;  /* 0x0019480001087983 */ /* 0x000f680000300a00 */
[----:B0-----:R-:W5:Y:S01]  /*40420*/  LDL.LU R19, [R1+0x7bc] ;  /* 0x0007bc0001137983 */ /* 0x001f620000300800 */
[C---:B------:R-:W-:Y:S01]  /*40430*/  FMUL R14, R20.reuse, R11 ;  /* 0x0000000b140e7220 */ /* 0x040fe20000400000 */
[----:B----4-:R-:W-:Y:S01]  /*40440*/  FMUL R17, R27, R28 ;  /* 0x0000001c1b117220 */ /* 0x010fe20000400000 */
[----:B---3--:R-:W-:Y:S01]  /*40450*/  FMUL R18, R23, R26 ;  /* 0x0000001a17127220 */ /* 0x008fe20000400000 */
[----:B--2---:R-:W-:-:S07]  /*40460*/  FMUL R15, R20, R10 ;  /* 0x0000000a140f7220 */ /* 0x004fce0000400000 */
[----:B-----5:R-:W-:-:S15]  /*40470*/  HMMA.16816.F32 R4, R4, R8, R12 ;  /* 0x000000080404723c */ /* 0x020fde000000180c */
[----:B------:R-:W-:-:S04]  /*40480*/  NOP ;  /* 0x0000000000007918 */ /* 0x000fc80000000000 */
[----:B------:R-:W-:Y:S04]  /*40490*/  STL.64 [R1+0xba0], R4 ;  /* 0x000ba00401007387 */ /* 0x000fe80000100a00 */
[----:B------:R-:W-:Y:S04]  /*404a0*/  STL.64 [R1+0xba8], R6 ;  /* 0x000ba80601007387 */ /* 0x000fe80000100a00 */
[----:B------:R-:W0:Y:S01]  /*404b0*/  LDSM.16.M88.4 R4, [R22+UR8+0x63000] ;  /* 0x063000081604783b */ /* 0x000e220008000200 */
[----:B------:R-:W-:Y:S02]  /*404c0*/  IMAD.MOV.U32 R20, RZ, RZ, R8 ;  /* 0x000000ffff147224 */ /* 0x000fe400078e0008 */
[----:B------:R-:W-:Y:S01]  /*404d0*/  IMAD.MOV.U32 R15, RZ, RZ, R9 ;  /* 0x000000ffff0f7224 */ /* 0x000fe200078e0009 */
[----:B------:R-:W2:Y:S04]  /*404e0*/  LDL.LU.64 R10, [R1+0x1940] ;  /* 0x00194000010a7983 */ /* 0x000ea80000300a00 */
[----:B------:R-:W2:Y:S04]  /*404f0*/  LDL.LU.64 R8, [R1+0x1938] ;  /* 0x0019380001087983 */ /* 0x000ea80000300a00 */
[----:B------:R-:W3:Y:S01]  /*40500*/  LDL.LU R12, [R1+0x400] ;  /* 0x00040000010c7983 */ /* 0x000ee20000300800 */
[----:B------:R-:W-:-:S03]  /*40510*/  FADD R2, -R2, R19 ;  /* 0x0000001302027221 */ /* 0x000fc60000000100 */
[----:B------:R-:W4:Y:S01]  /*40520*/  LDL.LU R13, [R1+0x404] ;  /* 0x00040400010d7983 */ /* 0x000f220000300800 */
[----:B------:R-:W-:-:S03]  /*40530*/  FMUL R19, R23, R3 ;  /* 0x0000000317137220 */ /* 0x000fc60000400000 */
[----:B------:R-:W5:Y:S04]  /*40540*/  LDL.LU R14, [R1+0x408] ;  /* 0x00040800010e7983 */ /* 0x000f680000300800 */
[----:B------:R-:W2:Y:S04]  /*40550*/  LDL.LU R3, [R1+0x40c] ;  /* 0x00040c0001037983 */ /* 0x000ea80000300800 */
[----:B------:R-:W2:Y:S04]  /*40560*/  LDL.LU R28, [R1+0x420] ;  /* 0x00042000011c7983 */ /* 0x000ea80000300800 */
[----:B------:R-:W2:Y:S04]  /*40570*/  LDL.LU R26, [R1+0x424] ;  /* 0x00042400011a7983 */ /* 0x000ea80000300800 */
[----:B0-----:R0:W-:Y:S04]  /*40580*/  STL.64 [R1+0x1908], R6 ;  /* 0x0019080601007387 */ /* 0x0011e80000100a00 */
[----:B------:R1:W-:Y:S04]  /*40590*/  STL.64 [R1+0x1900], R4 ;  /* 0x0019000401007387 */ /* 0x0003e80000100a00 */
[----:B0-----:R-:W2:Y:S01]  /*405a0*/  LDL.LU R6, [R1+0x428] ;  /* 0x0004280001067983 */ /* 0x001ea20000300800 */
[----:B-1----:R-:W-:Y:S01]  /*405b0*/  MOV R4, R20 ;  /* 0x0000001400047202 */ /* 0x002fe20000000f00 */
[----:B------:R-:W-:-:S05]  /*405c0*/  IMAD.MOV.U32 R5, RZ, RZ, R15 ;  /* 0x000000ffff057224 */ /* 0x000fca00078e000f */
[----:B------:R0:W-:Y:S04]  /*405d0*/  STL.64 [R1+0x1920], R4 ;  /* 0x0019200401007387 */ /* 0x0001e80000100a00 */
[----:B0-----:R-:W3:Y:S04]  /*405e0*/  LDL.64 R4, [R1+0x150] ;  /* 0x0001500001047983 */ /* 0x001ee80000100a00 */
[----:B--2---:R-:W-:Y:S04]  /*405f0*/  STL [R1+0x1930], R6 ;  /* 0x0019300601007387 */ /* 0x004fe80000100800 */
[----:B---3--:R0:W-:Y:S04]  /*40600*/  STL.64 [R1+0x1928], R4 ;  /* 0x0019280401007387 */ /* 0x0081e80000100a00 */
[----:B0-----:R-:W2:Y:S01]  /*40610*/  LDL.64 R4, [R1+0x170] ;  /* 0x0001700001047983 */ /* 0x001ea20000100a00 */
[----:B------:R-:W-:Y:S01]  /*40620*/  FMUL R16, R27, R0 ;  /* 0x000000001b107220 */ /* 0x000fe20000400000 */
[----:B------:R-:W-:-:S06]  /*40630*/  FADD R0, -R29, R21 ;  /* 0x000000151d007221 */ /* 0x000fcc0000000100 */
[----:B--2---:R-:W-:Y:S01]  /*40640*/  HMMA.16816.F32 R16, R8, R4, R16 ;  /* 0x000000040810723c */ /* 0x004fe20000001810 */
[----:B------:R-:W-:-:S15]  /*40650*/  IMAD.MOV.U32 R21, RZ, RZ, R4 ;  /* 0x000000ffff157224 */ /* 0x000fde00078e0004 */
[----:B------:R-:W-:-:S03]  /*40660*/  NOP ;  /* 0x0000000000007918 */ /* 0x000fc60000000000 */
[----:B------:R-:W-:Y:S04]  /*40670*/  STL.64 [R1+0xb90], R16 ;  /* 0x000b901001007387 */ /* 0x000fe80000100a00 */
[----:B------:R0:W-:Y:S04]  /*40680*/  STL.64 [R1+0xb98], R18 ;  /* 0x000b981201007387 */ /* 0x0001e80000100a00 */
[----:B------:R-:W2:Y:S01]  /*40690*/  LDL.LU R6, [R1+0x1930] ;  /* 0x0019300001067983 */ /* 0x000ea20000300800 */
[----:B0-----:R-:W-:-:S03]  /*406a0*/  MOV R19, R5 ;  /* 0x0000000500137202 */ /* 0x001fc60000000f00 */
[----:B------:R-:W3:Y:S01]  /*406b0*/  LDL.LU.64 R4, [R1+0x1928] ;  /* 0x0019280001047983 */ /* 0x000ee20000300a00 */
[C---:B------:R-:W-:Y:S01]  /*406c0*/  FMUL R12, R27.reuse, R12 ;  /* 0x0000000c1b0c7220 */ /* 0x040fe20000400000 */
[----:B----4-:R-:W-:Y:S01]  /*406d0*/  FMUL R13, R27, R13 ;  /* 0x0000000d1b0d7220 */ /* 0x010fe20000400000 */
[C---:B-----5:R-:W-:Y:S01]  /*406e0*/  FMUL R14, R23.reuse, R14 ;  /* 0x0000000e170e7220 */ /* 0x060fe20000400000 */
[----:B------:R-:W-:Y:S01]  /*406f0*/  FMUL R15, R23, R3 ;  /* 0x00000003170f7220 */ /* 0x000fe20000400000 */
[----:B------:R-:W-:Y:S01]  /*40700*/  FMUL R2, R2, 1.4426950216293334961 ;  /* 0x3fb8aa3b02027820 */ /* 0x000fe20000400000 */
[----:B------:R-:W4:Y:S03]  /*40710*/  LDL.LU R3, [R1+0x42c] ;  /* 0x00042c0001037983 */ /* 0x000f260000300800 */
[----:B------:R0:W1:Y:S01]  /*40720*/  MUFU.EX2 R20, R2 ;  /* 0x0000000200147308 */ /* 0x0000620000000800 */
[C---:B------:R-:W-:Y:S01]  /*40730*/  FMUL R16, R27.reuse, R28 ;  /* 0x0000001c1b107220 */ /* 0x040fe20000400000 */
[----:B------:R-:W-:Y:S01]  /*40740*/  FMUL R17, R27, R26 ;  /* 0x0000001a1b117220 */ /* 0x000fe20000400000 */
[----:B0-----:R-:W5:Y:S04]  /*40750*/  LDL R2, [R1+0xcec] ;  /* 0x000cec0001027983 */ /* 0x001f680000100800 */
[----:B-1----:R-:W-:Y:S01]  /*40760*/  STL [R1+0x40], R20 ;  /* 0x0000401401007387 */ /* 0x002fe20000100800 */
[----:B---3--:R-:W-:Y:S01]  /*40770*/  HMMA.16816.F32 R12, R8, R4, R12 ;  /* 0x00000004080c723c */ /* 0x008fe2000000180c */
[----:B------:R-:W-:-:S02]  /*40780*/  IMAD.MOV.U32 R28, RZ, RZ, R4 ;  /* 0x000000ffff1c7224 */ /* 0x000fc400078e0004 */
[----:B------:R-:W-:Y:S02]  /*40790*/  IMAD.MOV.U32 R26, RZ, RZ, R5 ;  /* 0x000000ffff1a7224 */ /* 0x000fe400078e0005 */
[----:B--2---:R-:W-:-:S14]  /*407a0*/  FMUL R18, R23, R6 ;  /* 0x0000000617127220 */ /* 0x004fdc0000400000 */
[----:B------:R-:W-:Y:S04]  /*407b0*/  STL.64 [R1+0x7e0], R12 ;  /* 0x0007e00c01007387 */ /* 0x000fe80000100a00 */
[----:B------:R0:W-:Y:S04]  /*407c0*/  STL.64 [R1+0x7e8], R14 ;  /* 0x0007e80e01007387 */ /* 0x0001e80000100a00 */
[----:B------:R-:W2:Y:S04]  /*407d0*/  LDL.LU.64 R4, [R1+0x1920] ;  /* 0x0019200001047983 */ /* 0x000ea80000300a00 */
[----:B0-----:R-:W3:Y:S04]  /*407e0*/  LDL.LU R14, [R1+0x410] ;  /* 0x00041000010e7983 */ /* 0x001ee80000300800 */
[----:B------:R-:W2:Y:S04]  /*407f0*/  LDL.LU R15, [R1+0x414] ;  /* 0x00041400010f7983 */ /* 0x000ea80000300800 */
[----:B------:R-:W2:Y:S04]  /*40800*/  LDL.LU R7, [R1+0x418] ;  /* 0x0004180001077983 */ /* 0x000ea80000300800 */
[----:B------:R-:W2:Y:S01]  /*40810*/  LDL.LU R6, [R1+0x41c] ;  /* 0x00041c0001067983 */ /* 0x000ea20000300800 */
[----:B------:R-:W-:-:S03]  /*40820*/  FMUL R0, R0, 1.4426950216293334961 ;  /* 0x3fb8aa3b00007820 */ /* 0x000fc60000400000 */
[----:B--2---:R-:W-:Y:S04]  /*40830*/  STL [R1+0x1918], R6 ;  /* 0x0019180601007387 */ /* 0x004fe80000100800 */
[----:B------:R0:W-:Y:S02]  /*40840*/  STL.64 [R1+0x1910], R4 ;  /* 0x0019100401007387 */ /* 0x0001e40000100a00 */
[----:B0-----:R-:W-:Y:S02]  /*40850*/  IMAD.MOV.U32 R5, RZ, RZ, R24 ;  /* 0x000000ffff057224 */ /* 0x001fe400078e0018 */
[----:B------:R-:W-:Y:S02]  /*40860*/  IMAD.MOV.U32 R24, RZ, RZ, R21 ;  /* 0x000000ffff187224 */ /* 0x000fe400078e0015 */
[----:B------:R0:W1:Y:S01]  /*40870*/  MUFU.EX2 R21, R0 ;  /* 0x0000000000157308 */ /* 0x0000620000000800 */
[----:B------:R-:W-:Y:S01]  /*40880*/  MOV R4, R25 ;  /* 0x0000001900047202 */ /* 0x000fe20000000f00 */
[----:B------:R-:W-:Y:S01]  /*40890*/  STL [R1+0x18f8], R26 ;  /* 0x0018f81a01007387 */ /* 0x000fe20000100800 */
[----:B------:R-:W-:Y:S01]  /*408a0*/  MOV R25, R19 ;  /* 0x0000001300197202 */ /* 0x000fe20000000f00 */
[----:B----4-:R-:W-:-:S02]  /*408b0*/  FMUL R19, R23, R3 ;  /* 0x0000000317137220 */ /* 0x010fc40000400000 */
[----:B------:R-:W2:Y:S04]  /*408c0*/  LDL.LU R29, [R1+0x438] ;  /* 0x00043800011d7983 */ /* 0x000ea80000300800 */
[----:B------:R-:W4:Y:S04]  /*408d0*/  LDL.LU R3, [R1+0x43c] ;  /* 0x00043c0001037983 */ /* 0x000f280000300800 */
[----:B0-----:R-:W2:Y:S04]  /*408e0*/  LDL R0, [R1+0xce8] ;  /* 0x000ce80001007983 */ /* 0x001ea80000100800 */
[----:B-1----:R-:W-:Y:S04]  /*408f0*/  STL [R1+0x44], R21 ;  /* 0x0000441501007387 */ /* 0x002fe80000100800 */
[----:B------:R-:W2:Y:S01]  /*40900*/  LDL.LU R6, [R1+0x1918] ;  /* 0x0019180001067983 */ /* 0x000ea20000300800 */
[----:B------:R-:W-:Y:S03]  /*40910*/  HMMA.16816.F32 R16, R8, R4, R16 ;  /* 0x000000040810723c */ /* 0x000fe60000001810 */
[----:B------:R-:W4:Y:S01]  /*40920*/  LDL.LU.64 R4, [R1+0x1910] ;  /* 0x0019100001047983 */ /* 0x000f220000300a00 */
[C---:B---3--:R-:W-:Y:S01]  /*40930*/  FMUL R12, R27.reuse, R14 ;  /* 0x0000000e1b0c7220 */ /* 0x048fe20000400000 */
[----:B------:R-:W-:Y:S01]  /*40940*/  FMUL R13, R27, R15 ;  /* 0x0000000f1b0d7220 */ /* 0x000fe20000400000 */
[----:B------:R-:W-:-:S13]  /*40950*/  FMUL R14, R23, R7 ;  /* 0x00000007170e7220 */ /* 0x000fda0000400000 */
[----:B------:R0:W-:Y:S04]  /*40960*/  STL.64 [R1+0x830], R16 ;  /* 0x0008301001007387 */ /* 0x0001e80000100a00 */
[----:B------:R1:W-:Y:S04]  /*40970*/  STL.64 [R1+0x838], R18 ;  /* 0x0008381201007387 */ /* 0x0003e80000100a00 */
[----:B0-----:R-:W5:Y:S04]  /*40980*/  LDL.LU R17, [R1+0x820] ;  /* 0x0008200001117983 */ /* 0x001f680000300800 */
[----:B-1----:R-:W3:Y:S04]  /*40990*/  LDL.LU R18, [R1+0x430] ;  /* 0x0004300001127983 */ /* 0x002ee80000300800 */
[----:B------:R-:W3:Y:S01]  /*409a0*/  LDL.LU R19, [R1+0x434] ;  /* 0x0004340001137983 */ /* 0x000ee20000300800 */
[----:B--2---:R-:W-:-:S03]  /*409b0*/  FMUL R15, R23, R6 ;  /* 0x00000006170f7220 */ /* 0x004fc60000400000 */
[----:B------:R-:W2:Y:S04]  /*409c0*/  LDL.LU.64 R6, [R1+0x1908] ;  /* 0x0019080001067983 */ /* 0x000ea80000300a00 */
[----:B----4-:R-:W-:Y:S01]  /*409d0*/  HMMA.16816.F32 R8, R8, R4, R12 ;  /* 0x000000040808723c */ /* 0x010fe2000000180c */
[----:B------:R-:W2:Y:S04]  /*409e0*/  LDL.LU.64 R4, [R1+0x1900] ;  /* 0x0019000001047983 */ /* 0x000ea80000300a00 */
[----:B------:R-:W4:Y:S04]  /*409f0*/  LDL.LU R14, [R1+0x824] ;  /* 0x00082400010e7983 */ /* 0x000f280000300800 */
[----:B------:R-:W4:Y:S10]  /*40a00*/  LDL.LU R27, [R1+0x440] ;  /* 0x00044000011b7983 */ /* 0x000f340000300800 */
[----:B------:R-:W-:Y:S04]  /*40a10*/  STL.64 [R1+0xb80], R8 ;  /* 0x000b800801007387 */ /* 0x000fe80000100a00 */
[----:B------:R-:W-:Y:S04]  /*40a20*/  STL.64 [R1+0xb88], R10 ;  /* 0x000b880a01007387 */ /* 0x000fe80000100a00 */
[----:B------:R-:W4:Y:S04]  /*40a30*/  LDL.LU R26, [R1+0x444] ;  /* 0x00044400011a7983 */ /* 0x000f280000300800 */
[----:B------:R-:W4:Y:S04]  /*40a40*/  LDL.LU R23, [R1+0x448] ;  /* 0x0004480001177983 */ /* 0x000f280000300800 */
[----:B------:R-:W0:Y:S04]  /*40a50*/  LDSM.16.M88.4 R8, [R22+UR8+0x64000] ;  /* 0x064000081608783b */ /* 0x000e280008000200 */
[----:B------:R-:W4:Y:S01]  /*40a60*/  LDL.LU R15, [R1+0x44c] ;  /* 0x00044c00010f7983 */ /* 0x000f220000300800 */
[----:B-----5:R-:W-:Y:S01]  /*40a70*/  FADD R2, -R2, R17 ;  /* 0x0000001102027221 */ /* 0x020fe20000000100 */
[C---:B---3--:R-:W-:Y:S01]  /*40a80*/  FMUL R16, R20.reuse, R18 ;  /* 0x0000001214107220 */ /* 0x048fe20000400000 */
[----:B------:R-:W-:Y:S01]  /*40a90*/  FMUL R17, R20, R19 ;  /* 0x0000001314117220 */ /* 0x000fe20000400000 */
[C---:B------:R-:W-:Y:S01]  /*40aa0*/  FMUL R18, R21.reuse, R29 ;  /* 0x0000001d15127220 */ /* 0x040fe20000400000 */
[----:B------:R-:W-:-:S02]  /*40ab0*/  FMUL R19, R21, R3 ;  /* 0x0000000315137220 */ /* 0x000fc40000400000 */
[----:B------:R-:W3:Y:S04]  /*40ac0*/  LDL.LU R3, [R1+0x858] ;  /* 0x0008580001037983 */ /* 0x000ee80000300800 */
[----:B------:R-:W3:Y:S04]  /*40ad0*/  LDL R29, [R1+0xce0] ;  /* 0x000ce000011d7983 */ /* 0x000ee80000100800 */
[----:B0-----:R-:W-:Y:S04]  /*40ae0*/  STL.64 [R1+0x18d0], R10 ;  /* 0x0018d00a01007387 */ /* 0x001fe80000100a00 */
[----:B------:R0:W-:Y:S04]  /*40af0*/  STL.64 [R1+0x18c8], R8 ;  /* 0x0018c80801007387 */ /* 0x0001e80000100a00 */
[----:B0-----:R-:W5:Y:S01]  /*40b00*/  LDL.64 R8, [R1+0x30] ;  /* 0x0000300001087983 */ /* 0x001f620000100a00 */
[----:B--2---:R-:W-:Y:S01]  /*40b10*/  HMMA.16816.F32 R16, R4, R24, R16 ;  /* 0x000000180410723c */ /* 0x004fe20000001810 */
[----:B----4-:R-:W-:Y:S01]  /*40b20*/  FMUL R12, R20, R27 ;  /* 0x0000001b140c7220 */ /* 0x010fe20000400000 */
[----:B------:R-:W-:Y:S01]  /*40b30*/  FADD R0, -R0, R14 ;  /* 0x0000000e00007221 */ /* 0x000fe20000000100 */
[----:B------:R-:W-:-:S02]  /*40b40*/  FMUL R13, R20, R26 ;  /* 0x0000001a140d7220 */ /* 0x000fc40000400000 */
[----:B------:R-:W2:Y:S04]  /*40b50*/  LDL.LU R26, [R1+0x18f8] ;  /* 0x0018f800011a7983 */ /* 0x000ea80000300800 */
[----:B------:R-:W4:Y:S04]  /*40b60*/  LDL.LU R27, [R1+0x460] ;  /* 0x00046000011b7983 */ /* 0x000f280000300800 */
[----:B------:R-:W2:Y:S06]  /*40b70*/  LDL.LU R25, [R1+0x464] ;  /* 0x0004640001197983 */ /* 0x000eac0000300800 */
[----:B------:R-:W-:Y:S04]  /*40b80*/  STL.64 [R1+0x840], R16 ;  /* 0x0008401001007387 */ /* 0x000fe80000100a00 */
[----:B------:R0:W-:Y:S04]  /*40b90*/  STL.64 [R1+0x848], R18 ;  /* 0x0008481201007387 */ /* 0x0001e80000100a00 */
[----:B------:R-:W2:Y:S01]  /*40ba0*/  LDL.LU R24, [R1+0x468] ;  /* 0x0004680001187983 */ /* 0x000ea20000300800 */
[----:B------:R-:W-:-:S03]  /*40bb0*/  FMUL R14, R21, R23 ;  /* 0x00000017150e7220 */ /* 0x000fc60000400000 */
[----:B0-----:R-:W2:Y:S04]  /*40bc0*/  LDL.LU R19, [R1+0x46c] ;  /* 0x00046c0001137983 */ /* 0x001ea80000300800 */
[----:B------:R-:W2:Y:S04]  /*40bd0*/  LDL.LU R23, [R1+0x454] ;  /* 0x0004540001177983 */ /* 0x000ea80000300800 */
[----:B------:R-:W2:Y:S04]  /*40be0*/  LDL.LU R11, [R1+0x458] ;  /* 0x00045800010b7983 */ /* 0x000ea80000300800 */
[----:B------:R-:W2:Y:S04]  /*40bf0*/  LDL.LU R10, [R1+0x45c] ;  /* 0x00045c00010a7983 */ /* 0x000ea80000300800 */
[----:B--2---:R0:W-:Y:S04]  /*40c00*/  STL [R1+0x18e0], R10 ;  /* 0x0018e00a01007387 */ /* 0x0041e80000100800 */
[----:B0-----:R-:W2:Y:S04]  /*40c10*/  LDL.LU R10, [R1+0x450] ;  /* 0x00045000010a7983 */ /* 0x001ea80000300800 */
[----:B-----5:R0:W-:Y:S04]  /*40c20*/  STL.64 [R1+0x18d8], R8 ;  /* 0x0018d80801007387 */ /* 0x0201e80000100a00 */
[----:B0-----:R-:W5:Y:S01]  /*40c30*/  LDL.64 R8, [R1+0x50] ;  /* 0x0000500001087983 */ /* 0x001f620000100a00 */
[----:B------:R-:W-:Y:S01]  /*40c40*/  FMUL R2, R2, 1.4426950216293334961 ;  /* 0x3fb8aa3b02027820 */ /* 0x000fe20000400000 */
[----:B------:R-:W-:-:S02]  /*40c50*/  FMUL R15, R21, R15 ;  /* 0x0000000f150f7220 */ /* 0x000fc40000400000 */
[----:B--2---:R-:W-:Y:S04]  /*40c60*/  STL.64 [R1+0x18f0], R10 ;  /* 0x0018f00a01007387 */ /* 0x004fe80000100a00 */
[----:B-----5:R0:W-:Y:S02]  /*40c70*/  STL.64 [R1+0x18e8], R8 ;  /* 0x0018e80801007387 */ /* 0x0201e40000100a00 */
[----:B0-----:R-:W-:Y:S02]  /*40c80*/  IMAD.MOV.U32 R9, RZ, RZ, R26 ;  /* 0x000000ffff097224 */ /* 0x001fe400078e001a */
[----:B------:R0:W1:Y:S01]  /*40c90*/  MUFU.EX2 R26, R2 ;  /* 0x00000002001a7308 */ /* 0x0000620000000800 */
[----:B------:R-:W-:Y:S01]  /*40ca0*/  IMAD.MOV.U32 R8, RZ, RZ, R28 ;  /* 0x000000ffff087224 */ /* 0x000fe200078e001c */
[----:B0-----:R-:W2:Y:S06]  /*40cb0*/  LDL R2, [R1+0xce4] ;  /* 0x000ce40001027983 */ /* 0x001eac0000100800 */
[C---:B------:R-:W-:Y:S01]  /*40cc0*/  HMMA.16816.F32 R12, R4.reuse, R8, R12 ;  /* 0x00000008040c723c */ /* 0x040fe2000000180c */
[----:B-1----:R-:W-:Y:S04]  /*40cd0*/  STL [R1+0x28], R26 ;  /* 0x0000281a01007387 */ /* 0x002fe80000100800 */
[----:B------:R-:W5:Y:S04]  /*40ce0*/  LDL.LU.64 R10, [R1+0x18f0] ;  /* 0x0018f000010a7983 */ /* 0x000f680000300a00 */
[----:B------:R-:W2:Y:S01]  /*40cf0*/  LDL.LU.64 R8, [R1+0x18e8] ;  /* 0x0018e80001087983 */ /* 0x000ea20000300a00 */
[----:B------:R-:W-:Y:S01]  /*40d00*/  FMUL R0, R0, 1.4426950216293334961 ;  /* 0x3fb8aa3b00007820 */ /* 0x000fe20000400000 */
[C---:B----4-:R-:W-:Y:S01]  /*40d10*/  FMUL R16, R20.reuse, R27 ;  /* 0x0000001b14107220 */ /* 0x050fe20000400000 */
[C---:B------:R-:W-:Y:S01]  /*40d20*/  FMUL R17, R20.reuse, R25 ;  /* 0x0000001914117220 */ /* 0x040fe20000400000 */
[C---:B------:R-:W-:Y:S01]  /*40d30*/  FMUL R18, R21.reuse, R24 ;  /* 0x0000001815127220 */ /* 0x040fe20000400000 */
[----:B------:R-:W-:Y:S01]  /*40d40*/  FMUL R19, R21, R19 ;  /* 0x0000001315137220 */ /* 0x000fe20000400000 */
[----:B------:R-:W4:Y:S01]  /*40d50*/  LDL.LU R28, [R1+0x470] ;  /* 0x00047000011c7983 */ /* 0x000f220000300800 */
[----:B------:R-:W0:Y:S03]  /*40d60*/  MUFU.EX2 R0, R0 ;  /* 0x0000000000007308 */ /* 0x000e260000000800 */
[----:B------:R-:W3:Y:S04]  /*40d70*/  LDL.LU R27, [R1+0x474] ;  /* 0x00047400011b7983 */ /* 0x000ee80000300800 */
[----:B------:R1:W-:Y:S04]  /*40d80*/  STL.64 [R1+0x860], R12 ;  /* 0x0008600c01007387 */ /* 0x0003e80000100a00 */
[----:B------:R-:W-:Y:S04]  /*40d90*/  STL.64 [R1+0x868], R14 ;  /* 0x0008680e01007387 */ /* 0x000fe80000100a00 */
[----:B------:R-:W3:Y:S04]  /*40da0*/  LDL.LU R25, [R1+0x478] ;  /* 0x0004780001197983 */ /* 0x000ee80000300800 */
[----:B------:R-:W3:Y:S04]  /*40db0*/  LDL.LU R24, [R1+0x47c] ;  /* 0x00047c0001187983 */ /* 0x000ee80000300800 */
[----:B0-----:R-:W-:Y:S01]  /*40dc0*/  STL [R1+0x2c], R0 ;  /* 0x00002c0001007387 */ /* 0x001fe20000100800 */
[C---:B-1----:R-:W-:Y:S01]  /*40dd0*/  FMUL R13, R20.reuse, R23 ;  /* 0x00000017140d7220 */ /* 0x042fe20000400000 */
[----:B--2---:R-:W-:Y:S01]  /*40de0*/  HMMA.16816.F32 R16, R4, R8, R16 ;  /* 0x000000080410723c */ /* 0x004fe20000001810 */
[----:B-----5:R-:W-:-:S02]  /*40df0*/  FMUL R12, R20, R10 ;  /* 0x0000000a140c7220 */ /* 0x020fc40000400000 */
[----:B------:R-:W2:Y:S01]  /*40e00*/  LDL.LU R10, [R1+0x18e0] ;  /* 0x0018e000010a7983 */ /* 0x000ea20000300800 */
[----:B------:R-:W-:-:S15]  /*40e10*/  MOV R20, R9 ;  /* 0x0000000900147202 */ /* 0x000fde0000000f00 */
[----:B------:R-:W-:Y:S04]  /*40e20*/  STL.64 [R1+0x880], R16 ;  /* 0x0008801001007387 */ /* 0x000fe80000100a00 */
[----:B------:R0:W-:Y:S04]  /*40e30*/  STL.64 [R1+0x888], R18 ;  /* 0x0008881201007387 */ /* 0x0001e80000100a00 */
[----:B------:R-:W5:Y:S04]  /*40e40*/  LDL.LU.64 R8, [R1+0x18d8] ;  /* 0x0018d80001087983 */ /* 0x000f680000300a00 */
[----:B0-----:R-:W4:Y:S01]  /*40e50*/  LDL.LU R19, [R1+0x82c] ;  /* 0x00082c0001137983 */ /* 0x001f220000300800 */
[C---:B------:R-:W-:Y:S01]  /*40e60*/  FMUL R14, R21.reuse, R11 ;  /* 0x0000000b150e7220 */ /* 0x040fe20000400000 */
[----:B---3--:R-:W-:Y:S01]  /*40e70*/  FMUL R18, R0, R25 ;  /* 0x0000001900127220 */ /* 0x008fe20000400000 */
[----:B--2---:R-:W-:-:S07]  /*40e80*/  FMUL R15, R21, R10 ;  /* 0x0000000a150f7220 */ /* 0x004fce0000400000 */
[----:B-----5:R-:W-:Y:S01]  /*40e90*/  HMMA.16816.F32 R4, R4, R8, R12 ;  /* 0x000000080404723c */ /* 0x020fe2000000180c */
[----:B------:R-:W-:Y:S02]  /*40ea0*/  IMAD.MOV.U32 R23, RZ, RZ, R8 ;  /* 0x000000ffff177224 */ /* 0x000fe400078e0008 */
[----:B------:R-:W-:Y:S02]  /*40eb0*/  IMAD.MOV.U32 R21, RZ, RZ, R9 ;  /* 0x000000ffff157224 */ /* 0x000fe400078e0009 */
[----:B----4-:R-:W-:Y:S01]  /*40ec0*/  FADD R2, -R2, R19 ;  /* 0x0000001302027221 */ /* 0x010fe20000000100 */
[----:B------:R-:W-:-:S13]  /*40ed0*/  FMUL R19, R0, R24 ;  /* 0x0000001800137220 */ /* 0x000fda0000400000 */
[----:B------:R-:W-:Y:S04]  /*40ee0*/  STL.64 [R1+0x870], R4 ;  /* 0x0008700401007387 */ /* 0x000fe80000100a00 */
[----:B------:R-:W-:Y:S04]  /*40ef0*/  STL.64 [R1+0x878], R6 ;  /* 0x0008780601007387 */ /* 0x000fe80000100a00 */
[----:B------:R-:W2:Y:S04]  /*40f00*/  LDL.LU.64 R10, [R1+0x18d0] ;  /* 0x0018d000010a7983 */ /* 0x000ea80000300a00 */
[----:B------:R-:W2:Y:S04]  /*40f10*/  LDL.LU.64 R8, [R1+0x18c8] ;  /* 0x0018c80001087983 */ /* 0x000ea80000300a00 */
[----:B------:R-:W3:Y:S04]  /*40f20*/  LDL.LU R12, [R1+0x480] ;  /* 0x00048000010c7983 */ /* 0x000ee80000300800 */
[----:B------:R-:W4:Y:S04]  /*40f30*/  LDL.LU R13, [R1+0x484] ;  /* 0x00048400010d7983 */ /* 0x000f280000300800 */
[----:B------:R-:W5:Y:S01]  /*40f40*/  LDL.LU R14, [R1+0x488] ;  /* 0x00048800010e7983 */ /* 0x000f620000300800 */
[----:B------:R-:W-:-:S03]  /*40f50*/  FADD R0, -R29, R3 ;  /* 0x000000031d007221 */ /* 0x000fc60000000100 */
[----:B------:R-:W2:Y:S04]  /*40f60*/  LDL.LU R15, [R1+0x48c] ;  /* 0x00048c00010f7983 */ /* 0x000ea80000300800 */
[----:B------:R-:W2:Y:S04]  /*40f70*/  LDL.LU R3, [R1+0x8c8] ;  /* 0x0008c80001037983 */ /* 0x000ea80000300800 */
[----:B------:R-:W0:Y:S01]  /*40f80*/  LDSM.16.M88.4 R4, [R22+UR8+0x65000] ;  /* 0x065000081604783b */ /* 0x000e220008000200 */
[C---:B------:R-:W-:Y:S01]  /*40f90*/  FMUL R17, R26.reuse, R27 ;  /* 0x0000001b1a117220 */ /* 0x040fe20000400000 */
[----:B------:R-:W-:-:S02]  /*40fa0*/  FMUL R16, R26, R28 ;  /* 0x0000001c1a107220 */ /* 0x000fc40000400000 */
[----:B--2---:R1:W-:Y:S04]  /*40fb0*/  STL [R1+0x18a0], R3 ;  /* 0x0018a00301007387 */ /* 0x0043e80000100800 */
[----:B------:R-:W2:Y:S04]  /*40fc0*/  LDL R29, [R1+0xcd8] ;  /* 0x000cd800011d7983 */ /* 0x000ea80000100800 */
[----:B-1----:R-:W3:Y:S04]  /*40fd0*/  LDL R3, [R1+0x28] ;  /* 0x0000280001037983 */ /* 0x002ee80000100800 */
[----:B0-----:R0:W-:Y:S04]  /*40fe0*/  STL.64 [R1+0x1888], R6 ;  /* 0x0018880601007387 */ /* 0x0011e80000100a00 */
[----:B0-----:R-:W5:Y:S04]  /*40ff0*/  LDL R7, [R1+0x2c] ;  /* 0x00002c0001077983 */ /* 0x001f680000100800 */
[----:B------:R-:W-:Y:S04]  /*41000*/  STL.64 [R1+0x1880], R4 ;  /* 0x0018800401007387 */ /* 0x000fe80000100a00 */
[----:B------:R-:W2:Y:S04]  /*41010*/  LDL.LU R27, [R1+0x4a0] ;  /* 0x0004a000011b7983 */ /* 0x000ea80000300800 */
[----:B------:R-:W2:Y:S04]  /*41020*/  LDL.LU R26, [R1+0x4a4] ;  /* 0x0004a400011a7983 */ /* 0x000ea80000300800 */
[----:B------:R-:W3:Y:S04]  /*41030*/  LDL.LU R24, [R1+0x4a8] ;  /* 0x0004a80001187983 */ /* 0x000ee80000300800 */
[----:B--2---:R-:W-:Y:S04]  /*41040*/  STL.64 [R1+0x18c0], R26 ;  /* 0x0018c01a01007387 */ /* 0x004fe80000100a00 */
[----:B---3--:R0:W-:Y:S04]  /*41050*/  STL [R1+0x18b8], R24 ;  /* 0x0018b81801007387 */ /* 0x0081e80000100800 */
[----:B0-----:R-:W2:Y:S01]  /*41060*/  LDL.64 R24, [R1+0x170] ;  /* 0x0001700001187983 */ /* 0x001ea20000100a00 */
[----:B------:R-:W-:Y:S01]  /*41070*/  MOV R4, R23 ;  /* 0x0000001700047202 */ /* 0x000fe20000000f00 */
[----:B------:R-:W-:Y:S01]  /*41080*/  IMAD.MOV.U32 R5, RZ, RZ, R21 ;  /* 0x000000ffff057224 */ /* 0x000fe200078e0015 */
[----:B--2---:R-:W-:Y:S01]  /*41090*/  HMMA.16816.F32 R16, R8, R24, R16 ;  /* 0x000000180810723c */ /* 0x004fe20000001810 */
[----:B------:R-:W-:Y:S01]  /*410a0*/  IMAD.MOV.U32 R23, RZ, RZ, R24 ;  /* 0x000000ffff177224 */ /* 0x000fe200078e0018 */
[----:B------:R-:W-:-:S15]  /*410b0*/  MOV R21, R25 ;  /* 0x0000001900157202 */ /* 0x000fde0000000f00 */
[----:B------:R-:W-:Y:S02]  /*410c0*/  NOP ;  /* 0x0000000000007918 */ /* 0x000fe40000000000 */
[----:B------:R-:W-:Y:S04]  /*410d0*/  STL.64 [R1+0x890], R16 ;  /* 0x0008901001007387 */ /* 0x000fe80000100a00 */
[----:B------:R-:W-:Y:S04]  /*410e0*/  STL.64 [R1+0x898], R18 ;  /* 0x0008981201007387 */ /* 0x000fe80000100a00 */
[----:B------:R-:W2:Y:S04]  /*410f0*/  LDL.LU.64 R26, [R1+0x18c0] ;  /* 0x0018c000011a7983 */ /* 0x000ea80000300a00 */
[----:B------:R-:W3:Y:S04]  /*41100*/  LDL.LU R24, [R1+0x18b8] ;  /* 0x0018b80001187983 */ /* 0x000ee80000300800 */
[----:B------:R-:W-:Y:S04]  /*41110*/  STL.64 [R1+0x18b0], R22 ;  /* 0x0018b01601007387 */ /* 0x000fe80000100a00 */
[----:B------:R0:W-:Y:S04]  /*41120*/  STL.64 [R1+0x18a8], R20 ;  /* 0x0018a81401007387 */ /* 0x0001e80000100a00 */
[----:B0-----:R-:W2:Y:S01]  /*41130*/  LDL.64 R20, [R1+0x150] ;  /* 0x0001500001147983 */ /* 0x001ea20000100a00 */
[C---:B------:R-:W-:Y:S01]  /*41140*/  FMUL R12, R3.reuse, R12 ;  /* 0x0000000c030c7220 */ /* 0x040fe20000400000 */
[----:B----4-:R-:W-:Y:S01]  /*41150*/  FMUL R13, R3, R13 ;  /* 0x0000000d030d7220 */ /* 0x010fe20000400000 */
[C---:B-----5:R-:W-:Y:S01]  /*41160*/  FMUL R14, R7.reuse, R14 ;  /* 0x0000000e070e7220 */ /* 0x060fe20000400000 */
[----:B------:R-:W-:Y:S01]  /*41170*/  FMUL R15, R7, R15 ;  /* 0x0000000f070f7220 */ /* 0x000fe20000400000 */
[----:B------:R-:W-:Y:S01]  /*41180*/  FMUL R2, R2, 1.4426950216293334961 ;  /* 0x3fb8aa3b02027820 */ /* 0x000fe20000400000 */
[----:B------:R-:W4:Y:S04]  /*41190*/  LDL.LU R19, [R1+0x4ac] ;  /* 0x0004ac0001137983 */ /* 0x000f280000300800 */
[----:B------:R-:W5:Y:S01]  /*411a0*/  LDL.LU R6, [R1+0x49c] ;  /* 0x00049c0001067983 */ /* 0x000f620000300800 */
[----:B------:R0:W1:Y:S03]  /*411b0*/  MUFU.EX2 R25, R2 ;  /* 0x0000000200197308 */ /* 0x0000660000000800 */
[----:B0-----:R-:W4:Y:S04]  /*411c0*/  LDL R2, [R1+0xcdc] ;  /* 0x000cdc0001027983 */ /* 0x001f280000100800 */
[----:B-1----:R-:W-:Y:S04]  /*411d0*/  STL [R1+0x20], R25 ;  /* 0x0000201901007387 */ /* 0x002fe80000100800 */
[----:B------:R-:W4:Y:S01]  /*411e0*/  LDL.LU.64 R22, [R1+0x18b0] ;  /* 0x0018b00001167983 */ /* 0x000f220000300a00 */
[----:B--2---:R-:W-:Y:S01]  /*411f0*/  HMMA.16816.F32 R12, R8, R20, R12 ;  /* 0x00000014080c723c */ /* 0x004fe2000000180c */
[----:B------:R-:W-:Y:S01]  /*41200*/  FMUL R16, R3, R27 ;  /* 0x0000001b03107220 */ /* 0x000fe20000400000 */
[----:B------:R-:W-:-:S02]  /*41210*/  IMAD.MOV.U32 R27, RZ, RZ, R21 ;  /* 0x000000ffff1b7224 */ /* 0x000fc400078e0015 */
[----:B------:R-:W-:Y:S01]  /*41220*/  FMUL R17, R3, R26 ;  /* 0x0000001a03117220 */ /* 0x000fe20000400000 */
[----:B---3--:R-:W-:-:S14]  /*41230*/  FMUL R18, R7, R24 ;  /* 0x0000001807127220 */ /* 0x008fdc0000400000 */
[----:B------:R0:W-:Y:S04]  /*41240*/  STL.64 [R1+0x8a0], R12 ;  /* 0x0008a00c01007387 */ /* 0x0001e80000100a00 */
[----:B------:R1:W-:Y:S04]  /*41250*/  STL.64 [R1+0x8a8], R14 ;  /* 0x0008a80e01007387 */ /* 0x0003e80000100a00 */
[----:B------:R-:W2:Y:S04]  /*41260*/  LDL.LU.64 R20, [R1+0x18a8] ;  /* 0x0018a80001147983 */ /* 0x000ea80000300a00 */
[----:B0-----:R-:W3:Y:S04]  /*41270*/  LDL.LU R13, [R1+0x490] ;  /* 0x00049000010d7983 */ /* 0x001ee80000300800 */
[----:B-1----:R-:W2:Y:S04]  /*41280*/  LDL.LU R14, [R1+0x494] ;  /* 0x00049400010e7983 */ /* 0x002ea80000300800 */
[----:B------:R-:W2:Y:S04]  /*41290*/  LDL.LU R15, [R1+0x498] ;  /* 0x00049800010f7983 */ /* 0x000ea80000300800 */
[----:B------:R-:W2:Y:S04]  /*412a0*/  LDL.LU R28, [R1+0x4b4] ;  /* 0x0004b400011c7983 */ /* 0x000ea80000300800 */
[----:B------:R-:W2:Y:S04]  /*412b0*/  LDL.LU R26, [R1+0x4b8] ;  /* 0x0004b800011a7983 */ /* 0x000ea80000300800 */
[----:B------:R-:W3:Y:S01]  /*412c0*/  LDL.LU R24, [R1+0x4bc] ;  /* 0x0004bc0001187983 */ /* 0x000ee20000300800 */
[----:B------:R-:W-:Y:S01]  /*412d0*/  FMUL R0, R0, 1.4426950216293334961 ;  /* 0x3fb8aa3b00007820 */ /* 0x000fe20000400000 */
[----:B----4-:R-:W-:-:S02]  /*412e0*/  FMUL R19, R7, R19 ;  /* 0x0000001307137220 */ /* 0x010fc40000400000 */
[----:B--2---:R-:W-:Y:S04]  /*412f0*/  STL.64 [R1+0x1898], R26 ;  /* 0x0018981a01007387 */ /* 0x004fe80000100a00 */
[----:B---3--:R0:W-:Y:S04]  /*41300*/  STL.64 [R1+0x1890], R24 ;  /* 0x0018901801007387 */ /* 0x0081e80000100a00 */
[----:B0-----:R-:W2:Y:S01]  /*41310*/  LDL R24, [R1+0x50] ;  /* 0x0000500001187983 */ /* 0x001ea20000100800 */
[----:B------:R-:W-:Y:S02]  /*41320*/  IMAD.MOV.U32 R25, RZ, RZ, R20 ;  /* 0x000000ffff197224 */ /* 0x000fe400078e0014 */
[----:B------:R0:W1:Y:S01]  /*41330*/  MUFU.EX2 R20, R0 ;  /* 0x0000000000147308 */ /* 0x0000620000000800 */
[C---:B------:R-:W-:Y:S01]  /*41340*/  FMUL R12, R3.reuse, R13 ;  /* 0x0000000d030c7220 */ /* 0x040fe20000400000 */
[----:B------:R-:W-:Y:S01]  /*41350*/  FMUL R13, R3, R14 ;  /* 0x0000000e030d7220 */ /* 0x000fe20000400000 */
[----:B0-----:R-:W3:Y:S04]  /*41360*/  LDL.LU R0, [R1+0x4b0] ;  /* 0x0004b00001007983 */ /* 0x001ee80000300800 */
[----:B------:R-:W4:Y:S04]  /*41370*/  LDL.LU R3, [R1+0x18a0] ;  /* 0x0018a00001037983 */ /* 0x000f280000300800 */
[----:B-1----:R-:W-:Y:S04]  /*41380*/  STL [R1+0x24], R20 ;  /* 0x0000241401007387 */ /* 0x002fe80000100800 */
[----:B------:R-:W3:Y:S01]  /*41390*/  LDL.LU.64 R26, [R1+0x1898] ;  /* 0x00189800011a7983 */ /* 0x000ee20000300a00 */
[C---:B------:R-:W-:Y:S01]  /*413a0*/  FMUL R14, R7.reuse, R15 ;  /* 0x0000000f070e7220 */ /* 0x040fe20000400000 */
[----:B-----5:R-:W-:Y:S01]  /*413b0*/  FMUL R15, R7, R6 ;  /* 0x00000006070f7220 */ /* 0x020fe20000400000 */
[C---:B--2---:R-:W-:Y:S01]  /*413c0*/  HMMA.16816.F32 R16, R8.reuse, R24, R16 ;  /* 0x000000180810723c */ /* 0x044fe20000001810 */
[----:B------:R-:W3:Y:S07]  /*413d0*/  LDL.LU.64 R24, [R1+0x1890] ;  /* 0x0018900001187983 */ /* 0x000eee0000300a00 */
[----:B------:R-:W-:Y:S11]  /*413e0*/  HMMA.16816.F32 R8, R8, R4, R12 ;  /* 0x000000040808723c */ /* 0x000ff6000000180c */
[----:B------:R-:W-:Y:S04]  /*413f0*/  STL.64 [R1+0x8b0], R16 ;  /* 0x0008b01001007387 */ /* 0x000fe80000100a00 */
[----:B------:R0:W-:Y:S04]  /*41400*/  STL.64 [R1+0x8b8], R18 ;  /* 0x0008b81201007387 */ /* 0x0001e80000100a00 */
[----:B0-----:R-:W2:Y:S04]  /*41410*/  LDL.LU R19, [R1+0x85c] ;  /* 0x00085c0001137983 */ /* 0x001ea80000300800 */
[----:B------:R-:W5:Y:S04]  /*41420*/  LDL.LU.64 R6, [R1+0x1888] ;  /* 0x0018880001067983 */ /* 0x000f680000300a00 */
[----:B------:R-:W5:Y:S04]  /*41430*/  LDL.LU.64 R4, [R1+0x1880] ;  /* 0x0018800001047983 */ /* 0x000f680000300a00 */
[----:B------:R-:W5:Y:S04]  /*41440*/  LDL.LU R12, [R1+0x4c0] ;  /* 0x0004c000010c7983 */ /* 0x000f680000300800 */
[----:B------:R-:W-:Y:S04]  /*41450*/  STL.64 [R1+0xb70], R8 ;  /* 0x000b700801007387 */ /* 0x000fe80000100a00 */
[----:B------:R-:W-:Y:S04]  /*41460*/  STL.64 [R1+0xb78], R10 ;  /* 0x000b780a01007387 */ /* 0x000fe80000100a00 */
[----:B------:R-:W0:Y:S04]  /*41470*/  LDSM.16.M88.4 R8, [R22+UR8+0x66000] ;  /* 0x066000081608783b */ /* 0x000e280008000200 */
[----:B------:R-:W5:Y:S04]  /*41480*/  LDL.LU R13, [R1+0x4c4] ;  /* 0x0004c400010d7983 */ /* 0x000f680000300800 */
[----:B------:R-:W5:Y:S04]  /*41490*/  LDL.LU R14, [R1+0x4c8] ;  /* 0x0004c800010e7983 */ /* 0x000f680000300800 */
[----:B------:R-:W5:Y:S01]  /*414a0*/  LDL.LU R15, [R1+0x4cc] ;  /* 0x0004cc00010f7983 */ /* 0x000f620000300800 */
[----:B---3--:R-:W-:Y:S01]  /*414b0*/  FMUL R16, R25, R0 ;  /* 0x0000000019107220 */ /* 0x008fe20000400000 */
[----:B----4-:R-:W-:-:S02]  /*414c0*/  FADD R0, -R29, R3 ;  /* 0x000000031d007221 */ /* 0x010fc40000000100 */
[----:B------:R-:W3:Y:S04]  /*414d0*/  LDL.LU R3, [R1+0x910] ;  /* 0x0009100001037983 */ /* 0x000ee80000300800 */
[----:B------:R-:W3:Y:S04]  /*414e0*/  LDL R29, [R1+0xcd0] ;  /* 0x000cd000011d7983 */ /* 0x000ee80000100800 */
[----:B0-----:R-:W-:Y:S04]  /*414f0*/  STL.64 [R1+0x1850], R10 ;  /* 0x0018500a01007387 */ /* 0x001fe80000100a00 */
[----:B------:R0:W-:Y:S04]  /*41500*/  STL.64 [R1+0x1848], R8 ;  /* 0x0018480801007387 */ /* 0x0001e80000100a00 */
[----:B0-----:R-:W4:Y:S01]  /*41510*/  LDL.64 R8, [R1+0x30] ;  /* 0x0000300001087983 */ /* 0x001f220000100a00 */
[----:B------:R-:W-:Y:S01]  /*41520*/  FMUL R17, R25, R28 ;  /* 0x0000001c19117220 */ /* 0x000fe20000400000 */
[----:B------:R-:W-:Y:S01]  /*41530*/  FMUL R18, R20, R26 ;  /* 0x0000001a14127220 */ /* 0x000fe20000400000 */
[----:B--2---:R-:W-:Y:S01]  /*41540*/  FADD R2, -R2, R19 ;  /* 0x0000001302027221 */ /* 0x004fe20000000100 */
[----:B------:R-:W-:Y:S01]  /*41550*/  FMUL R19, R20, R24 ;  /* 0x0000001814137220 */ /* 0x000fe20000400000 */
[----:B----4-:R0:W-:Y:S02]  /*41560*/  STL.64 [R1+0x1878], R8 ;  /* 0x0018780801007387 */ /* 0x0101e40000100a00 */
[----:B0-----:R-:W-:Y:S01]  /*41570*/  MOV R8, R23 ;  /* 0x0000001700087202 */ /* 0x001fe20000000f00 */
[----:B------:R-:W-:-:S07]  /*41580*/  IMAD.MOV.U32 R9, RZ, RZ, R21 ;  /* 0x000000ffff097224 */ /* 0x000fce00078e0015 */
[----:B-----5:R-:W-:Y:S01]  /*41590*/  HMMA.16816.F32 R16, R4, R8, R16 ;  /* 0x000000080410723c */ /* 0x020fe20000001810 */
[----:B------:R-:W2:Y:S04]  /*415a0*/  LDL.LU.64 R8, [R1+0x1878] ;  /* 0x0018780001087983 */ /* 0x000ea80000300a00 */
[----:B------:R-:W4:Y:S04]  /*415b0*/  LDL.LU R26, [R1+0x4e0] ;  /* 0x0004e000011a7983 */ /* 0x000f280000300800 */
[----:B------:R-:W5:Y:S10]  /*415c0*/  LDL.LU R24, [R1+0x4e4] ;  /* 0x0004e40001187983 */ /* 0x000f740000300800 */
        /* <DEDUP_REMOVED lines=18> */
[C---:B------:R-:W-:Y:S01]  /*416f0*/  FMUL R13, R25.reuse, R13 ;  /* 0x0000000d190d7220 */ /* 0x040fe20000400000 */
[C---:B------:R-:W-:Y:S01]  /*41700*/  FMUL R14, R20.reuse, R14 ;  /* 0x0000000e140e7220 */ /* 0x040fe20000400000 */
[C---:B------:R-:W-:Y:S01]  /*41710*/  FMUL R15, R20.reuse, R15 ;  /* 0x0000000f140f7220 */ /* 0x040fe20000400000 */
[----:B0-----:R-:W3:Y:S04]  /*41720*/  LDL R2, [R1+0xcd4] ;  /* 0x000cd40001027983 */ /* 0x001ee80000100800 */
[----:B-1----:R-:W-:Y:S04]  /*41730*/  STL [R1+0x18], R27 ;  /* 0x0000181b01007387 */ /* 0x002fe80000100800 */
[----:B------:R-:W3:Y:S01]  /*41740*/  LDL.LU.64 R10, [R1+0x1870] ;  /* 0x00187000010a7983 */ /* 0x000ee20000300a00 */
[C---:B--2---:R-:W-:Y:S03]  /*41750*/  HMMA.16816.F32 R12, R4.reuse, R8, R12 ;  /* 0x00000008040c723c */ /* 0x044fe6000000180c */
[----:B------:R-:W2:Y:S01]  /*41760*/  LDL.LU.64 R8, [R1+0x1868] ;  /* 0x0018680001087983 */ /* 0x000ea20000300a00 */
[C---:B----4-:R-:W-:Y:S01]  /*41770*/  FMUL R16, R25.reuse, R26 ;  /* 0x0000001a19107220 */ /* 0x050fe20000400000 */
[C---:B-----5:R-:W-:Y:S01]  /*41780*/  FMUL R17, R25.reuse, R24 ;  /* 0x0000001819117220 */ /* 0x060fe20000400000 */
[C---:B------:R-:W-:Y:S01]  /*41790*/  FMUL R18, R20.reuse, R23 ;  /* 0x0000001714127220 */ /* 0x040fe20000400000 */
[----:B------:R-:W-:Y:S01]  /*417a0*/  FMUL R19, R20, R21 ;  /* 0x0000001514137220 */ /* 0x000fe20000400000 */
[----:B------:R-:W-:Y:S01]  /*417b0*/  FMUL R0, R0, 1.4426950216293334961 ;  /* 0x3fb8aa3b00007820 */ /* 0x000fe20000400000 */
[----:B------:R-:W4:Y:S03]  /*417c0*/  LDL.LU R26, [R1+0x4f4] ;  /* 0x0004f400011a7983 */ /* 0x000f260000300800 */
[----:B------:R0:W1:Y:S07]  /*417d0*/  MUFU.EX2 R21, R0 ;  /* 0x0000000000157308 */ /* 0x00006e0000000800 */
[----:B------:R3:W-:Y:S04]  /*417e0*/  STL.64 [R1+0x8e0], R12 ;  /* 0x0008e00c01007387 */ /* 0x0007e80000100a00 */
[----:B------:R5:W-:Y:S04]  /*417f0*/  STL.64 [R1+0x8e8], R14 ;  /* 0x0008e80e01007387 */ /* 0x000be80000100a00 */
[----:B------:R-:W4:Y:S04]  /*41800*/  LDL.LU R24, [R1+0x4f8] ;  /* 0x0004f80001187983 */ /* 0x000f280000300800 */
[----:B------:R-:W4:Y:S04]  /*41810*/  LDL.LU R23, [R1+0x4fc] ;  /* 0x0004fc0001177983 */ /* 0x000f280000300800 */
[----:B0-----:R-:W4:Y:S04]  /*41820*/  LDL.LU R0, [R1+0x4f0] ;  /* 0x0004f00001007983 */ /* 0x001f280000300800 */
[----:B-1----:R-:W-:Y:S01]  /*41830*/  STL [R1+0x1c], R21 ;  /* 0x00001c1501007387 */ /* 0x002fe20000100800 */
[C---:B---3--:R-:W-:Y:S01]  /*41840*/  FMUL R12, R25.reuse, R10 ;  /* 0x0000000a190c7220 */ /* 0x048fe20000400000 */
[----:B------:R-:W-:Y:S01]  /*41850*/  FMUL R13, R25, R28 ;  /* 0x0000001c190d7220 */ /* 0x000fe20000400000 */
[----:B--2---:R-:W-:Y:S01]  /*41860*/  HMMA.16816.F32 R16, R4, R8, R16 ;  /* 0x000000080410723c */ /* 0x004fe20000001810 */
[----:B------:R-:W-:Y:S01]  /*41870*/  MOV R28, R8 ;  /* 0x00000008001c7202 */ /* 0x000fe20000000f00 */
[----:B------:R-:W-:-:S15]  /*41880*/  IMAD.MOV.U32 R25, RZ, RZ, R9 ;  /* 0x000000ffff197224 */ /* 0x000fde00078e0009 */
[----:B------:R-:W-:Y:S02]  /*41890*/  NOP ;  /* 0x0000000000007918 */ /* 0x000fe40000000000 */
[----:B------:R-:W-:Y:S04]  /*418a0*/  STL.64 [R1+0x900], R16 ;  /* 0x0009001001007387 */ /* 0x000fe80000100a00 */
[----:B------:R0:W-:Y:S04]  /*418b0*/  STL.64 [R1+0x908], R18 ;  /* 0x0009081201007387 */ /* 0x0001e80000100a00 */
[----:B------:R-:W2:Y:S04]  /*418c0*/  LDL.LU R10, [R1+0x1860] ;  /* 0x00186000010a7983 */ /* 0x000ea80000300800 */
[----:B------:R-:W3:Y:S01]  /*418d0*/  LDL.LU.64 R8, [R1+0x1858] ;  /* 0x0018580001087983 */ /* 0x000ee20000300a00 */
[----:B-----5:R-:W-:-:S03]  /*418e0*/  FMUL R14, R20, R11 ;  /* 0x0000000b140e7220 */ /* 0x020fc60000400000 */
[----:B0-----:R-:W5:Y:S01]  /*418f0*/  LDL.LU R19, [R1+0x8cc] ;  /* 0x0008cc0001137983 */ /* 0x001f620000300800 */
[----:B----4-:R-:W-:Y:S01]  /*41900*/  FMUL R16, R27, R0 ;  /* 0x000000001b107220 */ /* 0x010fe20000400000 */
[----:B------:R-:W-:Y:S01]  /*41910*/  FADD R0, -R29, R3 ;  /* 0x000000031d007221 */ /* 0x000fe20000000100 */
[----:B------:R-:W-:Y:S01]  /*41920*/  FMUL R17, R27, R26 ;  /* 0x0000001a1b117220 */ /* 0x000fe20000400000 */
[----:B--2---:R-:W-:-:S07]  /*41930*/  FMUL R15, R20, R10 ;  /* 0x0000000a140f7220 */ /* 0x004fce0000400000 */
[----:B---3--:R-:W-:-:S15]  /*41940*/  HMMA.16816.F32 R4, R4, R8, R12 ;  /* 0x000000080404723c */ /* 0x008fde000000180c */
[----:B------:R-:W-:-:S04]  /*41950*/  NOP ;  /* 0x0000000000007918 */ /* 0x000fc80000000000 */
[----:B------:R-:W-:Y:S04]  /*41960*/  STL.64 [R1+0x8f0], R4 ;  /* 0x0008f00401007387 */ /* 0x000fe80000100a00 */
[----:B------:R-:W-:Y:S04]  /*41970*/  STL.64 [R1+0x8f8], R6 ;  /* 0x0008f80601007387 */ /* 0x000fe80000100a00 */
[----:B------:R-:W0:Y:S01]  /*41980*/  LDSM.16.M88.4 R4, [R22+UR8+0x67000] ;  /* 0x067000081604783b */ /* 0x000e220008000200 */
[----:B------:R-:W-:Y:S01]  /*41990*/  IMAD.MOV.U32 R20, RZ, RZ, R8 ;  /* 0x000000ffff147224 */ /* 0x000fe200078e0008 */
[----:B------:R-:W-:-:S02]  /*419a0*/  MOV R14, R9 ;  /* 0x00000009000e7202 */ /* 0x000fc40000000f00 */
[----:B------:R-:W2:Y:S04]  /*419b0*/  LDL.LU.64 R10, [R1+0x1850] ;  /* 0x00185000010a7983 */ /* 0x000ea80000300a00 */
[----:B------:R-:W2:Y:S04]  /*419c0*/  LDL.LU.64 R8, [R1+0x1848] ;  /* 0x0018480001087983 */ /* 0x000ea80000300a00 */
[----:B------:R-:W3:Y:S04]  /*419d0*/  LDL.LU R12, [R1+0x500] ;  /* 0x00050000010c7983 */ /* 0x000ee80000300800 */
[----:B------:R-:W4:Y:S04]  /*419e0*/  LDL.LU R13, [R1+0x504] ;  /* 0x00050400010d7983 */ /* 0x000f280000300800 */
[----:B------:R-:W2:Y:S04]  /*419f0*/  LDL.LU R3, [R1+0x508] ;  /* 0x0005080001037983 */ /* 0x000ea80000300800 */
[----:B------:R-:W2:Y:S04]  /*41a00*/  LDL.LU R15, [R1+0x50c] ;  /* 0x00050c00010f7983 */ /* 0x000ea80000300800 */
[----:B0-----:R0:W-:Y:S04]  /*41a10*/  STL.64 [R1+0x1818], R6 ;  /* 0x0018180601007387 */ /* 0x0011e80000100a00 */
[----:B------:R1:W-:Y:S04]  /*41a20*/  STL.64 [R1+0x1810], R4 ;  /* 0x0018100401007387 */ /* 0x0003e80000100a00 */
[----:B------:R-:W2:Y:S04]  /*41a30*/  LDL.LU R26, [R1+0x520] ;  /* 0x00052000011a7983 */ /* 0x000ea80000300800 */
[----:B0-----:R-:W2:Y:S01]  /*41a40*/  LDL.LU R7, [R1+0x524] ;  /* 0x0005240001077983 */ /* 0x001ea20000300800 */
[----:B-1----:R-:W-:-:S02]  /*41a50*/  IMAD.MOV.U32 R4, RZ, RZ, R20 ;  /* 0x000000ffff047224 */ /* 0x002fc400078e0014 */
[----:B------:R-:W-:Y:S01]  /*41a60*/  IMAD.MOV.U32 R5, RZ, RZ, R14 ;  /* 0x000000ffff057224 */ /* 0x000fe200078e000e */
[----:B------:R-:W2:Y:S04]  /*41a70*/  LDL.LU R6, [R1+0x528] ;  /* 0x0005280001067983 */ /* 0x000ea80000300800 */
[----:B------:R0:W-:Y:S04]  /*41a80*/  STL.64 [R1+0x1830], R4 ;  /* 0x0018300401007387 */ /* 0x0001e80000100a00 */
[----:B0-----:R-:W3:Y:S04]  /*41a90*/  LDL.64 R4, [R1+0x150] ;  /* 0x0001500001047983 */ /* 0x001ee80000100a00 */
[----:B--2---:R-:W-:Y:S04]  /*41aa0*/  STL.64 [R1+0x1840], R6 ;  /* 0x0018400601007387 */ /* 0x004fe80000100a00 */
[----:B---3--:R0:W-:Y:S04]  /*41ab0*/  STL.64 [R1+0x1838], R4 ;  /* 0x0018380401007387 */ /* 0x0081e80000100a00 */
[----:B0-----:R-:W2:Y:S01]  /*41ac0*/  LDL.64 R4, [R1+0x170] ;  /* 0x0001700001047983 */ /* 0x001ea20000100a00 */
[----:B-----5:R-:W-:Y:S01]  /*41ad0*/  FADD R2, -R2, R19 ;  /* 0x0000001302027221 */ /* 0x020fe20000000100 */
[C---:B------:R-:W-:Y:S01]  /*41ae0*/  FMUL R18, R21.reuse, R24 ;  /* 0x0000001815127220 */ /* 0x040fe20000400000 */
[----:B------:R-:W-:-:S07]  /*41af0*/  FMUL R19, R21, R23 ;  /* 0x0000001715137220 */ /* 0x000fce0000400000 */
[----:B--2---:R-:W-:Y:S01]  /*41b00*/  HMMA.16816.F32 R16, R8, R4, R16 ;  /* 0x000000040810723c */ /* 0x004fe20000001810 */
[----:B------:R-:W-:Y:S01]  /*41b10*/  MOV R24, R4 ;  /* 0x0000000400187202 */ /* 0x000fe20000000f00 */
[----:B------:R-:W-:-:S15]  /*41b20*/  IMAD.MOV.U32 R23, RZ, RZ, R5 ;  /* 0x000000ffff177224 */ /* 0x000fde00078e0005 */
[----:B------:R-:W-:Y:S02]  /*41b30*/  NOP ;  /* 0x0000000000007918 */ /* 0x000fe40000000000 */
[----:B------:R-:W-:Y:S04]  /*41b40*/  STL.64 [R1+0x910], R16 ;  /* 0x0009101001007387 */ /* 0x000fe80000100a00 */
[----:B------:R0:W-:Y:S04]  /*41b50*/  STL.64 [R1+0x918], R18 ;  /* 0x0009181201007387 */ /* 0x0001e80000100a00 */
[----:B------:R-:W2:Y:S04]  /*41b60*/  LDL.LU.64 R6, [R1+0x1840] ;  /* 0x0018400001067983 */ /* 0x000ea80000300a00 */
[----:B------:R-:W3:Y:S01]  /*41b70*/  LDL.LU.64 R4, [R1+0x1838] ;  /* 0x0018380001047983 */ /* 0x000ee20000300a00 */
[C---:B------:R-:W-:Y:S01]  /*41b80*/  FMUL R12, R27.reuse, R12 ;  /* 0x0000000c1b0c7220 */ /* 0x040fe20000400000 */
[----:B----4-:R-:W-:Y:S01]  /*41b90*/  FMUL R13, R27, R13 ;  /* 0x0000000d1b0d7220 */ /* 0x010fe20000400000 */
[C---:B------:R-:W-:Y:S01]  /*41ba0*/  FMUL R14, R21.reuse, R3 ;  /* 0x00000003150e7220 */ /* 0x040fe20000400000 */
[----:B------:R-:W-:Y:S01]  /*41bb0*/  FMUL R15, R21, R15 ;  /* 0x0000000f150f7220 */ /* 0x000fe20000400000 */
[----:B------:R-:W-:Y:S01]  /*41bc0*/  FMUL R2, R2, 1.4426950216293334961 ;  /* 0x3fb8aa3b02027820 */ /* 0x000fe20000400000 */
[----:B------:R-:W4:Y:S04]  /*41bd0*/  LDL.LU R3, [R1+0x924] ;  /* 0x0009240001037983 */ /* 0x000f280000300800 */
[----:B------:R-:W4:Y:S01]  /*41be0*/  LDL R29, [R1+0xcc8] ;  /* 0x000cc800011d7983 */ /* 0x000f220000100800 */
[----:B------:R-:W1:Y:S03]  /*41bf0*/  MUFU.EX2 R20, R2 ;  /* 0x0000000200147308 */ /* 0x000e660000000800 */
[----:B0-----:R-:W5:Y:S01]  /*41c00*/  LDL.LU R19, [R1+0x52c] ;  /* 0x00052c0001137983 */ /* 0x001f620000300800 */
[----:B------:R-:W-:-:S03]  /*41c10*/  FMUL R16, R27, R26 ;  /* 0x0000001a1b107220 */ /* 0x000fc60000400000 */
[----:B-1----:R-:W-:Y:S01]  /*41c20*/  STL [R1+0x10], R20 ;  /* 0x0000101401007387 */ /* 0x002fe20000100800 */
[----:B---3--:R-:W-:Y:S01]  /*41c30*/  HMMA.16816.F32 R12, R8, R4, R12 ;  /* 0x00000004080c723c */ /* 0x008fe2000000180c */
[----:B------:R-:W-:Y:S02]  /*41c40*/  IMAD.MOV.U32 R26, RZ, RZ, R5 ;  /* 0x000000ffff1a7224 */ /* 0x000fe400078e0005 */
[----:B------:R-:W3:Y:S01]  /*41c50*/  LDL.LU.64 R4, [R1+0x1830] ;  /* 0x0018300001047983 */ /* 0x000ee20000300a00 */
[----:B--2---:R-:W-:Y:S01]  /*41c60*/  FMUL R17, R27, R7 ;  /* 0x000000071b117220 */ /* 0x004fe20000400000 */
[----:B------:R-:W-:-:S14]  /*41c70*/  FMUL R18, R21, R6 ;  /* 0x0000000615127220 */ /* 0x000fdc0000400000 */
[----:B------:R-:W-:Y:S04]  /*41c80*/  STL.64 [R1+0x930], R12 ;  /* 0x0009300c01007387 */ /* 0x000fe80000100a00 */
[----:B------:R0:W-:Y:S04]  /*41c90*/  STL.64 [R1+0x938], R14 ;  /* 0x0009380e01007387 */ /* 0x0001e80000100a00 */
[----:B0-----:R-:W2:Y:S04]  /*41ca0*/  LDL.LU R14, [R1+0x510] ;  /* 0x00051000010e7983 */ /* 0x001ea80000300800 */
[----:B------:R-:W2:Y:S04]  /*41cb0*/  LDL.LU R15, [R1+0x514] ;  /* 0x00051400010f7983 */ /* 0x000ea80000300800 */
[----:B------:R-:W2:Y:S04]  /*41cc0*/  LDL.LU R7, [R1+0x518] ;  /* 0x0005180001077983 */ /* 0x000ea80000300800 */
[----:B------:R-:W2:Y:S01]  /*41cd0*/  LDL.LU R6, [R1+0x51c] ;  /* 0x00051c0001067983 */ /* 0x000ea20000300800 */
[----:B------:R-:W-:Y:S01]  /*41ce0*/  FMUL R0, R0, 1.4426950216293334961 ;  /* 0x3fb8aa3b00007820 */ /* 0x000fe20000400000 */
[----:B-----5:R-:W-:-:S02]  /*41cf0*/  FMUL R19, R21, R19 ;  /* 0x0000001315137220 */ /* 0x020fc40000400000 */
[----:B--2---:R-:W-:Y:S04]  /*41d00*/  STL [R1+0x1828], R6 ;  /* 0x0018280601007387 */ /* 0x004fe80000100800 */
[----:B---3--:R0:W-:Y:S02]  /*41d10*/  STL.64 [R1+0x1820], R4 ;  /* 0x0018200401007387 */ /* 0x0081e40000100a00 */
[----:B0-----:R-:W-:Y:S02]  /*41d20*/  IMAD.MOV.U32 R5, RZ, RZ, R25 ;  /* 0x000000ffff057224 */ /* 0x001fe400078e0019 */
[----:B------:R-:W-:Y:S02]  /*41d30*/  IMAD.MOV.U32 R25, RZ, RZ, R23 ;  /* 0x000000ffff197224 */ /* 0x000fe400078e0017 */
[----:B------:R0:W1:Y:S01]  /*41d40*/  MUFU.EX2 R23, R0 ;  /* 0x0000000000177308 */ /* 0x0000620000000800 */
[----:B------:R-:W-:Y:S01]  /*41d50*/  MOV R4, R28 ;  /* 0x0000001c00047202 */ /* 0x000fe20000000f00 */
[----:B------:R-:W-:Y:S04]  /*41d60*/  STL [R1+0x1808], R26 ;  /* 0x0018081a01007387 */ /* 0x000fe80000100800 */
[----:B------:R-:W2:Y:S04]  /*41d70*/  LDL.LU R28, [R1+0x538] ;  /* 0x00053800011c7983 */ /* 0x000ea80000300800 */
[----:B------:R-:W3:Y:S04]  /*41d80*/  LDL.LU R2, [R1+0x53c] ;  /* 0x00053c0001027983 */ /* 0x000ee80000300800 */
[----:B0-----:R-:W5:Y:S01]  /*41d90*/  LDL R0, [R1+0xccc] ;  /* 0x000ccc0001007983 */ /* 0x001f620000100800 */
[----:B------:R-:W-:Y:S03]  /*41da0*/  HMMA.16816.F32 R16, R8, R4, R16 ;  /* 0x000000040810723c */ /* 0x000fe60000001810 */
[----:B-1----:R-:W-:Y:S04]  /*41db0*/  STL [R1+0x14], R23 ;  /* 0x0000141701007387 */ /* 0x002fe80000100800 */
[----:B------:R-:W2:Y:S04]  /*41dc0*/  LDL.LU R6, [R1+0x1828] ;  /* 0x0018280001067983 */ /* 0x000ea80000300800 */
[----:B------:R-:W3:Y:S01]  /*41dd0*/  LDL.LU.64 R4, [R1+0x1820] ;  /* 0x0018200001047983 */ /* 0x000ee20000300a00 */
[C---:B------:R-:W-:Y:S01]  /*41de0*/  FMUL R12, R27.reuse, R14 ;  /* 0x0000000e1b0c7220 */ /* 0x040fe20000400000 */
[----:B------:R-:W-:Y:S01]  /*41df0*/  FMUL R13, R27, R15 ;  /* 0x0000000f1b0d7220 */ /* 0x000fe20000400000 */
[----:B------:R-:W-:-:S05]  /*41e00*/  FMUL R14, R21, R7 ;  /* 0x00000007150e7220 */ /* 0x000fca0000400000 */
[----:B------:R0:W-:Y:S04]  /*41e10*/  STL.64 [R1+0x950], R16 ;  /* 0x0009501001007387 */ /* 0x0001e80000100a00 */
[----:B------:R1:W-:Y:S04]  /*41e20*/  STL.64 [R1+0x958], R18 ;  /* 0x0009581201007387 */ /* 0x0003e80000100a00 */
[----:B0-----:R-:W5:Y:S04]  /*41e30*/  LDL.LU R17, [R1+0x920] ;  /* 0x0009200001117983 */ /* 0x001f680000300800 */
[----:B-1----:R-:W4:Y:S04]  /*41e40*/  LDL.LU R18, [R1+0x530] ;  /* 0x0005300001127983 */ /* 0x002f280000300800 */
[----:B------:R-:W4:Y:S01]  /*41e50*/  LDL.LU R19, [R1+0x534] ;  /* 0x0005340001137983 */ /* 0x000f220000300800 */
[----:B--2---:R-:W-:-:S03]  /*41e60*/  FMUL R15, R21, R6 ;  /* 0x00000006150f7220 */ /* 0x004fc60000400000 */
[----:B------:R-:W2:Y:S04]  /*41e70*/  LDL.LU.64 R6, [R1+0x1818] ;  /* 0x0018180001067983 */ /* 0x000ea80000300a00 */
[----:B---3--:R-:W-:Y:S01]  /*41e80*/  HMMA.16816.F32 R8, R8, R4, R12 ;  /* 0x000000040808723c */ /* 0x008fe2000000180c */
[----:B------:R-:W2:Y:S04]  /*41e90*/  LDL.LU.64 R4, [R1+0x1810] ;  /* 0x0018100001047983 */ /* 0x000ea80000300a00 */
[----:B------:R-:W3:Y:S04]  /*41ea0*/  LDL.LU R27, [R1+0x540] ;  /* 0x00054000011b7983 */ /* 0x000ee80000300800 */
[----:B------:R-:W3:Y:S10]  /*41eb0*/  LDL.LU R26, [R1+0x544] ;  /* 0x00054400011a7983 */ /* 0x000ef40000300800 */
[----:B------:R-:W-:Y:S04]  /*41ec0*/  STL.64 [R1+0x940], R8 ;  /* 0x0009400801007387 */ /* 0x000fe80000100a00 */
[----:B------:R-:W-:Y:S04]  /*41ed0*/  STL.64 [R1+0x948], R10 ;  /* 0x0009480a01007387 */ /* 0x000fe80000100a00 */
[----:B------:R-:W3:Y:S04]  /*41ee0*/  LDL.LU R21, [R1+0x548] ;  /* 0x0005480001157983 */ /* 0x000ee80000300800 */
[----:B------:R-:W0:Y:S01]  /*41ef0*/  LDSM.16.M88.4 R8, [R22+UR8+0x68000] ;  /* 0x068000081608783b */ /* 0x000e220008000200 */
[----:B-----5:R-:W-:Y:S01]  /*41f00*/  FADD R0, -R0, R17 ;  /* 0x0000001100007221 */ /* 0x020fe20000000100 */
[C---:B----4-:R-:W-:Y:S01]  /*41f10*/  FMUL R16, R20.reuse, R18 ;  /* 0x0000001214107220 */ /* 0x050fe20000400000 */
[----:B------:R-:W-:Y:S01]  /*41f20*/  FMUL R17, R20, R19 ;  /* 0x0000001314117220 */ /* 0x000fe20000400000 */
[C---:B------:R-:W-:Y:S01]  /*41f30*/  FMUL R18, R23.reuse, R28 ;  /* 0x0000001c17127220 */ /* 0x040fe20000400000 */
[----:B------:R-:W-:Y:S01]  /*41f40*/  FMUL R19, R23, R2 ;  /* 0x0000000217137220 */ /* 0x000fe20000400000 */
[----:B------:R-:W4:Y:S01]  /*41f50*/  LDL.LU R15, [R1+0x54c] ;  /* 0x00054c00010f7983 */ /* 0x000f220000300800 */
[----:B------:R-:W-:-:S03]  /*41f60*/  FADD R2, -R29, R3 ;  /* 0x000000031d027221 */ /* 0x000fc60000000100 */
[----:B------:R-:W5:Y:S04]  /*41f70*/  LDL.LU R3, [R1+0x974] ;  /* 0x0009740001037983 */ /* 0x000f680000300800 */
[----:B------:R-:W5:Y:S04]  /*41f80*/  LDL R29, [R1+0xcc0] ;  /* 0x000cc000011d7983 */ /* 0x000f680000100800 */
[----:B0-----:R-:W-:Y:S04]  /*41f90*/  STL.64 [R1+0x17e0], R10 ;  /* 0x0017e00a01007387 */ /* 0x001fe80000100a00 */
[----:B------:R0:W-:Y:S04]  /*41fa0*/  STL.64 [R1+0x17d8], R8 ;  /* 0x0017d80801007387 */ /* 0x0001e80000100a00 */
[----:B0-----:R-:W4:Y:S01]  /*41fb0*/  LDL.64 R8, [R1+0x30] ;  /* 0x0000300001087983 */ /* 0x001f220000100a00 */
[----:B--2---:R-:W-:Y:S01]  /*41fc0*/  HMMA.16816.F32 R16, R4, R24, R16 ;  /* 0x000000180410723c */ /* 0x004fe20000001810 */
[C---:B---3--:R-:W-:Y:S01]  /*41fd0*/  FMUL R13, R20.reuse, R26 ;  /* 0x0000001a140d7220 */ /* 0x048fe20000400000 */
[----:B------:R-:W-:Y:S01]  /*41fe0*/  FMUL R12, R20, R27 ;  /* 0x0000001b140c7220 */ /* 0x000fe20000400000 */
[----:B------:R-:W2:Y:S04]  /*41ff0*/  LDL.LU R26, [R1+0x1808] ;  /* 0x00180800011a7983 */ /* 0x000ea80000300800 */
[----:B------:R-:W3:Y:S04]  /*42000*/  LDL.LU R28, [R1+0x560] ;  /* 0x00056000011c7983 */ /* 0x000ee80000300800 */
[----:B------:R-:W2:Y:S08]  /*42010*/  LDL.LU R27, [R1+0x564] ;  /* 0x00056400011b7983 */ /* 0x000eb00000300800 */
[----:B------:R-:W-:Y:S04]  /*42020*/  STL.64 [R1+0x960], R16 ;  /* 0x0009601001007387 */ /* 0x000fe80000100a00 */
[----:B------:R-:W-:Y:S04]  /*42030*/  STL.64 [R1+0x968], R18 ;  /* 0x0009681201007387 */ /* 0x000fe80000100a00 */
[----:B------:R-:W2:Y:S01]  /*42040*/  LDL.LU R25, [R1+0x568] ;  /* 0x0005680001197983 */ /* 0x000ea20000300800 */
[----:B------:R-:W-:-:S03]  /*42050*/  FMUL R14, R23, R21 ;  /* 0x00000015170e7220 */ /* 0x000fc60000400000 */
[----:B------:R-:W2:Y:S04]  /*42060*/  LDL.LU R24, [R1+0x56c] ;  /* 0x00056c0001187983 */ /* 0x000ea80000300800 */
[----:B------:R-:W2:Y:S04]  /*42070*/  LDL.LU R21, [R1+0x554] ;  /* 0x0005540001157983 */ /* 0x000ea80000300800 */
[----:B------:R-:W2:Y:S04]  /*42080*/  LDL.LU R11, [R1+0x558] ;  /* 0x00055800010b7983 */ /* 0x000ea80000300800 */
[----:B------:R-:W2:Y:S04]  /*42090*/  LDL.LU R10, [R1+0x55c] ;  /* 0x00055c00010a7983 */ /* 0x000ea80000300800 */
[----:B--2---:R0:W-:Y:S04]  /*420a0*/  STL [R1+0x17f0], R10 ;  /* 0x0017f00a01007387 */ /* 0x0041e80000100800 */
[----:B0-----:R-:W2:Y:S04]  /*420b0*/  LDL.LU R10, [R1+0x550] ;  /* 0x00055000010a7983 */ /* 0x001ea80000300800 */
[----:B----4-:R0:W-:Y:S04]  /*420c0*/  STL.64 [R1+0x17e8], R8 ;  /* 0x0017e80801007387 */ /* 0x0101e80000100a00 */
[----:B0-----:R-:W4:Y:S01]  /*420d0*/  LDL.64 R8, [R1+0x50] ;  /* 0x0000500001087983 */ /* 0x001f220000100a00 */
[----:B------:R-:W-:-:S03]  /*420e0*/  FMUL R0, R0, 1.4426950216293334961 ;  /* 0x3fb8aa3b00007820 */ /* 0x000fc60000400000 */
[----:B--2---:R-:W-:Y:S04]  /*420f0*/  STL.64 [R1+0x1800], R10 ;  /* 0x0018000a01007387 */ /* 0x004fe80000100a00 */
[----:B----4-:R0:W-:Y:S04]  /*42100*/  STL.64 [R1+0x17f8], R8 ;  /* 0x0017f80801007387 */ /* 0x0101e80000100a00 */
[----:B0-----:R-:W2:Y:S01]  /*42110*/  LDL R8, [R1+0x150] ;  /* 0x0001500001087983 */ /* 0x001ea20000100800 */
[----:B------:R-:W-:Y:S02]  /*42120*/  MOV R9, R26 ;  /* 0x0000001a00097202 */ /* 0x000fe40000000f00 */
[----:B------:R0:W1:Y:S01]  /*42130*/  MUFU.EX2 R26, R0 ;  /* 0x00000000001a7308 */ /* 0x0000620000000800 */
[C---:B------:R-:W-:Y:S01]  /*42140*/  FMUL R15, R23.reuse, R15 ;  /* 0x0000000f170f7220 */ /* 0x040fe20000400000 */
[----:B0-----:R-:W4:Y:S04]  /*42150*/  LDL R0, [R1+0xcc4] ;  /* 0x000cc40001007983 */ /* 0x001f280000100800 */
[----:B-1----:R-:W-:Y:S04]  /*42160*/  STL [R1+0x8], R26 ;  /* 0x0000081a01007387 */ /* 0x002fe80000100800 */
[----:B------:R-:W4:Y:S01]  /*42170*/  LDL.LU.64 R10, [R1+0x1800] ;  /* 0x00180000010a7983 */ /* 0x000f220000300a00 */
[C---:B--2---:R-:W-:Y:S03]  /*42180*/  HMMA.16816.F32 R12, R4.reuse, R8, R12 ;  /* 0x00000008040c723c */ /* 0x044fe6000000180c */
[----:B------:R-:W2:Y:S01]  /*42190*/  LDL.LU.64 R8, [R1+0x17f8] ;  /* 0x0017f80001087983 */ /* 0x000ea20000300a00 */
[C---:B---3--:R-:W-:Y:S01]  /*421a0*/  FMUL R16, R20.reuse, R28 ;  /* 0x0000001c14107220 */ /* 0x048fe20000400000 */
[----:B------:R-:W-:Y:S01]  /*421b0*/  FMUL R17, R20, R27 ;  /* 0x0000001b14117220 */ /* 0x000fe20000400000 */
[C---:B------:R-:W-:Y:S01]  /*421c0*/  FMUL R18, R23.reuse, R25 ;  /* 0x0000001917127220 */ /* 0x040fe20000400000 */
[----:B------:R-:W-:Y:S01]  /*421d0*/  FMUL R19, R23, R24 ;  /* 0x0000001817137220 */ /* 0x000fe20000400000 */
[----:B------:R-:W-:Y:S01]  /*421e0*/  FMUL R2, R2, 1.4426950216293334961 ;  /* 0x3fb8aa3b02027820 */ /* 0x000fe20000400000 */
[----:B------:R-:W3:Y:S05]  /*421f0*/  LDL.LU R28, [R1+0x570] ;  /* 0x00057000011c7983 */ /* 0x000eea0000300800 */
[----:B------:R-:W0:Y:S05]  /*42200*/  MUFU.EX2 R2, R2 ;  /* 0x0000000200027308 */ /* 0x000e2a0000000800 */
[----:B------:R4:W-:Y:S04]  /*42210*/  STL.64 [R1+0x980], R12 ;  /* 0x0009800c01007387 */ /* 0x0009e80000100a00 */
[----:B------:R-:W-:Y:S04]  /*42220*/  STL.64 [R1+0x988], R14 ;  /* 0x0009880e01007387 */ /* 0x000fe80000100a00 */
[----:B------:R-:W3:Y:S04]  /*42230*/  LDL.LU R27, [R1+0x574] ;  /* 0x00057400011b7983 */ /* 0x000ee80000300800 */
[----:B------:R-:W3:Y:S04]  /*42240*/  LDL.LU R25, [R1+0x578] ;  /* 0x0005780001197983 */ /* 0x000ee80000300800 */
[----:B------:R-:W3:Y:S04]  /*42250*/  LDL.LU R24, [R1+0x57c] ;  /* 0x00057c0001187983 */ /* 0x000ee80000300800 */
[----:B0-----:R-:W-:Y:S01]  /*42260*/  STL [R1+0xc], R2 ;  /* 0x00000c0201007387 */ /* 0x001fe20000100800 */
[C---:B----4-:R-:W-:Y:S01]  /*42270*/  FMUL R12, R20.reuse, R10 ;  /* 0x0000000a140c7220 */ /* 0x050fe20000400000 */
[----:B------:R-:W-:Y:S01]  /*42280*/  FMUL R13, R20, R21 ;  /* 0x00000015140d7220 */ /* 0x000fe20000400000 */
[----:B--2---:R-:W-:Y:S01]  /*42290*/  HMMA.16816.F32 R16, R4, R8, R16 ;  /* 0x000000080410723c */ /* 0x004fe20000001810 */
[----:B------:R-:W-:-:S02]  /*422a0*/  IMAD.MOV.U32 R21, RZ, RZ, R8 ;  /* 0x000000ffff157224 */ /* 0x000fc400078e0008 */
[----:B------:R-:W-:-:S15]  /*422b0*/  IMAD.MOV.U32 R20, RZ, RZ, R9 ;  /* 0x000000ffff147224 */ /* 0x000fde00078e0009 */
[----:B------:R-:W-:Y:S01]  /*422c0*/  NOP ;  /* 0x0000000000007918 */ /* 0x000fe20000000000 */
[----:B------:R-:W-:Y:S04]  /*422d0*/  STL.64 [R1+0x9c0], R16 ;  /* 0x0009c01001007387 */ /* 0x000fe80000100a00 */
[----:B------:R0:W-:Y:S04]  /*422e0*/  STL.64 [R1+0x9c8], R18 ;  /* 0x0009c81201007387 */ /* 0x0001e80000100a00 */
[----:B------:R-:W2:Y:S04]  /*422f0*/  LDL.LU R10, [R1+0x17f0] ;  /* 0x0017f000010a7983 */ /* 0x000ea80000300800 */
[----:B------:R-:W4:Y:S04]  /*42300*/  LDL.LU.64 R8, [R1+0x17e8] ;  /* 0x0017e80001087983 */ /* 0x000f280000300a00 */
[----:B0-----:R-:W5:Y:S01]  /*42310*/  LDL.LU R19, [R1+0x970] ;  /* 0x0009700001137983 */ /* 0x001f620000300800 */
[C---:B------:R-:W-:Y:S01]  /*42320*/  FMUL R14, R23.reuse, R11 ;  /* 0x0000000b170e7220 */ /* 0x040fe20000400000 */
[----:B---3--:R-:W-:Y:S01]  /*42330*/  FMUL R18, R2, R25 ;  /* 0x0000001902127220 */ /* 0x008fe20000400000 */
[----:B------:R-:W-:Y:S01]  /*42340*/  FMUL R17, R26, R27 ;  /* 0x0000001b1a117220 */ /* 0x000fe20000400000 */
[----:B--2---:R-:W-:-:S07]  /*42350*/  FMUL R15, R23, R10 ;  /* 0x0000000a170f7220 */ /* 0x004fce0000400000 */
[----:B----4-:R-:W-:Y:S01]  /*42360*/  HMMA.16816.F32 R4, R4, R8, R12 ;  /* 0x000000080404723c */ /* 0x010fe2000000180c */
[----:B------:R-:W-:Y:S01]  /*42370*/  MOV R23, R8 ;  /* 0x0000000800177202 */ /* 0x000fe20000000f00 */
[----:B------:R-:W-:Y:S02]  /*42380*/  IMAD.MOV.U32 R14, RZ, RZ, R9 ;  /* 0x000000ffff0e7224 */ /* 0x000fe400078e0009 */
[----:B-----5:R-:W-:Y:S01]  /*42390*/  FADD R0, -R0, R19 ;  /* 0x0000001300007221 */ /* 0x020fe20000000100 */
[----:B------:R-:W-:Y:S01]  /*423a0*/  FMUL R19, R2, R24 ;  /* 0x0000001802137220 */ /* 0x000fe20000400000 */
[----:B------:R-:W-:-:S13]  /*423b0*/  FADD R2, -R29, R3 ;  /* 0x000000031d027221 */ /* 0x000fda0000000100 */
[----:B------:R-:W-:Y:S04]  /*423c0*/  STL.64 [R1+0x9b0], R4 ;  /* 0x0009b00401007387 */ /* 0x000fe80000100a00 */
[----:B------:R-:W-:Y:S04]  /*423d0*/  STL.64 [R1+0x9b8], R6 ;  /* 0x0009b80601007387 */ /* 0x000fe80000100a00 */
[----:B------:R-:W2:Y:S04]  /*423e0*/  LDL.LU.64 R10, [R1+0x17e0] ;  /* 0x0017e000010a7983 */ /* 0x000ea80000300a00 */
[----:B------:R-:W2:Y:S04]  /*423f0*/  LDL.LU.64 R8, [R1+0x17d8] ;  /* 0x0017d80001087983 */ /* 0x000ea80000300a00 */
[----:B------:R-:W3:Y:S04]  /*42400*/  LDL.LU R12, [R1+0x580] ;  /* 0x00058000010c7983 */ /* 0x000ee80000300800 */
[----:B------:R-:W4:Y:S04]  /*42410*/  LDL.LU R13, [R1+0x584] ;  /* 0x00058400010d7983 */ /* 0x000f280000300800 */
[----:B------:R-:W5:Y:S04]  /*42420*/  LDL.LU R3, [R1+0x588] ;  /* 0x0005880001037983 */ /* 0x000f680000300800 */
[----:B------:R-:W2:Y:S04]  /*42430*/  LDL.LU R15, [R1+0x58c] ;  /* 0x00058c00010f7983 */ /* 0x000ea80000300800 */
[----:B------:R-:W2:Y:S04]  /*42440*/  LDL.LU R27, [R1+0x97c] ;  /* 0x00097c00011b7983 */ /* 0x000ea80000300800 */
[----:B------:R-:W2:Y:S04]  /*42450*/  LDL R29, [R1+0xcb8] ;  /* 0x000cb800011d7983 */ /* 0x000ea80000100800 */
[----:B------:R-:W0:Y:S01]  /*42460*/  LDSM.16.M88.4 R4, [R22+UR8+0x69000] ;  /* 0x069000081604783b */ /* 0x000e220008000200 */
[----:B------:R-:W-:-:S03]  /*42470*/  FMUL R16, R26, R28 ;  /* 0x0000001c1a107220 */ /* 0x000fc60000400000 */
[----:B--2---:R1:W-:Y:S04]  /*42480*/  STL [R1+0x17b0], R29 ;  /* 0x0017b01d01007387 */ /* 0x0043e80000100800 */
[----:B-1----:R-:W3:Y:S04]  /*42490*/  LDL R29, [R1+0x8] ;  /* 0x00000800011d7983 */ /* 0x002ee80000100800 */
[----:B------:R-:W-:Y:S04]  /*424a0*/  STL [R1+0x17d0], R22 ;  /* 0x0017d01601007387 */ /* 0x000fe80000100800 */
[----:B------:R1:W-:Y:S04]  /*424b0*/  STL.64 [R1+0x17c8], R20 ;  /* 0x0017c81401007387 */ /* 0x0003e80000100a00 */
[----:B-1----:R-:W2:Y:S04]  /*424c0*/  LDL.64 R20, [R1+0x170] ;  /* 0x0001700001147983 */ /* 0x002ea80000100a00 */
[----:B0-----:R0:W-:Y:S04]  /*424d0*/  STL.64 [R1+0x1798], R6 ;  /* 0x0017980601007387 */ /* 0x0011e80000100a00 */
[----:B0-----:R-:W5:Y:S04]  /*424e0*/  LDL R7, [R1+0xc] ;  /* 0x00000c0001077983 */ /* 0x001f680000100800 */
[----:B------:R0:W-:Y:S02]  /*424f0*/  STL.64 [R1+0x1790], R4 ;  /* 0x0017900401007387 */ /* 0x0001e40000100a00 */
[----:B0-----:R-:W-:Y:S01]  /*42500*/  MOV R5, R14 ;  /* 0x0000000e00057202 */ /* 0x001fe20000000f00 */
[----:B--2---:R-:W-:Y:S01]  /*42510*/  HMMA.16816.F32 R16, R8, R20, R16 ;  /* 0x000000140810723c */ /* 0x004fe20000001810 */
[----:B------:R-:W-:-:S02]  /*42520*/  IMAD.MOV.U32 R24, RZ, RZ, R20 ;  /* 0x000000ffff187224 */ /* 0x000fc400078e0014 */
[----:B-----5:R-:W-:Y:S01]  /*42530*/  FMUL R14, R7, R3 ;  /* 0x00000003070e7220 */ /* 0x020fe20000400000 */
[----:B------:R-:W-:-:S15]  /*42540*/  IMAD.MOV.U32 R3, RZ, RZ, R21 ;  /* 0x000000ffff037224 */ /* 0x000fde00078e0015 */
[----:B------:R0:W-:Y:S04]  /*42550*/  STL.64 [R1+0x9d0], R16 ;  /* 0x0009d01001007387 */ /* 0x0001e80000100a00 */
[----:B------:R1:W-:Y:S04]  /*42560*/  STL.64 [R1+0x9d8], R18 ;  /* 0x0009d81201007387 */ /* 0x0003e80000100a00 */
[----:B------:R-:W2:Y:S04]  /*42570*/  LDL.LU R22, [R1+0x17d0] ;  /* 0x0017d00001167983 */ /* 0x000ea80000300800 */
[----:B------:R-:W5:Y:S04]  /*42580*/  LDL.LU.64 R20, [R1+0x17c8] ;  /* 0x0017c80001147983 */ /* 0x000f680000300a00 */
[----:B0-----:R-:W2:Y:S04]  /*42590*/  LDL.LU R16, [R1+0x5a0] ;  /* 0x0005a00001107983 */ /* 0x001ea80000300800 */
[----:B------:R-:W2:Y:S04]  /*425a0*/  LDL.LU R17, [R1+0x5a4] ;  /* 0x0005a40001117983 */ /* 0x000ea80000300800 */
[----:B-1----:R-:W2:Y:S04]  /*425b0*/  LDL.LU R18, [R1+0x5a8] ;  /* 0x0005a80001127983 */ /* 0x002ea80000300800 */
[----:B------:R-:W2:Y:S04]  /*425c0*/  LDL.LU R19, [R1+0x5ac] ;  /* 0x0005ac0001137983 */ /* 0x000ea80000300800 */
[----:B------:R-:W2:Y:S04]  /*425d0*/  LDL.LU R6, [R1+0x59c] ;  /* 0x00059c0001067983 */ /* 0x000ea80000300800 */
[----:B------:R-:W2:Y:S04]  /*425e0*/  LDL.LU R26, [R1+0x5b8] ;  /* 0x0005b800011a7983 */ /* 0x000ea80000300800 */
[----:B------:R-:W3:Y:S04]  /*425f0*/  LDL.LU R25, [R1+0x5bc] ;  /* 0x0005bc0001197983 */ /* 0x000ee80000300800 */
[----:B--2---:R0:W-:Y:S04]  /*42600*/  STL.64 [R1+0x17a8], R26 ;  /* 0x0017a81a01007387 */ /* 0x0041e80000100a00 */
[----:B0-----:R-:W2:Y:S04]  /*42610*/  LDL.LU R26, [R1+0x594] ;  /* 0x00059400011a7983 */ /* 0x001ea80000300800 */
[----:B------:R-:W2:Y:S04]  /*42620*/  LDL.LU R27, [R1+0x598] ;  /* 0x00059800011b7983 */ /* 0x000ea80000300800 */
[----:B---3--:R5:W-:Y:S02]  /*42630*/  STL.64 [R1+0x17a0], R24 ;  /* 0x0017a01801007387 */ /* 0x008be40000100a00 */
[----:B-----5:R-:W-:Y:S01]  /*42640*/  MOV R24, R21 ;  /* 0x0000001500187202 */ /* 0x020fe20000000f00 */
[----:B------:R-:W-:Y:S01]  /*42650*/  IMAD.MOV.U32 R25, RZ, RZ, R20 ;  /* 0x000000ffff197224 */ /* 0x000fe200078e0014 */
[----:B--2---:R-:W-:Y:S04]  /*42660*/  STL.64 [R1+0x17c0], R26 ;  /* 0x0017c01a01007387 */ /* 0x004fe80000100a00 */
[----:B------:R0:W-:Y:S04]  /*42670*/  STL.64 [R1+0x17b8], R24 ;  /* 0x0017b81801007387 */ /* 0x0001e80000100a00 */
[----:B0-----:R-:W2:Y:S01]  /*42680*/  LDL.64 R24, [R1+0x150] ;  /* 0x0001500001187983 */ /* 0x001ea20000100a00 */
[C---:B------:R-:W-:Y:S01]  /*42690*/  FMUL R12, R29.reuse, R12 ;  /* 0x0000000c1d0c7220 */ /* 0x040fe20000400000 */
[----:B----4-:R-:W-:Y:S01]  /*426a0*/  FMUL R13, R29, R13 ;  /* 0x0000000d1d0d7220 */ /* 0x010fe20000400000 */
[----:B------:R-:W-:Y:S01]  /*426b0*/  FMUL R15, R7, R15 ;  /* 0x0000000f070f7220 */ /* 0x000fe20000400000 */
[----:B------:R-:W-:-:S04]  /*426c0*/  FMUL R0, R0, 1.4426950216293334961 ;  /* 0x3fb8aa3b00007820 */ /* 0x000fc80000400000 */
[----:B------:R0:W1:Y:S01]  /*426d0*/  MUFU.EX2 R21, R0 ;  /* 0x0000000000157308 */ /* 0x0000620000000800 */
[----:B------:R-:W-:Y:S01]  /*426e0*/  IMAD.MOV.U32 R4, RZ, RZ, R23 ;  /* 0x000000ffff047224 */ /* 0x000fe200078e0017 */
[----:B0-----:R-:W3:Y:S04]  /*426f0*/  LDL R0, [R1+0xcbc] ;  /* 0x000cbc0001007983 */ /* 0x001ee80000100800 */
[----:B-1----:R-:W-:Y:S01]  /*42700*/  STL [R1], R21 ;  /* 0x0000001501007387 */ /* 0x002fe20000100800 */
[----:B--2---:R-:W-:Y:S01]  /*42710*/  HMMA.16816.F32 R12, R8, R24, R12 ;  /* 0x00000018080c723c */ /* 0x004fe2000000180c */
[----:B------:R-:W-:Y:S01]  /*42720*/  IMAD.MOV.U32 R28, RZ, RZ, R24 ;  /* 0x000000ffff1c7224 */ /* 0x000fe200078e0018 */
[----:B------:R-:W-:-:S15]  /*42730*/  MOV R23, R25 ;  /* 0x0000001900177202 */ /* 0x000fde0000000f00 */
[----:B------:R-:W-:Y:S02]  /*42740*/  NOP ;  /* 0x0000000000007918 */ /* 0x000fe40000000000 */
[----:B------:R-:W-:Y:S04]  /*42750*/  STL.64 [R1+0xb60], R12 ;  /* 0x000b600c01007387 */ /* 0x000fe80000100a00 */
[----:B------:R0:W-:Y:S04]  /*42760*/  STL.64 [R1+0xb68], R14 ;  /* 0x000b680e01007387 */ /* 0x0001e80000100a00 */
[----:B------:R-:W2:Y:S04]  /*42770*/  LDL.LU.64 R26, [R1+0x17c0] ;  /* 0x0017c000011a7983 */ /* 0x000ea80000300a00 */
[----:B------:R-:W4:Y:S04]  /*42780*/  LDL.LU.64 R24, [R1+0x17b8] ;  /* 0x0017b80001187983 */ /* 0x000f280000300a00 */
[----:B0-----:R-:W5:Y:S01]  /*42790*/  LDL.LU R15, [R1+0x590] ;  /* 0x00059000010f7983 */ /* 0x001f620000300800 */
[C---:B------:R-:W-:Y:S01]  /*427a0*/  FMUL R16, R29.reuse, R16 ;  /* 0x000000101d107220 */ /* 0x040fe20000400000 */
[----:B------:R-:W-:Y:S01]  /*427b0*/  FMUL R17, R29, R17 ;  /* 0x000000111d117220 */ /* 0x000fe20000400000 */
[C---:B------:R-:W-:Y:S01]  /*427c0*/  FMUL R18, R7.reuse, R18 ;  /* 0x0000001207127220 */ /* 0x040fe20000400000 */
[----:B------:R-:W-:Y:S01]  /*427d0*/  FMUL R19, R7, R19 ;  /* 0x0000001307137220 */ /* 0x000fe20000400000 */
[----:B------:R-:W-:-:S04]  /*427e0*/  FMUL R2, R2, 1.4426950216293334961 ;  /* 0x3fb8aa3b02027820 */ /* 0x000fc80000400000 */
[----:B------:R0:W1:Y:S02]  /*427f0*/  MUFU.EX2 R20, R2 ;  /* 0x0000000200147308 */ /* 0x0000640000000800 */
[----:B0-----:R-:W3:Y:S01]  /*42800*/  LDL.LU R2, [R1+0x5b4] ;  /* 0x0005b40001027983 */ /* 0x001ee20000300800 */
[----:B----4-:R-:W-:Y:S01]  /*42810*/  HMMA.16816.F32 R16, R8, R24, R16 ;  /* 0x000000180810723c */ /* 0x010fe20000001810 */
[----:B--2---:R-:W-:Y:S01]  /*42820*/  FMUL R13, R29, R26 ;  /* 0x0000001a1d0d7220 */ /* 0x004fe20000400000 */
[----:B------:R-:W-:Y:S01]  /*42830*/  FMUL R14, R7, R27 ;  /* 0x0000001b070e7220 */ /* 0x000fe20000400000 */
[----:B-----5:R-:W-:Y:S02]  /*42840*/  FMUL R12, R29, R15 ;  /* 0x0000000f1d0c7220 */ /* 0x020fe40000400000 */
[----:B------:R-:W2:Y:S04]  /*42850*/  LDL.LU R29, [R1+0x17b0] ;  /* 0x0017b000011d7983 */ /* 0x000ea80000300800 */
[----:B-1----:R-:W-:Y:S04]  /*42860*/  STL [R1+0x4], R20 ;  /* 0x0000041401007387 */ /* 0x002fe80000100800 */
[----:B------:R-:W2:Y:S04]  /*42870*/  LDL.LU.64 R26, [R1+0x17a8] ;  /* 0x0017a800011a7983 */ /* 0x000ea80000300a00 */
[----:B------:R-:W4:Y:S04]  /*42880*/  LDL.LU.64 R24, [R1+0x17a0] ;  /* 0x0017a00001187983 */ /* 0x000f280000300a00 */
[----:B------:R-:W-:Y:S04]  /*42890*/  STL.64 [R1+0xb50], R16 ;  /* 0x000b501001007387 */ /* 0x000fe80000100a00 */
[----:B------:R0:W-:Y:S04]  /*428a0*/  STL.64 [R1+0xb58], R18 ;  /* 0x000b581201007387 */ /* 0x0001e80000100a00 */
[----:B0-----:R-:W5:Y:S04]  /*428b0*/  LDL.LU R18, [R1+0x978] ;  /* 0x0009780001127983 */ /* 0x001f680000300800 */
[----:B------:R-:W4:Y:S01]  /*428c0*/  LDL.LU R19, [R1+0x5b0] ;  /* 0x0005b00001137983 */ /* 0x000f220000300800 */
[----:B------:R-:W-:-:S03]  /*428d0*/  FMUL R15, R7, R6 ;  /* 0x00000006070f7220 */ /* 0x000fc60000400000 */
[----:B------:R-:W5:Y:S04]  /*428e0*/  LDL.LU.64 R6, [R1+0x1798] ;  /* 0x0017980001067983 */ /* 0x000f680000300a00 */
[----:B------:R-:W-:Y:S01]  /*428f0*/  HMMA.16816.F32 R8, R8, R4, R12 ;  /* 0x000000040808723c */ /* 0x000fe2000000180c */
[----:B------:R-:W5:Y:S01]  /*42900*/  LDL.LU.64 R4, [R1+0x1790] ;  /* 0x0017900001047983 */ /* 0x000f620000300a00 */
[----:B---3--:R-:W-:-:S15]  /*42910*/  FMUL R17, R21, R2 ;  /* 0x0000000215117220 */ /* 0x008fde0000400000 */
[----:B------:R-:W-:Y:S02]  /*42920*/  NOP ;  /* 0x0000000000007918 */ /* 0x000fe40000000000 */
[----:B------:R-:W-:Y:S04]  /*42930*/  STL.64 [R1+0xb40], R8 ;  /* 0x000b400801007387 */ /* 0x000fe80000100a00 */
[----:B------:R-:W-:Y:S04]  /*42940*/  STL.64 [R1+0xb48], R10 ;  /* 0x000b480a01007387 */ /* 0x000fe80000100a00 */
[----:B------:R-:W3:Y:S04]  /*42950*/  LDL.LU R12, [R1+0x5c0] ;  /* 0x0005c000010c7983 */ /* 0x000ee80000300800 */
[----:B------:R-:W3:Y:S04]  /*42960*/  LDL.LU R13, [R1+0x5c4] ;  /* 0x0005c400010d7983 */ /* 0x000ee80000300800 */
[----:B------:R-:W3:Y:S04]  /*42970*/  LDL.LU R14, [R1+0x5c8] ;  /* 0x0005c800010e7983 */ /* 0x000ee80000300800 */
[----:B------:R-:W3:Y:S04]  /*42980*/  LDL.LU R15, [R1+0x5cc] ;  /* 0x0005cc00010f7983 */ /* 0x000ee80000300800 */
[----:B------:R-:W0:Y:S01]  /*42990*/  LDSM.16.M88.4 R8, [R22+UR8+0x6a000] ;  /* 0x06a000081608783b */ /* 0x000e220008000200 */
[----:B--2---:R-:W-:Y:S01]  /*429a0*/  FADD R2, -R29, R27 ;  /* 0x0000001b1d027221 */ /* 0x004fe20000000100 */
[----:B----4-:R-:W-:Y:S01]  /*429b0*/  FMUL R16, R21, R19 ;  /* 0x0000001315107220 */ /* 0x010fe20000400000 */
[----:B------:R-:W-:-:S02]  /*429c0*/  FMUL R19, R20, R25 ;  /* 0x0000001914137220 */ /* 0x000fc40000400000 */
[----:B------:R-:W2:Y:S04]  /*429d0*/  LDL.LU R25, [R1+0x5ec] ;  /* 0x0005ec0001197983 */ /* 0x000ea80000300800 */
[----:B------:R-:W4:Y:S01]  /*429e0*/  LDL.LU R27, [R1+0x994] ;  /* 0x00099400011b7983 */ /* 0x000f220000300800 */
[----:B-----5:R-:W-:Y:S01]  /*429f0*/  FADD R0, -R0, R18 ;  /* 0x0000001200007221 */ /* 0x020fe20000000100 */
[----:B------:R-:W-:Y:S02]  /*42a00*/  FMUL R18, R20, R26 ;  /* 0x0000001a14127220 */ /* 0x000fe40000400000 */
[----:B----4-:R-:W-:Y:S04]  /*42a10*/  STL [R1+0x1788], R27 ;  /* 0x0017881b01007387 */ /* 0x010fe80000100800 */
[----:B--2---:R1:W-:Y:S02]  /*42a20*/  STL [R1+0x1784], R25 ;  /* 0x0017841901007387 */ /* 0x0043e40000100800 */
[----:B-1----:R-:W-:-:S02]  /*42a30*/  IMAD.MOV.U32 R25, RZ, RZ, R3 ;  /* 0x000000ffff197224 */ /* 0x002fc400078e0003 */
[----:B------:R-:W2:Y:S05]  /*42a40*/  LDL R3, [R1+0xcb0] ;  /* 0x000cb00001037983 */ /* 0x000eaa0000100800 */
[----:B------:R-:W-:Y:S01]  /*42a50*/  HMMA.16816.F32 R16, R4, R24, R16 ;  /* 0x000000180410723c */ /* 0x000fe20000001810 */
[----:B0-----:R-:W-:Y:S04]  /*42a60*/  STL.64 [R1+0x1760], R10 ;  /* 0x0017600a01007387 */ /* 0x001fe80000100a00 */
[----:B------:R0:W-:Y:S04]  /*42a70*/  STL.64 [R1+0x1758], R8 ;  /* 0x0017580801007387 */ /* 0x0001e80000100a00 */
[----:B0-----:R-:W4:Y:S04]  /*42a80*/  LDL.64 R8, [R1+0x30] ;  /* 0x0000300001087983 */ /* 0x001f280000100a00 */
[----:B------:R-:W5:Y:S04]  /*42a90*/  LDL.LU R27, [R1+0x1788] ;  /* 0x00178800011b7983 */ /* 0x000f680000300800 */
[----:B------:R-:W2:Y:S04]  /*42aa0*/  LDL.LU R25, [R1+0x1784] ;  /* 0x0017840001197983 */ /* 0x000ea80000300800 */
[----:B------:R-:W-:Y:S04]  /*42ab0*/  STL.64 [R1+0xb30], R16 ;  /* 0x000b301001007387 */ /* 0x000fe80000100a00 */
[----:B------:R0:W-:Y:S04]  /*42ac0*/  STL.64 [R1+0xb38], R18 ;  /* 0x000b381201007387 */ /* 0x0001e80000100a00 */
[----:B0-----:R-:W2:Y:S04]  /*42ad0*/  LDL.LU R19, [R1+0x5e0] ;  /* 0x0005e00001137983 */ /* 0x001ea80000300800 */
[----:B------:R-:W2:Y:S04]  /*42ae0*/  LDL.LU R29, [R1+0x5e4] ;  /* 0x0005e400011d7983 */ /* 0x000ea80000300800 */
[----:B------:R-:W2:Y:S04]  /*42af0*/  LDL.LU R26, [R1+0x5e8] ;  /* 0x0005e800011a7983 */ /* 0x000ea80000300800 */
[----:B------:R-:W2:Y:S04]  /*42b00*/  LDL.LU R24, [R1+0x5d0] ;  /* 0x0005d00001187983 */ /* 0x000ea80000300800 */
[----:B-----5:R-:W-:Y:S04]  /*42b10*/  STL [R1+0x1780], R27 ;  /* 0x0017801b01007387 */ /* 0x020fe80000100800 */
[----:B--2---:R0:W-:Y:S02]  /*42b20*/  STL.64 [R1+0x1778], R24 ;  /* 0x0017781801007387 */ /* 0x0041e40000100a00 */
[----:B0-----:R-:W-:-:S02]  /*42b30*/  MOV R25, R23 ;  /* 0x0000001700197202 */ /* 0x001fc40000000f00 */
[----:B------:R-:W2:Y:S04]  /*42b40*/  LDL.LU R23, [R1+0x5d4] ;  /* 0x0005d40001177983 */ /* 0x000ea80000300800 */
[----:B------:R-:W5:Y:S04]  /*42b50*/  LDL.LU R11, [R1+0x5d8] ;  /* 0x0005d800010b7983 */ /* 0x000f680000300800 */
[----:B------:R-:W2:Y:S01]  /*42b60*/  LDL.LU R10, [R1+0x5dc] ;  /* 0x0005dc00010a7983 */ /* 0x000ea20000300800 */
[----:B------:R-:W-:Y:S01]  /*42b70*/  FMUL R0, R0, 1.4426950216293334961 ;  /* 0x3fb8aa3b00007820 */ /* 0x000fe20000400000 */
[C---:B---3--:R-:W-:Y:S01]  /*42b80*/  FMUL R12, R21.reuse, R12 ;  /* 0x0000000c150c7220 */ /* 0x048fe20000400000 */
[----:B------:R-:W-:Y:S01]  /*42b90*/  FMUL R13, R21, R13 ;  /* 0x0000000d150d7220 */ /* 0x000fe20000400000 */
[C---:B------:R-:W-:Y:S01]  /*42ba0*/  FMUL R14, R20.reuse, R14 ;  /* 0x0000000e140e7220 */ /* 0x040fe20000400000 */
[----:B------:R-:W-:Y:S01]  /*42bb0*/  FMUL R15, R20, R15 ;  /* 0x0000000f140f7220 */ /* 0x000fe20000400000 */
[----:B------:R-:W-:-:S02]  /*42bc0*/  IMAD.MOV.U32 R24, RZ, RZ, R28 ;  /* 0x000000ffff187224 */ /* 0x000fc400078e001c */
[----:B------:R0:W1:Y:S05]  /*42bd0*/  MUFU.EX2 R28, R0 ;  /* 0x00000000001c7308 */ /* 0x00006a0000000800 */
[----:B------:R-:W-:Y:S01]  /*42be0*/  HMMA.16816.F32 R12, R4, R24, R12 ;  /* 0x00000018040c723c */ /* 0x000fe2000000180c */
[----:B--2---:R-:W-:Y:S04]  /*42bf0*/  STL [R1+0x1770], R10 ;  /* 0x0017700a01007387 */ /* 0x004fe80000100800 */
[----:B----4-:R2:W-:Y:S04]  /*42c00*/  STL.64 [R1+0x1768], R8 ;  /* 0x0017680801007387 */ /* 0x0105e80000100a00 */
[----:B0-----:R-:W3:Y:S04]  /*42c10*/  LDL R0, [R1+0xcb4] ;  /* 0x000cb40001007983 */ /* 0x001ee80000100800 */
[----:B--2---:R-:W2:Y:S04]  /*42c20*/  LDL.64 R8, [R1+0x50] ;  /* 0x0000500001087983 */ /* 0x004ea80000100a00 */
[----:B------:R-:W4:Y:S04]  /*42c30*/  LDL.LU R27, [R1+0x1780] ;  /* 0x00178000011b7983 */ /* 0x000f280000300800 */
[----:B------:R-:W2:Y:S01]  /*42c40*/  LDL.LU.64 R24, [R1+0x1778] ;  /* 0x0017780001187983 */ /* 0x000ea20000300a00 */
[C---:B------:R-:W-:Y:S01]  /*42c50*/  FMUL R16, R21.reuse, R19 ;  /* 0x0000001315107220 */ /* 0x040fe20000400000 */
[C---:B------:R-:W-:Y:S01]  /*42c60*/  FMUL R17, R21.reuse, R29 ;  /* 0x0000001d15117220 */ /* 0x040fe20000400000 */
[----:B------:R-:W-:Y:S01]  /*42c70*/  FMUL R18, R20, R26 ;  /* 0x0000001a14127220 */ /* 0x000fe20000400000 */
[----:B------:R-:W-:Y:S01]  /*42c80*/  FMUL R2, R2, 1.4426950216293334961 ;  /* 0x3fb8aa3b02027820 */ /* 0x000fe20000400000 */
[----:B------:R-:W3:Y:S04]  /*42c90*/  LDL.LU R26, [R1+0x5f8] ;  /* 0x0005f800011a7983 */ /* 0x000ee80000300800 */
[----:B------:R0:W-:Y:S04]  /*42ca0*/  STL.64 [R1+0xb20], R12 ;  /* 0x000b200c01007387 */ /* 0x0001e80000100a00 */
[----:B------:R-:W-:Y:S01]  /*42cb0*/  STL.64 [R1+0xb28], R14 ;  /* 0x000b280e01007387 */ /* 0x000fe20000100a00 */
[----:B------:R1:W1:Y:S01]  /*42cc0*/  MUFU.EX2 R29, R2 ;  /* 0x00000002001d7308 */ /* 0x0002620000000800 */
[----:B0-----:R-:W-:Y:S01]  /*42cd0*/  FMUL R13, R21, R23 ;  /* 0x00000017150d7220 */ /* 0x001fe20000400000 */
[----:B--2---:R-:W-:-:S02]  /*42ce0*/  FMUL R19, R20, R25 ;  /* 0x0000001914137220 */ /* 0x004fc40000400000 */
[----:B------:R-:W2:Y:S04]  /*42cf0*/  LDL.LU R25, [R1+0x5fc] ;  /* 0x0005fc0001197983 */ /* 0x000ea80000300800 */
[----:B-1----:R-:W2:Y:S01]  /*42d00*/  LDL.LU R2, [R1+0x5f4] ;  /* 0x0005f40001027983 */ /* 0x002ea20000300800 */
[----:B------:R-:W-:Y:S01]  /*42d10*/  HMMA.16816.F32 R16, R4, R8, R16 ;  /* 0x000000080410723c */ /* 0x000fe20000001810 */
[----:B------:R-:W-:Y:S01]  /*42d20*/  FMUL R12, R21, R24 ;  /* 0x00000018150c7220 */ /* 0x000fe20000400000 */
[----:B------:R-:W-:Y:S02]  /*42d30*/  IMAD.MOV.U32 R24, RZ, RZ, R8 ;  /* 0x000000ffff187224 */ /* 0x000fe400078e0008 */
[----:B------:R-:W-:-:S15]  /*42d40*/  IMAD.MOV.U32 R23, RZ, RZ, R9 ;  /* 0x000000ffff177224 */ /* 0x000fde00078e0009 */
[----:B------:R-:W-:Y:S04]  /*42d50*/  STL.64 [R1+0xb10], R16 ;  /* 0x000b101001007387 */ /* 0x000fe80000100a00 */
[----:B------:R0:W-:Y:S04]  /*42d60*/  STL.64 [R1+0xb18], R18 ;  /* 0x000b181201007387 */ /* 0x0001e80000100a00 */
[----:B------:R-:W2:Y:S04]  /*42d70*/  LDL.LU R10, [R1+0x1770] ;  /* 0x00177000010a7983 */ /* 0x000ea80000300800 */
[----:B------:R-:W3:Y:S04]  /*42d80*/  LDL.LU.64 R8, [R1+0x1768] ;  /* 0x0017680001087983 */ /* 0x000ee80000300a00 */
[----:B0-----:R-:W4:Y:S04]  /*42d90*/  LDL.LU R18, [R1+0x990] ;  /* 0x0009900001127983 */ /* 0x001f280000300800 */
[----:B------:R-:W4:Y:S01]  /*42da0*/  LDL.LU R19, [R1+0x5f0] ;  /* 0x0005f00001137983 */ /* 0x000f220000300800 */
[C---:B-----5:R-:W-:Y:S01]  /*42db0*/  FMUL R14, R20.reuse, R11 ;  /* 0x0000000b140e7220 */ /* 0x060fe20000400000 */
[----:B--2---:R-:W-:-:S07]  /*42dc0*/  FMUL R15, R20, R10 ;  /* 0x0000000a140f7220 */ /* 0x004fce0000400000 */
[----:B---3--:R-:W-:Y:S01]  /*42dd0*/  HMMA.16816.F32 R4, R4, R8, R12 ;  /* 0x000000080404723c */ /* 0x008fe2000000180c */
[----:B------:R-:W-:Y:S01]  /*42de0*/  MOV R21, R8 ;  /* 0x0000000800157202 */ /* 0x000fe20000000f00 */
[----:B------:R-:W-:Y:S02]  /*42df0*/  IMAD.MOV.U32 R20, RZ, RZ, R9 ;  /* 0x000000ffff147224 */ /* 0x000fe400078e0009 */
[----:B----4-:R-:W-:Y:S01]  /*42e00*/  FMUL R16, R28, R19 ;  /* 0x000000131c107220 */ /* 0x010fe20000400000 */
[----:B------:R-:W-:-:S14]  /*42e10*/  FMUL R19, R29, R25 ;  /* 0x000000191d137220 */ /* 0x000fdc0000400000 */
        /* <DEDUP_REMOVED lines=9> */
[----:B------:R-:W0:Y:S01]  /*42eb0*/  LDSM.16.M88.4 R4, [R22+UR8+0x6b000] ;  /* 0x06b000081604783b */ /* 0x000e220008000200 */
[----:B------:R-:W-:Y:S01]  /*42ec0*/  FADD R0, -R0, R18 ;  /* 0x0000001200007221 */ /* 0x000fe20000000100 */
[----:B------:R-:W-:Y:S01]  /*42ed0*/  FMUL R17, R28, R2 ;  /* 0x000000021c117220 */ /* 0x000fe20000400000 */
[----:B------:R-:W-:Y:S01]  /*42ee0*/  FMUL R18, R29, R26 ;  /* 0x0000001a1d127220 */ /* 0x000fe20000400000 */
[----:B--2---:R1:W-:Y:S04]  /*42ef0*/  STL.64 [R1+0x1750], R24 ;  /* 0x0017501801007387 */ /* 0x0043e80000100a00 */
[----:B-1----:R-:W2:Y:S01]  /*42f00*/  LDL.64 R24, [R1+0x170] ;  /* 0x0001700001187983 */ /* 0x002ea20000100a00 */
[----:B------:R-:W-:-:S03]  /*42f10*/  FADD R2, -R3, R27 ;  /* 0x0000001b03027221 */ /* 0x000fc60000000100 */
[----:B------:R-:W3:Y:S04]  /*42f20*/  LDL R3, [R1+0xca8] ;  /* 0x000ca80001037983 */ /* 0x000ee80000100800 */
[----:B0-----:R-:W-:Y:S04]  /*42f30*/  STL.64 [R1+0x1728], R6 ;  /* 0x0017280601007387 */ /* 0x001fe80000100a00 */
[----:B------:R0:W-:Y:S02]  /*42f40*/  STL.64 [R1+0x1720], R4 ;  /* 0x0017200401007387 */ /* 0x0001e40000100a00 */
[----:B0-----:R-:W-:Y:S01]  /*42f50*/  IMAD.MOV.U32 R4, RZ, RZ, R21 ;  /* 0x000000ffff047224 */ /* 0x001fe200078e0015 */
[----:B------:R-:W-:Y:S01]  /*42f60*/  MOV R5, R20 ;  /* 0x0000001400057202 */ /* 0x000fe20000000f00 */
[----:B--2---:R-:W-:Y:S01]  /*42f70*/  HMMA.16816.F32 R16, R8, R24, R16 ;  /* 0x000000180810723c */ /* 0x004fe20000001810 */
[----:B------:R-:W-:-:S02]  /*42f80*/  IMAD.MOV.U32 R20, RZ, RZ, R24 ;  /* 0x000000ffff147224 */ /* 0x000fc400078e0018 */
[----:B------:R-:W-:-:S15]  /*42f90*/  IMAD.MOV.U32 R21, RZ, RZ, R25 ;  /* 0x000000ffff157224 */ /* 0x000fde00078e0019 */
[----:B------:R-:W-:Y:S01]  /*42fa0*/  NOP ;  /* 0x0000000000007918 */ /* 0x000fe20000000000 */
[----:B------:R0:W-:Y:S04]  /*42fb0*/  STL.64 [R1+0xaf0], R16 ;  /* 0x000af01001007387 */ /* 0x0001e80000100a00 */
[----:B------:R1:W-:Y:S04]  /*42fc0*/  STL.64 [R1+0xaf8], R18 ;  /* 0x000af81201007387 */ /* 0x0003e80000100a00 */
[----:B------:R-:W2:Y:S04]  /*42fd0*/  LDL.LU.64 R24, [R1+0x1750] ;  /* 0x0017500001187983 */ /* 0x000ea80000300a00 */
[----:B0-----:R-:W2:Y:S04]  /*42fe0*/  LDL.LU R16, [R1+0x620] ;  /* 0x0006200001107983 */ /* 0x001ea80000300800 */
[----:B------:R-:W2:Y:S04]  /*42ff0*/  LDL.LU R17, [R1+0x624] ;  /* 0x0006240001117983 */ /* 0x000ea80000300800 */
[----:B-1----:R-:W2:Y:S04]  /*43000*/  LDL.LU R18, [R1+0x628] ;  /* 0x0006280001127983 */ /* 0x002ea80000300800 */
[----:B------:R-:W-:Y:S04]  /*43010*/  STL [R1+0x1748], R22 ;  /* 0x0017481601007387 */ /* 0x000fe80000100800 */
[----:B------:R0:W-:Y:S04]  /*43020*/  STL.64 [R1+0x1740], R20 ;  /* 0x0017401401007387 */ /* 0x0001e80000100a00 */
[----:B0-----:R-:W2:Y:S04]  /*43030*/  LDL.64 R20, [R1+0x150] ;  /* 0x0001500001147983 */ /* 0x001ea80000100a00 */
[----:B------:R-:W2:Y:S04]  /*43040*/  LDL.LU R19, [R1+0x62c] ;  /* 0x00062c0001137983 */ /* 0x000ea80000300800 */
[----:B------:R-:W2:Y:S04]  /*43050*/  LDL.LU R7, [R1+0x614] ;  /* 0x0006140001077983 */ /* 0x000ea80000300800 */
[----:B------:R-:W2:Y:S01]  /*43060*/  LDL.LU R6, [R1+0x61c] ;  /* 0x00061c0001067983 */ /* 0x000ea20000300800 */
[C---:B---3--:R-:W-:Y:S01]  /*43070*/  FMUL R12, R28.reuse, R12 ;  /* 0x0000000c1c0c7220 */ /* 0x048fe20000400000 */
[----:B----4-:R-:W-:Y:S01]  /*43080*/  FMUL R13, R28, R13 ;  /* 0x0000000d1c0d7220 */ /* 0x010fe20000400000 */
[C---:B-----5:R-:W-:Y:S01]  /*43090*/  FMUL R14, R29.reuse, R14 ;  /* 0x0000000e1d0e7220 */ /* 0x060fe20000400000 */
[----:B------:R-:W-:Y:S01]  /*430a0*/  FMUL R15, R29, R15 ;  /* 0x0000000f1d0f7220 */ /* 0x000fe20000400000 */
[----:B------:R-:W-:-:S04]  /*430b0*/  FMUL R0, R0, 1.4426950216293334961 ;  /* 0x3fb8aa3b00007820 */ /* 0x000fc80000400000 */
[----:B------:R0:W1:Y:S02]  /*430c0*/  MUFU.EX2 R26, R0 ;  /* 0x00000000001a7308 */ /* 0x0000640000000800 */
[----:B--2---:R-:W-:Y:S01]  /*430d0*/  HMMA.16816.F32 R12, R8, R20, R12 ;  /* 0x00000014080c723c */ /* 0x004fe2000000180c */
[----:B------:R2:W-:Y:S04]  /*430e0*/  STL [R1+0x1738], R6 ;  /* 0x0017380601007387 */ /* 0x0005e80000100800 */
[----:B------:R3:W-:Y:S04]  /*430f0*/  STL.64 [R1+0x1730], R4 ;  /* 0x0017300401007387 */ /* 0x0007e80000100a00 */
[----:B--2---:R-:W2:Y:S04]  /*43100*/  LDL.LU R6, [R1+0x618] ;  /* 0x0006180001067983 */ /* 0x004ea80000300800 */
[----:B0-----:R-:W4:Y:S04]  /*43110*/  LDL R0, [R1+0xcac] ;  /* 0x000cac0001007983 */ /* 0x001f280000100800 */
[----:B------:R-:W5:Y:S01]  /*43120*/  LDL.LU R22, [R1+0x1748] ;  /* 0x0017480001167983 */ /* 0x000f620000300800 */
[----:B---3--:R-:W-:Y:S01]  /*43130*/  MOV R4, R24 ;  /* 0x0000001800047202 */ /* 0x008fe20000000f00 */
[----:B------:R-:W-:-:S02]  /*43140*/  IMAD.MOV.U32 R24, RZ, RZ, R21 ;  /* 0x000000ffff187224 */ /* 0x000fc400078e0015 */
[----:B------:R-:W-:Y:S04]  /*43150*/  STL.64 [R1+0xae0], R12 ;  /* 0x000ae00c01007387 */ /* 0x000fe80000100a00 */
[----:B------:R0:W-:Y:S04]  /*43160*/  STL.64 [R1+0xae8], R14 ;  /* 0x000ae80e01007387 */ /* 0x0001e80000100a00 */
[----:B------:R-:W3:Y:S04]  /*43170*/  LDL.LU.64 R20, [R1+0x1740] ;  /* 0x0017400001147983 */ /* 0x000ee80000300a00 */
[----:B0-----:R-:W3:Y:S01]  /*43180*/  LDL.LU R15, [R1+0x610] ;  /* 0x00061000010f7983 */ /* 0x001ee20000300800 */
[----:B------:R-:W-:Y:S01]  /*43190*/  FMUL R2, R2, 1.4426950216293334961 ;  /* 0x3fb8aa3b02027820 */ /* 0x000fe20000400000 */
[----:B------:R-:W-:-:S02]  /*431a0*/  IMAD.MOV.U32 R5, RZ, RZ, R23 ;  /* 0x000000ffff057224 */ /* 0x000fc400078e0017 */
[----:B------:R-:W4:Y:S01]  /*431b0*/  LDL.LU R23, [R1+0x63c] ;  /* 0x00063c0001177983 */ /* 0x000f220000300800 */
[----:B------:R0:W4:Y:S01]  /*431c0*/  MUFU.EX2 R27, R2 ;  /* 0x00000002001b7308 */ /* 0x0001220000000800 */
[C---:B------:R-:W-:Y:S01]  /*431d0*/  FMUL R16, R28.reuse, R16 ;  /* 0x000000101c107220 */ /* 0x040fe20000400000 */
[C---:B------:R-:W-:Y:S01]  /*431e0*/  FMUL R17, R28.reuse, R17 ;  /* 0x000000111c117220 */ /* 0x040fe20000400000 */
[C---:B------:R-:W-:Y:S01]  /*431f0*/  FMUL R13, R28.reuse, R7 ;  /* 0x000000071c0d7220 */ /* 0x040fe20000400000 */
[C---:B------:R-:W-:Y:S01]  /*43200*/  FMUL R18, R29.reuse, R18 ;  /* 0x000000121d127220 */ /* 0x040fe20000400000 */
[C---:B------:R-:W-:Y:S01]  /*43210*/  FMUL R19, R29.reuse, R19 ;  /* 0x000000131d137220 */ /* 0x040fe20000400000 */
[----:B0-----:R-:W4:Y:S04]  /*43220*/  LDL.LU R2, [R1+0x638] ;  /* 0x0006380001027983 */ /* 0x001f280000300800 */
[----:B------:R0:W-:Y:S02]  /*43230*/  STL [R1+0x1628], R28 ;  /* 0x0016281c01007387 */ /* 0x0001e40000100800 */
[----:B------:R-:W-:Y:S01]  /*43240*/  HMMA.16816.F32 R16, R8, R4, R16 ;  /* 0x000000040810723c */ /* 0x000fe20000001810 */
[----:B--2---:R-:W-:Y:S01]  /*43250*/  FMUL R14, R29, R6 ;  /* 0x000000061d0e7220 */ /* 0x004fe20000400000 */
[----:B---3--:R-:W-:-:S02]  /*43260*/  FMUL R12, R28, R15 ;  /* 0x0000000f1c0c7220 */ /* 0x008fc40000400000 */
[----:B0-----:R-:W2:Y:S04]  /*43270*/  LDL.LU R28, [R1+0x634] ;  /* 0x00063400011c7983 */ /* 0x001ea80000300800 */
[----:B------:R-:W3:Y:S04]  /*43280*/  LDL.LU R6, [R1+0x1738] ;  /* 0x0017380001067983 */ /* 0x000ee80000300800 */
[----:B------:R-:W2:Y:S07]  /*43290*/  LDL.LU.64 R4, [R1+0x1730] ;  /* 0x0017300001047983 */ /* 0x000eae0000300a00 */
[----:B------:R-:W-:Y:S04]  /*432a0*/  STL.64 [R1+0xad0], R16 ;  /* 0x000ad01001007387 */ /* 0x000fe80000100a00 */
[----:B------:R0:W-:Y:S04]  /*432b0*/  STL.64 [R1+0xad8], R18 ;  /* 0x000ad81201007387 */ /* 0x0001e80000100a00 */
[----:B0-----:R-:W4:Y:S04]  /*432c0*/  LDL.LU R18, [R1+0x998] ;  /* 0x0009980001127983 */ /* 0x001f280000300800 */
[----:B------:R-:W1:Y:S04]  /*432d0*/  LDL.LU R19, [R1+0x630] ;  /* 0x0006300001137983 */ /* 0x000e680000300800 */
[----:B------:R0:W-:Y:S01]  /*432e0*/  STL [R1+0x162c], R29 ;  /* 0x00162c1d01007387 */ /* 0x0001e20000100800 */
[----:B---3--:R-:W-:-:S03]  /*432f0*/  FMUL R15, R29, R6 ;  /* 0x000000061d0f7220 */ /* 0x008fc60000400000 */
[----:B------:R-:W3:Y:S04]  /*43300*/  LDL.LU.64 R6, [R1+0x1728] ;  /* 0x0017280001067983 */ /* 0x000ee80000300a00 */
[----:B--2---:R-:W-:Y:S01]  /*43310*/  HMMA.16816.F32 R8, R8, R4, R12 ;  /* 0x000000040808723c */ /* 0x004fe2000000180c */
[----:B------:R-:W3:Y:S04]  /*43320*/  LDL.LU.64 R4, [R1+0x1720] ;  /* 0x0017200001047983 */ /* 0x000ee80000300a00 */
[----:B------:R-:W2:Y:S01]  /*43330*/  LDL.LU R12, [R1+0x640] ;  /* 0x00064000010c7983 */ /* 0x000ea20000300800 */
[----:B-1----:R-:W-:Y:S01]  /*43340*/  FMUL R16, R26, R19 ;  /* 0x000000131a107220 */ /* 0x002fe20000400000 */
[----:B----4-:R-:W-:-:S12]  /*43350*/  FMUL R19, R27, R23 ;  /* 0x000000171b137220 */ /* 0x010fd80000400000 */
[----:B------:R-:W-:Y:S04]  /*43360*/  STL.64 [R1+0xac0], R8 ;  /* 0x000ac00801007387 */ /* 0x000fe80000100a00 */
[----:B------:R-:W-:Y:S04]  /*43370*/  STL.64 [R1+0xac8], R10 ;  /* 0x000ac80a01007387 */ /* 0x000fe80000100a00 */
[----:B------:R-:W4:Y:S04]  /*43380*/  LDL.LU R13, [R1+0x644] ;  /* 0x00064400010d7983 */ /* 0x000f280000300800 */
[----:B------:R-:W2:Y:S04]  /*43390*/  LDL.LU R14, [R1+0x648] ;  /* 0x00064800010e7983 */ /* 0x000ea80000300800 */
[----:B------:R-:W2:Y:S04]  /*433a0*/  LDL.LU R15, [R1+0x64c] ;  /* 0x00064c00010f7983 */ /* 0x000ea80000300800 */
[----:B------:R-:W2:Y:S04]  /*433b0*/  LDL.LU R23, [R1+0x66c] ;  /* 0x00066c0001177983 */ /* 0x000ea80000300800 */
[----:B-----5:R-:W1:Y:S01]  /*433c0*/  LDSM.16.M88.4 R8, [R22+UR8+0x6c000] ;  /* 0x06c000081608783b */ /* 0x020e620008000200 */
[----:B------:R-:W-:Y:S01]  /*433d0*/  FADD R0, -R0, R18 ;  /* 0x0000001200007221 */ /* 0x000fe20000000100 */
[----:B------:R-:W-:Y:S01]  /*433e0*/  FMUL R17, R26, R28 ;  /* 0x0000001c1a117220 */ /* 0x000fe20000400000 */
[----:B------:R-:W-:Y:S01]  /*433f0*/  FMUL R18, R27, R2 ;  /* 0x000000021b127220 */ /* 0x000fe20000400000 */
[----:B------:R-:W-:-:S02]  /*43400*/  FADD R2, -R3, R25 ;  /* 0x0000001903027221 */ /* 0x000fc40000000100 */
[----:B------:R-:W5:Y:S04]  /*43410*/  LDL R3, [R1+0xca4] ;  /* 0x000ca40001037983 */ /* 0x000f680000100800 */
[----:B0-----:R-:W4:Y:S04]  /*43420*/  LDL.LU R29, [R1+0x9a4] ;  /* 0x0009a400011d7983 */ /* 0x001f280000300800 */
[----:B------:R-:W4:Y:S01]  /*43430*/  LDL R28, [R1+0xca0] ;  /* 0x000ca000011c7983 */ /* 0x000f220000100800 */
[----:B---3--:R-:W-:Y:S03]  /*43440*/  HMMA.16816.F32 R16, R4, R20, R16 ;  /* 0x000000140410723c */ /* 0x008fe60000001810 */
[----:B--2---:R-:W-:Y:S04]  /*43450*/  STL.64 [R1+0x1718], R22 ;  /* 0x0017181601007387 */ /* 0x004fe80000100a00 */
[----:B-1----:R-:W-:Y:S04]  /*43460*/  STL.64 [R1+0x16f0], R10 ;  /* 0x0016f00a01007387 */ /* 0x002fe80000100a00 */
[----:B------:R0:W-:Y:S04]  /*43470*/  STL.64 [R1+0x16e8], R8 ;  /* 0x0016e80801007387 */ /* 0x0001e80000100a00 */
[----:B0-----:R-:W2:Y:S04]  /*43480*/  LDL.64 R8, [R1+0x30] ;  /* 0x0000300001087983 */ /* 0x001ea80000100a00 */
[----:B------:R-:W3:Y:S04]  /*43490*/  LDL.LU.64 R22, [R1+0x1718] ;  /* 0x0017180001167983 */ /* 0x000ee80000300a00 */
[----:B------:R-:W2:Y:S04]  /*434a0*/  LDL.LU R25, [R1+0x660] ;  /* 0x0006600001197983 */ /* 0x000ea80000300800 */
[----:B------:R0:W-:Y:S04]  /*434b0*/  STL.64 [R1+0xab0], R16 ;  /* 0x000ab01001007387 */ /* 0x0001e80000100a00 */
[----:B------:R1:W-:Y:S04]  /*434c0*/  STL.64 [R1+0xab8], R18 ;  /* 0x000ab81201007387 */ /* 0x0003e80000100a00 */
[----:B0-----:R-:W2:Y:S04]  /*434d0*/  LDL.LU R17, [R1+0x664] ;  /* 0x0006640001117983 */ /* 0x001ea80000300800 */
[----:B-1----:R-:W2:Y:S04]  /*434e0*/  LDL.LU R18, [R1+0x668] ;  /* 0x0006680001127983 */ /* 0x002ea80000300800 */
[----:B------:R-:W2:Y:S04]  /*434f0*/  LDL.LU R21, [R1+0x650] ;  /* 0x0006500001157983 */ /* 0x000ea80000300800 */
[----:B------:R-:W2:Y:S04]  /*43500*/  LDL.LU R20, [R1+0x654] ;  /* 0x0006540001147983 */ /* 0x000ea80000300800 */
[----:B---3--:R-:W-:Y:S04]  /*43510*/  STL.64 [R1+0x1710], R22 ;  /* 0x0017101601007387 */ /* 0x008fe80000100a00 */
[----:B--2---:R0:W-:Y:S04]  /*43520*/  STL.64 [R1+0x1708], R20 ;  /* 0x0017081401007387 */ /* 0x0041e80000100a00 */
[----:B0-----:R-:W2:Y:S04]  /*43530*/  LDL R20, [R1+0x150] ;  /* 0x0001500001147983 */ /* 0x001ea80000100800 */
[----:B------:R-:W3:Y:S04]  /*43540*/  LDL.LU R11, [R1+0x658] ;  /* 0x00065800010b7983 */ /* 0x000ee80000300800 */
[----:B------:R-:W2:Y:S01]  /*43550*/  LDL.LU R10, [R1+0x65c] ;  /* 0x00065c00010a7983 */ /* 0x000ea20000300800 */
[----:B------:R-:W-:Y:S01]  /*43560*/  FMUL R0, R0, 1.4426950216293334961 ;  /* 0x3fb8aa3b00007820 */ /* 0x000fe20000400000 */
[----:B------:R-:W-:-:S03]  /*43570*/  MOV R21, R24 ;  /* 0x0000001800157202 */ /* 0x000fc60000000f00 */
[----:B------:R0:W1:Y:S01]  /*43580*/  MUFU.EX2 R24, R0 ;  /* 0x0000000000187308 */ /* 0x0000620000000800 */
[C---:B------:R-:W-:Y:S01]  /*43590*/  FMUL R12, R26.reuse, R12 ;  /* 0x0000000c1a0c7220 */ /* 0x040fe20000400000 */
[C---:B----4-:R-:W-:Y:S01]  /*435a0*/  FMUL R13, R26.reuse, R13 ;  /* 0x0000000d1a0d7220 */ /* 0x050fe20000400000 */
[C---:B------:R-:W-:Y:S01]  /*435b0*/  FMUL R14, R27.reuse, R14 ;  /* 0x0000000e1b0e7220 */ /* 0x040fe20000400000 */
[C---:B------:R-:W-:Y:S01]  /*435c0*/  FMUL R15, R27.reuse, R15 ;  /* 0x0000000f1b0f7220 */ /* 0x040fe20000400000 */
[----:B--2---:R-:W-:Y:S04]  /*435d0*/  STL [R1+0x1700], R10 ;  /* 0x0017000a01007387 */ /* 0x004fe80000100800 */
[----:B------:R2:W-:Y:S04]  /*435e0*/  STL.64 [R1+0x16f8], R8 ;  /* 0x0016f80801007387 */ /* 0x0005e80000100a00 */
[----:B--2---:R-:W2:Y:S04]  /*435f0*/  LDL.64 R8, [R1+0x50] ;  /* 0x0000500001087983 */ /* 0x004ea80000100a00 */
[----:B0-----:R-:W5:Y:S04]  /*43600*/  LDL.LU R0, [R1+0x9a0] ;  /* 0x0009a00001007983 */ /* 0x001f680000300800 */
[----:B------:R-:W4:Y:S01]  /*43610*/  LDL.LU.64 R22, [R1+0x1710] ;  /* 0x0017100001167983 */ /* 0x000f220000300a00 */
[----:B------:R-:W-:Y:S03]  /*43620*/  HMMA.16816.F32 R12, R4, R20, R12 ;  /* 0x00000014040c723c */ /* 0x000fe6000000180c */
[----:B------:R-:W2:Y:S01]  /*43630*/  LDL.LU.64 R20, [R1+0x1708] ;  /* 0x0017080001147983 */ /* 0x000ea20000300a00 */
[C---:B------:R-:W-:Y:S01]  /*43640*/  FMUL R16, R26.reuse, R25 ;  /* 0x000000191a107220 */ /* 0x040fe20000400000 */
[----:B------:R-:W-:Y:S01]  /*43650*/  FMUL R17, R26, R17 ;  /* 0x000000111a117220 */ /* 0x000fe20000400000 */
[----:B------:R-:W-:Y:S01]  /*43660*/  FMUL R18, R27, R18 ;  /* 0x000000121b127220 */ /* 0x000fe20000400000 */
[----:B------:R-:W-:-:S04]  /*43670*/  FMUL R2, R2, 1.4426950216293334961 ;  /* 0x3fb8aa3b02027820 */ /* 0x000fc80000400000 */
[----:B------:R0:W1:Y:S08]  /*43680*/  MUFU.EX2 R25, R2 ;  /* 0x0000000200197308 */ /* 0x0000700000000800 */
[----:B------:R1:W-:Y:S04]  /*43690*/  STL.64 [R1+0xaa0], R12 ;  /* 0x000aa00c01007387 */ /* 0x0003e80000100a00 */
[----:B------:R-:W-:Y:S04]  /*436a0*/  STL.64 [R1+0xaa8], R14 ;  /* 0x000aa80e01007387 */ /* 0x000fe80000100a00 */
[----:B0-----:R-:W3:Y:S01]  /*436b0*/  LDL.LU R2, [R1+0x67c] ;  /* 0x00067c0001027983 */ /* 0x001ee20000300800 */
[----:B----4-:R-:W-:-:S07]  /*436c0*/  FMUL R19, R27, R23 ;  /* 0x000000171b137220 */ /* 0x010fce0000400000 */
[----:B--2---:R-:W-:Y:S01]  /*436d0*/  HMMA.16816.F32 R16, R4, R8, R16 ;  /* 0x000000080410723c */ /* 0x004fe20000001810 */
[C---:B-1----:R-:W-:Y:S01]  /*436e0*/  FMUL R12, R26.reuse, R21 ;  /* 0x000000151a0c7220 */ /* 0x042fe20000400000 */
[----:B------:R-:W-:Y:S01]  /*436f0*/  FMUL R13, R26, R20 ;  /* 0x000000141a0d7220 */ /* 0x000fe20000400000 */
[----:B------:R-:W-:Y:S02]  /*43700*/  IMAD.MOV.U32 R21, RZ, RZ, R8 ;  /* 0x000000ffff157224 */ /* 0x000fe400078e0008 */
[----:B------:R-:W-:-:S14]  /*43710*/  IMAD.MOV.U32 R20, RZ, RZ, R9 ;  /* 0x000000ffff147224 */ /* 0x000fdc00078e0009 */
[----:B------:R0:W-:Y:S04]  /*43720*/  STL.64 [R1+0xa90], R16 ;  /* 0x000a901001007387 */ /* 0x0001e80000100a00 */
[----:B------:R1:W-:Y:S04]  /*43730*/  STL.64 [R1+0xa98], R18 ;  /* 0x000a981201007387 */ /* 0x0003e80000100a00 */
[----:B------:R-:W2:Y:S04]  /*43740*/  LDL.LU R10, [R1+0x1700] ;  /* 0x00170000010a7983 */ /* 0x000ea80000300800 */
[----:B------:R-:W4:Y:S04]  /*43750*/  LDL.LU.64 R8, [R1+0x16f8] ;  /* 0x0016f80001087983 */ /* 0x000f280000300a00 */
[----:B0-----:R-:W4:Y:S04]  /*43760*/  LDL.LU R17, [R1+0x670] ;  /* 0x0006700001117983 */ /* 0x001f280000300800 */
[----:B-1----:R-:W4:Y:S04]  /*43770*/  LDL.LU R18, [R1+0x674] ;  /* 0x0006740001127983 */ /* 0x002f280000300800 */
[----:B------:R-:W4:Y:S01]  /*43780*/  LDL.LU R19, [R1+0x678] ;  /* 0x0006780001137983 */ /* 0x000f220000300800 */
[----:B---3--:R-:W-:-:S03]  /*43790*/  FMUL R14, R27, R11 ;  /* 0x0000000b1b0e7220 */ /* 0x008fc60000400000 */
[----:B------:R-:W-:Y:S01]  /*437a0*/  STL.64 [R1+0x1630], R26 ;  /* 0x0016301a01007387 */ /* 0x000fe20000100a00 */
[----:B-----5:R-:W-:Y:S01]  /*437b0*/  FADD R0, -R3, R0 ;  /* 0x0000000003007221 */ /* 0x020fe20000000100 */
[----:B--2---:R-:W-:-:S07]  /*437c0*/  FMUL R15, R27, R10 ;  /* 0x0000000a1b0f7220 */ /* 0x004fce0000400000 */
[----:B----4-:R-:W-:Y:S01]  /*437d0*/  HMMA.16816.F32 R4, R4, R8, R12 ;  /* 0x000000080404723c */ /* 0x010fe2000000180c */
[----:B------:R-:W-:Y:S01]  /*437e0*/  MOV R23, R8 ;  /* 0x0000000800177202 */ /* 0x000fe20000000f00 */
[----:B------:R-:W-:Y:S02]  /*437f0*/  IMAD.MOV.U32 R14, RZ, RZ, R9 ;  /* 0x000000ffff0e7224 */ /* 0x000fe400078e0009 */
[C---:B------:R-:W-:Y:S01]  /*43800*/  FMUL R16, R24.reuse, R17 ;  /* 0x0000001118107220 */ /* 0x040fe20000400000 */
[----:B------:R-:W-:Y:S01]  /*43810*/  FMUL R17, R24, R18 ;  /* 0x0000001218117220 */ /* 0x000fe20000400000 */
[C---:B------:R-:W-:Y:S01]  /*43820*/  FMUL R18, R25.reuse, R19 ;  /* 0x0000001319127220 */ /* 0x040fe20000400000 */
[----:B------:R-:W-:Y:S01]  /*43830*/  FMUL R19, R25, R2 ;  /* 0x0000000219137220 */ /* 0x000fe20000400000 */
[----:B------:R-:W-:-:S11]  /*43840*/  FADD R2, -R28, R29 ;  /* 0x0000001d1c027221 */ /* 0x000fd60000000100 */
        /* <DEDUP_REMOVED lines=8> */
[----:B------:R-:W2:Y:S04]  /*438d0*/  LDL R29, [R1+0xc98] ;  /* 0x000c9800011d7983 */ /* 0x000ea80000100800 */
[----:B------:R-:W-:Y:S04]  /*438e0*/  STL [R1+0x16e0], R22 ;  /* 0x0016e01601007387 */ /* 0x000fe80000100800 */
[----:B------:R0:W-:Y:S04]  /*438f0*/  STL.64 [R1+0x16d8], R20 ;  /* 0x0016d81401007387 */ /* 0x0001e80000100a00 */
[----:B------:R-:W1:Y:S04]  /*43900*/  LDSM.16.M88.4 R4, [R22+UR8+0x6d000] ;  /* 0x06d000081604783b */ /* 0x000e680008000200 */
[----:B0-----:R-:W2:Y:S04]  /*43910*/  LDL.64 R20, [R1+0x170] ;  /* 0x0001700001147983 */ /* 0x001ea80000100a00 */
[----:B-1----:R-:W-:Y:S04]  /*43920*/  STL.64 [R1+0x16b0], R6 ;  /* 0x0016b00601007387 */ /* 0x002fe80000100a00 */
[----:B------:R0:W-:Y:S02]  /*43930*/  STL.64 [R1+0x16a8], R4 ;  /* 0x0016a80401007387 */ /* 0x0001e40000100a00 */
[----:B0-----:R-:W-:Y:S01]  /*43940*/  MOV R5, R14 ;  /* 0x0000000e00057202 */ /* 0x001fe20000000f00 */
[----:B--2---:R-:W-:Y:S01]  /*43950*/  HMMA.16816.F32 R16, R8, R20, R16 ;  /* 0x000000140810723c */ /* 0x004fe20000001810 */
[----:B------:R-:W-:-:S02]  /*43960*/  IMAD.MOV.U32 R28, RZ, RZ, R20 ;  /* 0x000000ffff1c7224 */ /* 0x000fc400078e0014 */
[----:B------:R-:W-:Y:S02]  /*43970*/  IMAD.MOV.U32 R27, RZ, RZ, R21 ;  /* 0x000000ffff1b7224 */ /* 0x000fe400078e0015 */
[----:B-----5:R-:W-:-:S14]  /*43980*/  FMUL R14, R25, R3 ;  /* 0x00000003190e7220 */ /* 0x020fdc0000400000 */
[----:B------:R0:W-:Y:S04]  /*43990*/  STL.64 [R1+0xa70], R16 ;  /* 0x000a701001007387 */ /* 0x0001e80000100a00 */
[----:B------:R1:W-:Y:S04]  /*439a0*/  STL.64 [R1+0xa78], R18 ;  /* 0x000a781201007387 */ /* 0x0003e80000100a00 */
[----:B------:R-:W2:Y:S04]  /*439b0*/  LDL.LU R22, [R1+0x16e0] ;  /* 0x0016e00001167983 */ /* 0x000ea80000300800 */
[----:B------:R-:W5:Y:S04]  /*439c0*/  LDL.LU.64 R20, [R1+0x16d8] ;  /* 0x0016d80001147983 */ /* 0x000f680000300a00 */
[----:B0-----:R-:W2:Y:S04]  /*439d0*/  LDL.LU R16, [R1+0x6b0] ;  /* 0x0006b00001107983 */ /* 0x001ea80000300800 */
[----:B------:R-:W2:Y:S04]  /*439e0*/  LDL.LU R17, [R1+0x6b4] ;  /* 0x0006b40001117983 */ /* 0x000ea80000300800 */
[----:B------:R-:W2:Y:S04]  /*439f0*/  LDL.LU R3, [R1+0x6b8] ;  /* 0x0006b80001037983 */ /* 0x000ea80000300800 */
[----:B-1----:R-:W2:Y:S04]  /*43a00*/  LDL.LU R19, [R1+0x6bc] ;  /* 0x0006bc0001137983 */ /* 0x002ea80000300800 */
[----:B------:R-:W2:Y:S04]  /*43a10*/  LDL.LU R26, [R1+0x694] ;  /* 0x00069400011a7983 */ /* 0x000ea80000300800 */
[----:B------:R-:W2:Y:S04]  /*43a20*/  LDL.LU R7, [R1+0x698] ;  /* 0x0006980001077983 */ /* 0x000ea80000300800 */
[----:B------:R-:W2:Y:S01]  /*43a30*/  LDL.LU R6, [R1+0x69c] ;  /* 0x00069c0001067983 */ /* 0x000ea20000300800 */
[----:B------:R-:W-:-:S03]  /*43a40*/  IMAD.MOV.U32 R4, RZ, RZ, R23 ;  /* 0x000000ffff047224 */ /* 0x000fc600078e0017 */
[----:B--2---:R0:W-:Y:S04]  /*43a50*/  STL [R1+0x16c0], R6 ;  /* 0x0016c00601007387 */ /* 0x0041e80000100800 */
[----:B0-----:R-:W2:Y:S04]  /*43a60*/  LDL.LU R6, [R1+0x690] ;  /* 0x0006900001067983 */ /* 0x001ea80000300800 */
[----:B------:R5:W-:Y:S02]  /*43a70*/  STL.64 [R1+0x16b8], R4 ;  /* 0x0016b80401007387 */ /* 0x000be40000100a00 */
[----:B-----5:R-:W-:Y:S01]  /*43a80*/  MOV R4, R21 ;  /* 0x0000001500047202 */ /* 0x020fe20000000f00 */
[----:B------:R-:W-:Y:S01]  /*43a90*/  IMAD.MOV.U32 R5, RZ, RZ, R20 ;  /* 0x000000ffff057224 */ /* 0x000fe200078e0014 */
[----:B--2---:R-:W-:Y:S04]  /*43aa0*/  STL.64 [R1+0x16d0], R6 ;  /* 0x0016d00601007387 */ /* 0x004fe80000100a00 */
[----:B------:R0:W-:Y:S04]  /*43ab0*/  STL.64 [R1+0x16c8], R4 ;  /* 0x0016c80401007387 */ /* 0x0001e80000100a00 */
[----:B0-----:R-:W2:Y:S01]  /*43ac0*/  LDL.64 R4, [R1+0x150] ;  /* 0x0001500001047983 */ /* 0x001ea20000100a00 */
[C---:B---3--:R-:W-:Y:S01]  /*43ad0*/  FMUL R12, R24.reuse, R12 ;  /* 0x0000000c180c7220 */ /* 0x048fe20000400000 */
[----:B----4-:R-:W-:Y:S01]  /*43ae0*/  FMUL R13, R24, R13 ;  /* 0x0000000d180d7220 */ /* 0x010fe20000400000 */
[----:B------:R-:W-:Y:S01]  /*43af0*/  FMUL R15, R25, R15 ;  /* 0x0000000f190f7220 */ /* 0x000fe20000400000 */
[----:B------:R-:W-:-:S04]  /*43b00*/  FMUL R0, R0, 1.4426950216293334961 ;  /* 0x3fb8aa3b00007820 */ /* 0x000fc80000400000 */
[----:B------:R0:W1:Y:S01]  /*43b10*/  MUFU.EX2 R20, R0 ;  /* 0x0000000000147308 */ /* 0x0000620000000800 */
[----:B------:R-:W-:Y:S01]  /*43b20*/  FMUL R18, R25, R3 ;  /* 0x0000000319127220 */ /* 0x000fe20000400000 */
[----:B0-----:R-:W3:Y:S01]  /*43b30*/  LDL R0, [R1+0xc9c] ;  /* 0x000c9c0001007983 */ /* 0x001ee20000100800 */
[----:B--2---:R-:W-:Y:S01]  /*43b40*/  HMMA.16816.F32 R12, R8, R4, R12 ;  /* 0x00000004080c723c */ /* 0x004fe2000000180c */
[----:B------:R-:W-:Y:S01]  /*43b50*/  IMAD.MOV.U32 R23, RZ, RZ, R4 ;  /* 0x000000ffff177224 */ /* 0x000fe200078e0004 */
[----:B------:R-:W-:-:S15]  /*43b60*/  MOV R3, R5 ;  /* 0x0000000500037202 */ /* 0x000fde0000000f00 */
[----:B------:R-:W-:Y:S02]  /*43b70*/  NOP ;  /* 0x0000000000007918 */ /* 0x000fe40000000000 */
[----:B------:R0:W-:Y:S04]  /*43b80*/  STL.64 [R1+0xa60], R12 ;  /* 0x000a600c01007387 */ /* 0x0001e80000100a00 */
[----:B------:R2:W-:Y:S04]  /*43b90*/  STL.64 [R1+0xa68], R14 ;  /* 0x000a680e01007387 */ /* 0x0005e80000100a00 */
[----:B------:R-:W0:Y:S04]  /*43ba0*/  LDL.LU.64 R6, [R1+0x16d0] ;  /* 0x0016d00001067983 */ /* 0x000e280000300a00 */
[----:B------:R-:W4:Y:S01]  /*43bb0*/  LDL.LU.64 R4, [R1+0x16c8] ;  /* 0x0016c80001047983 */ /* 0x000f220000300a00 */
[----:B------:R-:W-:Y:S01]  /*43bc0*/  FMUL R2, R2, 1.4426950216293334961 ;  /* 0x3fb8aa3b02027820 */ /* 0x000fe20000400000 */
[C---:B------:R-:W-:Y:S01]  /*43bd0*/  FMUL R16, R24.reuse, R16 ;  /* 0x0000001018107220 */ /* 0x040fe20000400000 */
[C---:B------:R-:W-:Y:S01]  /*43be0*/  FMUL R17, R24.reuse, R17 ;  /* 0x0000001118117220 */ /* 0x040fe20000400000 */
[----:B------:R-:W-:Y:S01]  /*43bf0*/  FMUL R19, R25, R19 ;  /* 0x0000001319137220 */ /* 0x000fe20000400000 */
[----:B------:R5:W0:Y:S02]  /*43c00*/  MUFU.EX2 R21, R2 ;  /* 0x0000000200157308 */ /* 0x000a240000000800 */
[----:B-----5:R-:W5:Y:S01]  /*43c10*/  LDL.LU R2, [R1+0x9ac] ;  /* 0x0009ac0001027983 */ /* 0x020f620000300800 */
[----:B0-----:R-:W-:-:S03]  /*43c20*/  FMUL R12, R24, R6 ;  /* 0x00000006180c7220 */ /* 0x001fc60000400000 */
[----:B------:R-:W3:Y:S01]  /*43c30*/  LDL.LU R6, [R1+0x16c0] ;  /* 0x0016c00001067983 */ /* 0x000ee20000300800 */
[----:B----4-:R-:W-:Y:S03]  /*43c40*/  HMMA.16816.F32 R16, R8, R4, R16 ;  /* 0x000000040810723c */ /* 0x010fe60000001810 */
[----:B------:R-:W4:Y:S01]  /*43c50*/  LDL.LU.64 R4, [R1+0x16b8] ;  /* 0x0016b80001047983 */ /* 0x000f220000300a00 */
[----:B------:R-:W-:Y:S01]  /*43c60*/  FMUL R13, R24, R26 ;  /* 0x0000001a180d7220 */ /* 0x000fe20000400000 */
[----:B--2---:R-:W-:-:S14]  /*43c70*/  FMUL R14, R25, R7 ;  /* 0x00000007190e7220 */ /* 0x004fdc0000400000 */
[----:B------:R0:W-:Y:S04]  /*43c80*/  STL.64 [R1+0xa50], R16 ;  /* 0x000a501001007387 */ /* 0x0001e80000100a00 */
[----:B------:R2:W-:Y:S04]  /*43c90*/  STL.64 [R1+0xa58], R18 ;  /* 0x000a581201007387 */ /* 0x0005e80000100a00 */
[----:B0-----:R-:W1:Y:S04]  /*43ca0*/  LDL.LU R16, [R1+0x6e0] ;  /* 0x0006e00001107983 */ /* 0x001e680000300800 */
[----:B------:R-:W5:Y:S04]  /*43cb0*/  LDL.LU R17, [R1+0x6e4] ;  /* 0x0006e40001117983 */ /* 0x000f680000300800 */
[----:B--2---:R-:W2:Y:S04]  /*43cc0*/  LDL.LU R18, [R1+0x6e8] ;  /* 0x0006e80001127983 */ /* 0x004ea80000300800 */
[----:B------:R-:W2:Y:S04]  /*43cd0*/  LDL.LU R19, [R1+0x6ec] ;  /* 0x0006ec0001137983 */ /* 0x000ea80000300800 */
[----:B------:R0:W-:Y:S01]  /*43ce0*/  STL.64 [R1+0x1638], R24 ;  /* 0x0016381801007387 */ /* 0x0001e20000100a00 */
[----:B---3--:R-:W-:-:S03]  /*43cf0*/  FMUL R15, R25, R6 ;  /* 0x00000006190f7220 */ /* 0x008fc60000400000 */
[----:B0-----:R-:W3:Y:S04]  /*43d00*/  LDL.LU R25, [R1+0x9a8] ;  /* 0x0009a80001197983 */ /* 0x001ee80000300800 */
[----:B------:R-:W3:Y:S01]  /*43d10*/  LDL.LU.64 R6, [R1+0x16b0] ;  /* 0x0016b00001067983 */ /* 0x000ee20000300a00 */
[----:B----4-:R-:W-:Y:S03]  /*43d20*/  HMMA.16816.F32 R8, R8, R4, R12 ;  /* 0x000000040808723c */ /* 0x010fe6000000180c */
[----:B------:R-:W4:Y:S04]  /*43d30*/  LDL.LU.64 R4, [R1+0x16a8] ;  /* 0x0016a80001047983 */ /* 0x000f280000300a00 */
[----:B------:R-:W4:Y:S04]  /*43d40*/  LDL.LU R26, [R1+0x6f0] ;  /* 0x0006f000011a7983 */ /* 0x000f280000300800 */
[----:B------:R-:W0:Y:S08]  /*43d50*/  LDSM.16.M88.4 R12, [R22+UR8+0x6e000] ;  /* 0x06e00008160c783b */ /* 0x000e300008000200 */
[----:B------:R1:W-:Y:S04]  /*43d60*/  STL.64 [R1+0xa40], R8 ;  /* 0x000a400801007387 */ /* 0x0003e80000100a00 */
[----:B------:R5:W-:Y:S04]  /*43d70*/  STL.64 [R1+0xa48], R10 ;  /* 0x000a480a01007387 */ /* 0x000be80000100a00 */
[----:B-1----:R-:W4:Y:S04]  /*43d80*/  LDL.LU R9, [R1+0x6f4] ;  /* 0x0006f40001097983 */ /* 0x002f280000300800 */
[----:B-----5:R-:W5:Y:S04]  /*43d90*/  LDL.LU R10, [R1+0x6f8] ;  /* 0x0006f800010a7983 */ /* 0x020f680000300800 */
[----:B------:R-:W5:Y:S04]  /*43da0*/  LDL.LU R11, [R1+0x6fc] ;  /* 0x0006fc00010b7983 */ /* 0x000f680000300800 */
[----:B------:R-:W5:Y:S01]  /*43db0*/  LDL.LU R24, [R1+0x70c] ;  /* 0x00070c0001187983 */ /* 0x000f620000300800 */
[C---:B------:R-:W-:Y:S01]  /*43dc0*/  FMUL R16, R20.reuse, R16 ;  /* 0x0000001014107220 */ /* 0x040fe20000400000 */
[----:B------:R-:W-:Y:S01]  /*43dd0*/  FMUL R17, R20, R17 ;  /* 0x0000001114117220 */ /* 0x000fe20000400000 */
[C---:B--2---:R-:W-:Y:S01]  /*43de0*/  FMUL R18, R21.reuse, R18 ;  /* 0x0000001215127220 */ /* 0x044fe20000400000 */
[----:B------:R-:W-:Y:S01]  /*43df0*/  FMUL R19, R21, R19 ;  /* 0x0000001315137220 */ /* 0x000fe20000400000 */
[----:B------:R-:W-:Y:S01]  /*43e00*/  FADD R2, -R29, R2 ;  /* 0x000000021d027221 */ /* 0x000fe20000000100 */
[----:B---3--:R-:W-:Y:S01]  /*43e10*/  FADD R0, -R0, R25 ;  /* 0x0000001900007221 */ /* 0x008fe20000000100 */
[----:B------:R-:W-:-:S02]  /*43e20*/  IMAD.MOV.U32 R25, RZ, RZ, R27 ;  /* 0x000000ffff197224 */ /* 0x000fc400078e001b */
[----:B----4-:R-:W-:Y:S01]  /*43e30*/  FMUL R8, R20, R26 ;  /* 0x0000001a14087220 */ /* 0x010fe20000400000 */
[----:B-----5:R1:W-:Y:S04]  /*43e40*/  STL [R1+0x16a4], R24 ;  /* 0x0016a41801007387 */ /* 0x0203e80000100800 */
[----:B------:R-:W2:Y:S01]  /*43e50*/  LDL.LU R29, [R1+0x9e0] ;  /* 0x0009e000011d7983 */ /* 0x000ea20000300800 */
[----:B-1----:R-:W-:-:S03]  /*43e60*/  IMAD.MOV.U32 R24, RZ, RZ, R28 ;  /* 0x000000ffff187224 */ /* 0x002fc600078e001c */
[----:B------:R-:W2:Y:S04]  /*43e70*/  LDL R28, [R1+0xc94] ;  /* 0x000c9400011c7983 */ /* 0x000ea80000100800 */
[----:B------:R-:W-:Y:S01]  /*43e80*/  HMMA.16816.F32 R16, R4, R24, R16 ;  /* 0x000000180410723c */ /* 0x000fe20000001810 */
[----:B0-----:R-:W-:Y:S04]  /*43e90*/  STL.64 [R1+0x1680], R14 ;  /* 0x0016800e01007387 */ /* 0x001fe80000100a00 */
[----:B------:R0:W-:Y:S04]  /*43ea0*/  STL.64 [R1+0x1678], R12 ;  /* 0x0016780c01007387 */ /* 0x0001e80000100a00 */
[----:B0-----:R-:W3:Y:S04]  /*43eb0*/  LDL.64 R12, [R1+0x30] ;  /* 0x00003000010c7983 */ /* 0x001ee80000100a00 */
[----:B------:R-:W4:Y:S06]  /*43ec0*/  LDL.LU R24, [R1+0x16a4] ;  /* 0x0016a40001187983 */ /* 0x000f2c0000300800 */
[----:B------:R0:W-:Y:S04]  /*43ed0*/  STL.64 [R1+0xa20], R16 ;  /* 0x000a201001007387 */ /* 0x0001e80000100a00 */
[----:B------:R1:W-:Y:S04]  /*43ee0*/  STL.64 [R1+0xa28], R18 ;  /* 0x000a281201007387 */ /* 0x0003e80000100a00 */
[----:B0-----:R-:W5:Y:S04]  /*43ef0*/  LDL.LU R17, [R1+0x700] ;  /* 0x0007000001117983 */ /* 0x001f680000300800 */
[----:B-1----:R-:W2:Y:S04]  /*43f00*/  LDL.LU R18, [R1+0x704] ;  /* 0x0007040001127983 */ /* 0x002ea80000300800 */
[----:B------:R-:W2:Y:S04]  /*43f10*/  LDL.LU R19, [R1+0x708] ;  /* 0x0007080001137983 */ /* 0x000ea80000300800 */
[----:B------:R-:W2:Y:S04]  /*43f20*/  LDL.LU R27, [R1+0x6d0] ;  /* 0x0006d000011b7983 */ /* 0x000ea80000300800 */
[----:B------:R-:W2:Y:S04]  /*43f30*/  LDL.LU R26, [R1+0x6d4] ;  /* 0x0006d400011a7983 */ /* 0x000ea80000300800 */
[----:B--2---:R-:W-:Y:S04]  /*43f40*/  STL.64 [R1+0x1698], R26 ;  /* 0x0016981a01007387 */ /* 0x004fe80000100a00 */
[----:B----4-:R0:W-:Y:S02]  /*43f50*/  STL [R1+0x1694], R24 ;  /* 0x0016941801007387 */ /* 0x0101e40000100800 */
[----:B0-----:R-:W-:-:S02]  /*43f60*/  MOV R24, R23 ;  /* 0x0000001700187202 */ /* 0x001fc40000000f00 */
[----:B------:R-:W2:Y:S04]  /*43f70*/  LDL.LU R23, [R1+0x16a0] ;  /* 0x0016a00001177983 */ /* 0x000ea80000300800 */
[----:B------:R-:W4:Y:S04]  /*43f80*/  LDL.LU R15, [R1+0x6d8] ;  /* 0x0006d800010f7983 */ /* 0x000f280000300800 */
[----:B------:R-:W2:Y:S01]  /*43f90*/  LDL.LU R14, [R1+0x6dc] ;  /* 0x0006dc00010e7983 */ /* 0x000ea20000300800 */
[----:B------:R-:W-:Y:S01]  /*43fa0*/  FMUL R9, R20, R9 ;  /* 0x0000000914097220 */ /* 0x000fe20000400000 */
[C---:B------:R-:W-:Y:S01]  /*43fb0*/  FMUL R10, R21.reuse, R10 ;  /* 0x0000000a150a7220 */ /* 0x040fe20000400000 */
[----:B------:R-:W-:Y:S01]  /*43fc0*/  FMUL R11, R21, R11 ;  /* 0x0000000b150b7220 */ /* 0x000fe20000400000 */
[----:B------:R-:W-:-:S07]  /*43fd0*/  IMAD.MOV.U32 R25, RZ, RZ, R3 ;  /* 0x000000ffff197224 */ /* 0x000fce00078e0003 */
[----:B------:R-:W-:Y:S01]  /*43fe0*/  HMMA.16816.F32 R8, R4, R24, R8 ;  /* 0x000000180408723c */ /* 0x000fe20000001808 */
[----:B--2---:R-:W-:Y:S04]  /*43ff0*/  STL [R1+0x1690], R14 ;  /* 0x0016900e01007387 */ /* 0x004fe80000100800 */
[----:B---3--:R0:W-:Y:S04]  /*44000*/  STL.64 [R1+0x1688], R12 ;  /* 0x0016880c01007387 */ /* 0x0081e80000100a00 */
[----:B0-----:R-:W2:Y:S04]  /*44010*/  LDL.64 R12, [R1+0x50] ;  /* 0x00005000010c7983 */ /* 0x001ea80000100a00 */
[----:B------:R-:W3:Y:S04]  /*44020*/  LDL.LU.64 R26, [R1+0x1698] ;  /* 0x00169800011a7983 */ /* 0x000ee80000300a00 */
[----:B------:R-:W2:Y:S01]  /*44030*/  LDL.LU R24, [R1+0x1694] ;  /* 0x0016940001187983 */ /* 0x000ea20000300800 */
[C---:B-----5:R-:W-:Y:S01]  /*44040*/  FMUL R16, R20.reuse, R17 ;  /* 0x0000001114107220 */ /* 0x060fe20000400000 */
[----:B------:R-:W-:Y:S01]  /*44050*/  FMUL R17, R20, R18 ;  /* 0x0000001214117220 */ /* 0x000fe20000400000 */
[C---:B------:R-:W-:Y:S01]  /*44060*/  FMUL R18, R21.reuse, R19 ;  /* 0x0000001315127220 */ /* 0x040fe20000400000 */
[----:B------:R-:W5:Y:S04]  /*44070*/  LDL.LU R25, [R1+0x718] ;  /* 0x0007180001197983 */ /* 0x000f680000300800 */
[----:B------:R3:W-:Y:S04]  /*44080*/  STL.64 [R1+0xa10], R8 ;  /* 0x000a100801007387 */ /* 0x0007e80000100a00 */
[----:B------:R-:W-:Y:S01]  /*44090*/  STL.64 [R1+0xa18], R10 ;  /* 0x000a180a01007387 */ /* 0x000fe20000100a00 */
[----:B--2---:R-:W-:-:S03]  /*440a0*/  FMUL R19, R21, R24 ;  /* 0x0000001815137220 */ /* 0x004fc60000400000 */
[----:B------:R-:W2:Y:S04]  /*440b0*/  LDL.LU R24, [R1+0x71c] ;  /* 0x00071c0001187983 */ /* 0x000ea80000300800 */
[----:B------:R-:W-:Y:S01]  /*440c0*/  HMMA.16816.F32 R16, R4, R12, R16 ;  /* 0x0000000c0410723c */ /* 0x000fe20000001810 */
[C---:B---3--:R-:W-:Y:S01]  /*440d0*/  FMUL R8, R20.reuse, R27 ;  /* 0x0000001b14087220 */ /* 0x048fe20000400000 */
[----:B------:R-:W-:Y:S01]  /*440e0*/  FMUL R9, R20, R26 ;  /* 0x0000001a14097220 */ /* 0x000fe20000400000 */
[----:B------:R-:W-:Y:S01]  /*440f0*/  IMAD.MOV.U32 R27, RZ, RZ, R12 ;  /* 0x000000ffff1b7224 */ /* 0x000fe200078e000c */
[----:B------:R-:W-:-:S15]  /*44100*/  MOV R26, R13 ;  /* 0x0000000d001a7202 */ /* 0x000fde0000000f00 */
[----:B------:R0:W-:Y:S04]  /*44110*/  STL.64 [R1+0xa00], R16 ;  /* 0x000a001001007387 */ /* 0x0001e80000100a00 */
[----:B------:R1:W-:Y:S04]  /*44120*/  STL.64 [R1+0xa08], R18 ;  /* 0x000a081201007387 */ /* 0x0003e80000100a00 */
[----:B------:R-:W3:Y:S04]  /*44130*/  LDL.LU R14, [R1+0x1690] ;  /* 0x00169000010e7983 */ /* 0x000ee80000300800 */
[----:B------:R-:W2:Y:S04]  /*44140*/  LDL.LU.64 R12, [R1+0x1688] ;  /* 0x00168800010c7983 */ /* 0x000ea80000300a00 */
[----:B0-----:R-:W5:Y:S04]  /*44150*/  LDL.LU R16, [R1+0x9e4] ;  /* 0x0009e40001107983 */ /* 0x001f680000300800 */
[----:B------:R-:W5:Y:S04]  /*44160*/  LDL R17, [R1+0xc90] ;  /* 0x000c900001117983 */ /* 0x000f680000100800 */
[----:B-1----:R-:W5:Y:S04]  /*44170*/  LDL.LU R18, [R1+0x710] ;  /* 0x0007100001127983 */ /* 0x002f680000300800 */
[----:B------:R-:W5:Y:S01]  /*44180*/  LDL.LU R19, [R1+0x714] ;  /* 0x0007140001137983 */ /* 0x000f620000300800 */
[----:B----4-:R-:W-:Y:S01]  /*44190*/  FMUL R10, R21, R15 ;  /* 0x0000000f150a7220 */ /* 0x010fe20000400000 */
[----:B------:R-:W-:Y:S01]  /*441a0*/  FMUL R0, R0, 1.4426950216293334961 ;  /* 0x3fb8aa3b00007820 */ /* 0x000fe20000400000 */
[----:B------:R-:W-:-:S03]  /*441b0*/  FMUL R3, R2, 1.4426950216293334961 ;  /* 0x3fb8aa3b02037820 */ /* 0x000fc60000400000 */
[----:B------:R0:W5:Y:S02]  /*441c0*/  MUFU.EX2 R2, R0 ;  /* 0x0000000000027308 */ /* 0x0001640000000800 */
[----:B0-----:R-:W-:-:S04]  /*441d0*/  FADD R0, -R28, R29 ;  /* 0x0000001d1c007221 */ /* 0x001fc80000000100 */
[----:B------:R-:W-:-:S06]  /*441e0*/  FMUL R0, R0, 1.4426950216293334961 ;  /* 0x3fb8aa3b00007820 */ /* 0x000fcc0000400000 */
[----:B------:R-:W0:Y:S01]  /*441f0*/  MUFU.EX2 R0, R0 ;  /* 0x0000000000007308 */ /* 0x000e220000000800 */
[----:B------:R1:W-:Y:S01]  /*44200*/  STL.64 [R1+0x1640], R20 ;  /* 0x0016401401007387 */ /* 0x0003e20000100a00 */
[----:B---3--:R-:W-:-:S07]  /*44210*/  FMUL R11, R21, R14 ;  /* 0x0000000e150b7220 */ /* 0x008fce0000400000 */
[----:B--2---:R-:W-:Y:S01]  /*44220*/  HMMA.16816.F32 R4, R4, R12, R8 ;  /* 0x0000000c0404723c */ /* 0x004fe20000001808 */
[----:B------:R-:W-:Y:S02]  /*44230*/  IMAD.MOV.U32 R29, RZ, RZ, R12 ;  /* 0x000000ffff1d7224 */ /* 0x000fe400078e000c */
[----:B------:R-:W-:Y:S02]  /*44240*/  IMAD.MOV.U32 R28, RZ, RZ, R13 ;  /* 0x000000ffff1c7224 */ /* 0x000fe400078e000d */
[C---:B-----5:R-:W-:Y:S01]  /*44250*/  FMUL R8, R2.reuse, R18 ;  /* 0x0000001202087220 */ /* 0x060fe20000400000 */
[----:B------:R-:W-:-:S13]  /*44260*/  FMUL R9, R2, R19 ;  /* 0x0000001302097220 */ /* 0x000fda0000400000 */
[----:B------:R2:W-:Y:S04]  /*44270*/  STL.64 [R1+0x9f0], R4 ;  /* 0x0009f00401007387 */ /* 0x0005e80000100a00 */
[----:B------:R-:W-:Y:S04]  /*44280*/  STL.64 [R1+0x9f8], R6 ;  /* 0x0009f80601007387 */ /* 0x000fe80000100a00 */
[----:B------:R-:W3:Y:S04]  /*44290*/  LDL.LU.64 R14, [R1+0x1680] ;  /* 0x00168000010e7983 */ /* 0x000ee80000300a00 */
[----:B------:R-:W3:Y:S04]  /*442a0*/  LDL.LU.64 R12, [R1+0x1678] ;  /* 0x00167800010c7983 */ /* 0x000ee80000300a00 */
[----:B------:R-:W-:Y:S04]  /*442b0*/  STL.64 [R1+0x1648], R28 ;  /* 0x0016481c01007387 */ /* 0x000fe80000100a00 */
[----:B-1----:R-:W4:Y:S04]  /*442c0*/  LDL.LU R20, [R1+0x720] ;  /* 0x0007200001147983 */ /* 0x002f280000300800 */
[----:B--2---:R-:W2:Y:S01]  /*442d0*/  LDL.LU R5, [R1+0x724] ;  /* 0x0007240001057983 */ /* 0x004ea20000300800 */
[----:B------:R-:W-:-:S03]  /*442e0*/  FADD R4, -R17, R16 ;  /* 0x0000001011047221 */ /* 0x000fc60000000100 */
[----:B------:R-:W-:Y:S04]  /*442f0*/  STL.64 [R1+0x1598], R22 ;  /* 0x0015981601007387 */ /* 0x000fe80000100a00 */
[----:B------:R1:W5:Y:S04]  /*44300*/  LDSM.16.M88.4 R16, [R22+UR8+0x6f000] ;  /* 0x06f000081610783b */ /* 0x0003680008000200 */
[----:B0-----:R-:W-:Y:S04]  /*44310*/  STL [R1+0x820], R0 ;  /* 0x0008200001007387 */ /* 0x001fe80000100800 */
[----:B-1----:R-:W2:Y:S04]  /*44320*/  LDL.LU R22, [R1+0x168] ;  /* 0x0001680001167983 */ /* 0x002ea80000300800 */
[----:B------:R-:W2:Y:S01]  /*44330*/  LDL.LU R23, [R1+0x16c] ;  /* 0x00016c0001177983 */ /* 0x000ea20000300800 */
[----:B------:R-:W0:Y:S03]  /*44340*/  MUFU.EX2 R3, R3 ;  /* 0x0000000300037308 */ /* 0x000e260000000800 */
[----:B------:R-:W3:Y:S04]  /*44350*/  LDL.LU R6, [R1+0x728] ;  /* 0x0007280001067983 */ /* 0x000ee80000300800 */
[----:B------:R-:W3:Y:S01]  /*44360*/  LDL.LU R7, [R1+0x72c] ;  /* 0x00072c0001077983 */ /* 0x000ee20000300800 */
[C---:B0-----:R-:W-:Y:S01]  /*44370*/  FMUL R11, R3.reuse, R24 ;  /* 0x00000018030b7220 */ /* 0x041fe20000400000 */
[----:B------:R-:W-:-:S02]  /*44380*/  FMUL R10, R3, R25 ;  /* 0x00000019030a7220 */ /* 0x000fc40000400000 */
[----:B--2---:R0:W-:Y:S04]  /*44390*/  STL.64 [R1+0x1650], R22 ;  /* 0x0016501601007387 */ /* 0x0041e80000100a00 */
[----:B------:R-:W2:Y:S04]  /*443a0*/  LDL.LU R28, [R1+0x140] ;  /* 0x00014000011c7983 */ /* 0x000ea80000300800 */
[----:B------:R-:W2:Y:S04]  /*443b0*/  LDL.LU R29, [R1+0x144] ;  /* 0x00014400011d7983 */ /* 0x000ea80000300800 */
[----:B0-----:R-:W2:Y:S04]  /*443c0*/  LDL.LU R22, [R1+0x138] ;  /* 0x0001380001167983 */ /* 0x001ea80000300800 */
[----:B------:R-:W2:Y:S04]  /*443d0*/  LDL.LU R23, [R1+0x13c] ;  /* 0x00013c0001177983 */ /* 0x000ea80000300800 */
[----:B------:R-:W2:Y:S04]  /*443e0*/  LDL.LU R24, [R1+0x148] ;  /* 0x0001480001187983 */ /* 0x000ea80000300800 */
[----:B------:R-:W2:Y:S04]  /*443f0*/  LDL.LU R25, [R1+0x14c] ;  /* 0x00014c0001197983 */ /* 0x000ea80000300800 */
[----:B-----5:R-:W-:Y:S04]  /*44400*/  STL.64 [R1+0x4b0], R16 ;  /* 0x0004b01001007387 */ /* 0x020fe80000100a00 */
[----:B------:R0:W-:Y:S04]  /*44410*/  STL.64 [R1+0x15f0], R16 ;  /* 0x0015f01001007387 */ /* 0x0001e80000100a00 */
[----:B------:R-:W-:Y:S04]  /*44420*/  STL.64 [R1+0x4b8], R18 ;  /* 0x0004b81201007387 */ /* 0x000fe80000100a00 */
[----:B------:R-:W-:Y:S04]  /*44430*/  STL.64 [R1+0x15f8], R18 ;  /* 0x0015f81201007387 */ /* 0x000fe80000100a00 */
[----:B0-----:R-:W3:Y:S04]  /*44440*/  LDL R16, [R1+0x170] ;  /* 0x0001700001107983 */ /* 0x001ee80000100800 */
[----:B------:R-:W3:Y:S01]  /*44450*/  LDL R17, [R1+0x174] ;  /* 0x0001740001117983 */ /* 0x000ee20000100800 */
[----:B------:R-:W-:Y:S01]  /*44460*/  FMUL R0, R4, 1.4426950216293334961 ;  /* 0x3fb8aa3b04007820 */ /* 0x000fe20000400000 */
[----:B----4-:R-:W-:Y:S01]  /*44470*/  FMUL R4, R2, R20 ;  /* 0x0000001402047220 */ /* 0x010fe20000400000 */
[----:B---3--:R-:W-:Y:S01]  /*44480*/  HMMA.16816.F32 R8, R12, R16, R8 ;  /* 0x000000100c08723c */ /* 0x008fe20000001808 */
[----:B------:R-:W3:-:S15]  /*44490*/  LDL.LU R16, [R1+0x730] ;  /* 0x0007300001107983 */ /* 0x000ede0000300800 */
[----:B------:R-:W-:-:S03]  /*444a0*/  NOP ;  /* 0x0000000000007918 */ /* 0x000fc60000000000 */
[----:B------:R0:W-:Y:S04]  /*444b0*/  STL.64 [R1+0x9e0], R8 ;  /* 0x0009e00801007387 */ /* 0x0001e80000100a00 */
[----:B------:R1:W-:Y:S04]  /*444c0*/  STL.64 [R1+0x9e8], R10 ;  /* 0x0009e80a01007387 */ /* 0x0003e80000100a00 */
[----:B0-----:R-:W4:Y:S04]  /*444d0*/  LDL.LU R9, [R1+0x734] ;  /* 0x0007340001097983 */ /* 0x001f280000300800 */
[----:B-1----:R-:W5:Y:S04]  /*444e0*/  LDL.LU R10, [R1+0x738] ;  /* 0x00073800010a7983 */ /* 0x002f680000300800 */
[----:B------:R-:W3:Y:S04]  /*444f0*/  LDL.LU R11, [R1+0x73c] ;  /* 0x00073c00010b7983 */ /* 0x000ee80000300800 */
[----:B------:R-:W3:Y:S04]  /*44500*/  LDL.LU R17, [R1+0x6cc] ;  /* 0x0006cc0001117983 */ /* 0x000ee80000300800 */
[----:B------:R-:W3:Y:S04]  /*44510*/  LDL.LU.64 R20, [R1+0xbe0] ;  /* 0x000be00001147983 */ /* 0x000ee80000300a00 */
[----:B--2---:R0:W-:Y:S04]  /*44520*/  STL.64 [R1+0x1660], R22 ;  /* 0x0016601601007387 */ /* 0x0041e80000100a00 */
[----:B0-----:R-:W2:Y:S04]  /*44530*/  LDL.LU R22, [R1+0x6c4] ;  /* 0x0006c40001167983 */ /* 0x001ea80000300800 */
[----:B------:R-:W2:Y:S04]  /*44540*/  LDL.LU R23, [R1+0x6c8] ;  /* 0x0006c80001177983 */ /* 0x000ea80000300800 */
[----:B---3--:R0:W-:Y:S02]  /*44550*/  STL.64 [R1+0x1658], R20 ;  /* 0x0016581401007387 */ /* 0x0081e40000100a00 */
[----:B0-----:R-:W-:Y:S01]  /*44560*/  MOV R20, R27 ;  /* 0x0000001b00147202 */ /* 0x001fe20000000f00 */
[----:B------:R-:W-:Y:S01]  /*44570*/  IMAD.MOV.U32 R21, RZ, RZ, R26 ;  /* 0x000000ffff157224 */ /* 0x000fe200078e001a */
[----:B--2---:R-:W-:Y:S04]  /*44580*/  STL.64 [R1+0x1670], R22 ;  /* 0x0016701601007387 */ /* 0x004fe80000100a00 */
[----:B------:R0:W-:Y:S04]  /*44590*/  STL.64 [R1+0x1668], R20 ;  /* 0x0016681401007387 */ /* 0x0001e80000100a00 */
[----:B0-----:R-:W2:Y:S01]  /*445a0*/  LDL.LU.64 R20, [R1+0x150] ;  /* 0x0001500001147983 */ /* 0x001ea20000300a00 */
[C---:B------:R-:W-:Y:S01]  /*445b0*/  FMUL R5, R2.reuse, R5 ;  /* 0x0000000502057220 */ /* 0x040fe20000400000 */
[C---:B------:R-:W-:Y:S01]  /*445c0*/  FMUL R6, R3.reuse, R6 ;  /* 0x0000000603067220 */ /* 0x040fe20000400000 */
[----:B------:R-:W-:Y:S01]  /*445d0*/  FMUL R7, R3, R7 ;  /* 0x0000000703077220 */ /* 0x000fe20000400000 */
[----:B------:R-:W0:Y:S01]  /*445e0*/  MUFU.EX2 R0, R0 ;  /* 0x0000000000007308 */ /* 0x000e220000000800 */
[----:B------:R-:W3:Y:S01]  /*445f0*/  LDL.LU.64 R26, [R1+0x928] ;  /* 0x00092800011a7983 */ /* 0x000ee20000300a00 */
[----:B------:R-:W-:-:S03]  /*44600*/  FMUL R8, R2, R16 ;  /* 0x0000001002087220 */ /* 0x000fc60000400000 */
[----:B0-----:R0:W-:Y:S01]  /*44610*/  STL [R1+0x824], R0 ;  /* 0x0008240001007387 */ /* 0x0011e20000100800 */
[----:B--2---:R-:W-:Y:S01]  /*44620*/  HMMA.16816.F32 R4, R12, R20, R4 ;  /* 0x000000140c04723c */ /* 0x004fe20000001804 */
[----:B------:R-:W-:Y:S01]  /*44630*/  IMAD.MOV.U32 R16, RZ, RZ, R20 ;  /* 0x000000ffff107224 */ /* 0x000fe200078e0014 */
[----:B0-----:R-:W-:-:S15]  /*44640*/  MOV R0, R21 ;  /* 0x0000001500007202 */ /* 0x001fde0000000f00 */
[----:B------:R-:W-:Y:S02]  /*44650*/  NOP ;  /* 0x0000000000007918 */ /* 0x000fe40000000000 */
[----:B------:R-:W-:Y:S04]  /*44660*/  STL.64 [R1+0x9a0], R4 ;  /* 0x0009a00401007387 */ /* 0x000fe80000100a00 */
[----:B------:R0:W-:Y:S04]  /*44670*/  STL.64 [R1+0x9a8], R6 ;  /* 0x0009a80601007387 */ /* 0x0001e80000100a00 */
[----:B------:R-:W2:Y:S04]  /*44680*/  LDL.LU.64 R22, [R1+0x1670] ;  /* 0x0016700001167983 */ /* 0x000ea80000300a00 */
[----:B------:R-:W2:Y:S01]  /*44690*/  LDL.LU.64 R20, [R1+0x1668] ;  /* 0x0016680001147983 */ /* 0x000ea20000300a00 */
[C---:B----4-:R-:W-:Y:S01]  /*446a0*/  FMUL R9, R2.reuse, R9 ;  /* 0x0000000902097220 */ /* 0x050fe20000400000 */
[C---:B-----5:R-:W-:Y:S01]  /*446b0*/  FMUL R10, R3.reuse, R10 ;  /* 0x0000000a030a7220 */ /* 0x060fe20000400000 */
[C---:B------:R-:W-:Y:S01]  /*446c0*/  FMUL R11, R3.reuse, R11 ;  /* 0x0000000b030b7220 */ /* 0x040fe20000400000 */
[----:B0-----:R-:W4:Y:S04]  /*446d0*/  LDL.LU R7, [R1+0x6c0] ;  /* 0x0006c00001077983 */ /* 0x001f280000300800 */
[----:B------:R-:W5:Y:S02]  /*446e0*/  LDL.LU.64 R18, [R1+0x850] ;  /* 0x0008500001127983 */ /* 0x000f640000300a00 */
[----:B--2---:R-:W-:Y:S01]  /*446f0*/  HMMA.16816.F32 R8, R12, R20, R8 ;  /* 0x000000140c08723c */ /* 0x004fe20000001808 */
[----:B------:R-:W-:Y:S01]  /*44700*/  FMUL R5, R2, R22 ;  /* 0x0000001602057220 */ /* 0x000fe20000400000 */
[----:B------:R-:W-:-:S02]  /*44710*/  FMUL R6, R3, R23 ;  /* 0x0000001703067220 */ /* 0x000fc40000400000 */
[----:B------:R-:W2:Y:S04]  /*44720*/  LDL.LU.64 R22, [R1+0x1660] ;  /* 0x0016600001167983 */ /* 0x000ea80000300a00 */
[----:B------:R-:W2:Y:S11]  /*44730*/  LDL.LU.64 R20, [R1+0x1658] ;  /* 0x0016580001147983 */ /* 0x000eb60000300a00 */
[----:B------:R-:W-:Y:S04]  /*44740*/  STL.64 [R1+0x990], R8 ;  /* 0x0009900801007387 */ /* 0x000fe80000100a00 */
[----:B------:R0:W-:Y:S04]  /*44750*/  STL.64 [R1+0x998], R10 ;  /* 0x0009980a01007387 */ /* 0x0001e80000100a00 */
[----:B0-----:R-:W3:Y:S04]  /*44760*/  LDL.LU.64 R10, [R1+0xbe8] ;  /* 0x000be800010a7983 */ /* 0x001ee80000300a00 */
[----:B------:R-:W3:Y:S01]  /*44770*/  LDL.64 R8, [R1+0x820] ;  /* 0x0008200001087983 */ /* 0x000ee20000100a00 */
[----:B----4-:R-:W-:Y:S01]  /*44780*/  FMUL R4, R2, R7 ;  /* 0x0000000702047220 */ /* 0x010fe20000400000 */
[----:B------:R-:W-:Y:S01]  /*44790*/  FMUL R7, R3, R17 ;  /* 0x0000001103077220 */ /* 0x000fe20000400000 */
[----:B--2---:R-:W-:-:S02]  /*447a0*/  FFMA2 R2, R20.F32x2.HI_LO, R2.F32x2.HI_LO, R28.F32x2.HI_LO ;  /* 0x0000000214027249 */ /* 0x004fc4000000001c */
[----:B---3--:R-:W-:Y:S02]  /*447b0*/  FFMA2 R10, R10.F32x2.HI_LO, R8.F32x2.HI_LO, R22.F32x2.HI_LO ;  /* 0x000000080a0a7249 */ /* 0x008fe40000000016 */
[----:B------:R-:W5:Y:S04]  /*447c0*/  LDL.LU.64 R22, [R1+0x1650] ;  /* 0x0016500001167983 */ /* 0x000f680000300a00 */
[----:B------:R-:W-:Y:S04]  /*447d0*/  STL.64 [R1+0xc80], R10 ;  /* 0x000c800a01007387 */ /* 0x000fe80000100a00 */
[----:B------:R-:W2:Y:S04]  /*447e0*/  LDL.LU.64 R28, [R1+0x1648] ;  /* 0x00164800011c7983 */ /* 0x000ea80000300a00 */
[----:B------:R-:W3:Y:S04]  /*447f0*/  LDL.LU.64 R20, [R1+0x1640] ;  /* 0x0016400001147983 */ /* 0x000ee80000300a00 */
[----:B------:R0:W-:Y:S04]  /*44800*/  STL.64 [R1+0xc78], R2 ;  /* 0x000c780201007387 */ /* 0x0001e80000100a00 */
[----:B0-----:R-:W4:Y:S01]  /*44810*/  LDL.LU.64 R2, [R1+0x8c0] ;  /* 0x0008c00001027983 */ /* 0x001f220000300a00 */
[----:B---3--:R-:W-:-:S03]  /*44820*/  FFMA2 R20, R26.F32x2.HI_LO, R20.F32x2.HI_LO, R24.F32x2.HI_LO ;  /* 0x000000141a147249 */ /* 0x008fc60000000018 */
[----:B------:R-:W4:Y:S04]  /*44830*/  LDL.LU.64 R24, [R1+0x1638] ;  /* 0x0016380001187983 */ /* 0x000f280000300a00 */
[----:B------:R-:W5:Y:S04]  /*44840*/  LDL.LU.64 R26, [R1+0x1630] ;  /* 0x00163000011a7983 */ /* 0x000f680000300a00 */
[----:B------:R0:W-:Y:S04]  /*44850*/  STL.64 [R1+0xc70], R20 ;  /* 0x000c701401007387 */ /* 0x0001e80000100a00 */
[----:B0-----:R-:W3:Y:S04]  /*44860*/  LDL.LU R20, [R1+0x60] ;  /* 0x0000600001147983 */ /* 0x001ee80000300800 */
[----:B------:R-:W3:Y:S04]  /*44870*/  LDL.LU R21, [R1+0x64] ;  /* 0x0000640001157983 */ /* 0x000ee80000300800 */
[----:B---3--:R0:W-:Y:S04]  /*44880*/  STL.64 [R1+0x15a0], R20 ;  /* 0x0015a01401007387 */ /* 0x0081e80000100a00 */
[----:B0-----:R-:W4:Y:S04]  /*44890*/  LDL.LU R20, [R1+0x160] ;  /* 0x0001600001147983 */ /* 0x001f280000300800 */
[----:B------:R-:W4:Y:S02]  /*448a0*/  LDL.LU R21, [R1+0x164] ;  /* 0x0001640001157983 */ /* 0x000f240000300800 */
[----:B----4-:R-:W-:-:S02]  /*448b0*/  FFMA2 R20, R2.F32x2.HI_LO, R24.F32x2.HI_LO, R20.F32x2.HI_LO ;  /* 0x0000001802147249 */ /* 0x010fc40000000014 */
[----:B-----5:R-:W-:Y:S02]  /*448c0*/  FFMA2 R2, R18.F32x2.HI_LO, R26.F32x2.HI_LO, R22.F32x2.HI_LO ;  /* 0x0000001a12027249 */ /* 0x020fe40000000016 */
[----:B------:R-:W3:Y:S04]  /*448d0*/  LDL.LU R22, [R1+0x1c0] ;  /* 0x0001c00001167983 */ /* 0x000ee80000300800 */
[----:B------:R-:W-:Y:S04]  /*448e0*/  STL.64 [R1+0xc68], R20 ;  /* 0x000c681401007387 */ /* 0x000fe80000100a00 */
[----:B------:R-:W-:Y:S04]  /*448f0*/  STL.64 [R1+0xc60], R2 ;  /* 0x000c600201007387 */ /* 0x000fe80000100a00 */
[----:B------:R-:W3:Y:S04]  /*44900*/  LDL.LU R23, [R1+0x1c4] ;  /* 0x0001c40001177983 */ /* 0x000ee80000300800 */
[----:B---3--:R0:W-:Y:S04]  /*44910*/  STL.64 [R1+0x15a8], R22 ;  /* 0x0015a81601007387 */ /* 0x0081e80000100a00 */
[----:B0-----:R-:W3:Y:S04]  /*44920*/  LDL.LU R22, [R1+0x40] ;  /* 0x0000400001167983 */ /* 0x001ee80000300800 */
[----:B------:R-:W3:Y:S04]  /*44930*/  LDL.LU R23, [R1+0x44] ;  /* 0x0000440001177983 */ /* 0x000ee80000300800 */
[----:B---3--:R-:W-:Y:S04]  /*44940*/  STL.64 [R1+0x15b8], R22 ;  /* 0x0015b81601007387 */ /* 0x008fe80000100a00 */
[----:B------:R-:W3:Y:S04]  /*44950*/  LDL.LU R26, [R1+0x1c8] ;  /* 0x0001c800011a7983 */ /* 0x000ee80000300800 */
[----:B------:R-:W3:Y:S04]  /*44960*/  LDL.LU R27, [R1+0x1cc] ;  /* 0x0001cc00011b7983 */ /* 0x000ee80000300800 */
[----:B---3--:R0:W-:Y:S04]  /*44970*/  STL.64 [R1+0x15b0], R26 ;  /* 0x0015b01a01007387 */ /* 0x0081e80000100a00 */
[----:B0-----:R-:W3:Y:S04]  /*44980*/  LDL.LU R26, [R1+0x1b8] ;  /* 0x0001b800011a7983 */ /* 0x001ee80000300800 */
[----:B------:R-:W3:Y:S01]  /*44990*/  LDL.LU R27, [R1+0x1bc] ;  /* 0x0001bc00011b7983 */ /* 0x000ee20000300800 */
[----:B------:R-:W-:Y:S01]  /*449a0*/  MOV R24, R16 ;  /* 0x0000001000187202 */ /* 0x000fe20000000f00 */
[----:B------:R-:W-:-:S02]  /*449b0*/  IMAD.MOV.U32 R25, RZ, RZ, R0 ;  /* 0x000000ffff197224 */ /* 0x000fc400078e0000 */
[----:B---3--:R0:W-:Y:S04]  /*449c0*/  STL.64 [R1+0x15c0], R26 ;  /* 0x0015c01a01007387 */ /* 0x0081e80000100a00 */
[----:B0-----:R-:W3:Y:S04]  /*449d0*/  LDL.LU R26, [R1+0x28] ;  /* 0x00002800011a7983 */ /* 0x001ee80000300800 */
[----:B------:R-:W3:Y:S04]  /*449e0*/  LDL.LU R27, [R1+0x2c] ;  /* 0x00002c00011b7983 */ /* 0x000ee80000300800 */
[----:B---3--:R-:W-:Y:S04]  /*449f0*/  STL.64 [R1+0x15d0], R26 ;  /* 0x0015d01a01007387 */ /* 0x008fe80000100a00 */
[----:B------:R0:W-:Y:S04]  /*44a00*/  STL.64 [R1+0x15c8], R24 ;  /* 0x0015c81801007387 */ /* 0x0001e80000100a00 */
[----:B0-----:R-:W3:Y:S04]  /*44a10*/  LDL.LU R24, [R1+0x1b0] ;  /* 0x0001b00001187983 */ /* 0x001ee80000300800 */
[----:B------:R-:W3:Y:S04]  /*44a20*/  LDL.LU R25, [R1+0x1b4] ;  /* 0x0001b40001197983 */ /* 0x000ee80000300800 */
[----:B------:R-:W4:Y:S04]  /*44a30*/  LDL.LU R16, [R1+0x1a0] ;  /* 0x0001a00001107983 */ /* 0x000f280000300800 */
[----:B------:R-:W4:Y:S04]  /*44a40*/  LDL.LU R17, [R1+0x1a4] ;  /* 0x0001a40001117983 */ /* 0x000f280000300800 */
[----:B----4-:R0:W-:Y:S04]  /*44a50*/  STL.64 [R1+0x1600], R16 ;  /* 0x0016001001007387 */ /* 0x0101e80000100a00 */
[----:B0-----:R-:W4:Y:S04]  /*44a60*/  LDL.LU R16, [R1+0x10] ;  /* 0x0000100001107983 */ /* 0x001f280000300800 */
[----:B------:R-:W4:Y:S04]  /*44a70*/  LDL.LU R17, [R1+0x14] ;  /* 0x0000140001117983 */ /* 0x000f280000300800 */
[----:B----4-:R2:W-:Y:S02]  /*44a80*/  STL.64 [R1+0x1610], R16 ;  /* 0x0016101001007387 */ /* 0x0105e40000100a00 */
[----:B--2---:R-:W-:Y:S01]  /*44a90*/  IMAD.MOV.U32 R16, RZ, RZ, R29 ;  /* 0x000000ffff107224 */ /* 0x004fe200078e001d */
[----:B------:R-:W-:Y:S01]  /*44aa0*/  MOV R17, R28 ;  /* 0x0000001c00117202 */ /* 0x000fe20000000f00 */
[----:B------:R-:W2:Y:S04]  /*44ab0*/  LDL.LU R29, [R1+0x162c] ;  /* 0x00162c00011d7983 */ /* 0x000ea80000300800 */
[----:B------:R-:W2:Y:S04]  /*44ac0*/  LDL.LU R28, [R1+0x1628] ;  /* 0x00162800011c7983 */ /* 0x000ea80000300800 */
[----:B---3--:R0:W-:Y:S04]  /*44ad0*/  STL.64 [R1+0x15d8], R24 ;  /* 0x0015d81801007387 */ /* 0x0081e80000100a00 */
[----:B0-----:R-:W3:Y:S04]  /*44ae0*/  LDL.LU R24, [R1+0x20] ;  /* 0x0000200001187983 */ /* 0x001ee80000300800 */
[----:B------:R-:W3:Y:S04]  /*44af0*/  LDL.LU R25, [R1+0x24] ;  /* 0x0000240001197983 */ /* 0x000ee80000300800 */
[----:B------:R-:W4:Y:S04]  /*44b00*/  LDL.LU R3, [R1+0x740] ;  /* 0x0007400001037983 */ /* 0x000f280000300800 */
[----:B------:R-:W5:Y:S04]  /*44b10*/  LDL.LU R2, [R1+0x744] ;  /* 0x0007440001027983 */ /* 0x000f680000300800 */
[----:B------:R-:W2:Y:S04]  /*44b20*/  LDL.LU R20, [R1] ;  /* 0x0000000001147983 */ /* 0x000ea80000300800 */
[----:B------:R-:W2:Y:S01]  /*44b30*/  LDL.LU R21, [R1+0x4] ;  /* 0x0000040001157983 */ /* 0x000ea20000300800 */
[----:B------:R-:W-:-:S03]  /*44b40*/  IMAD.MOV.U32 R11, RZ, RZ, R8 ;  /* 0x000000ffff0b7224 */ /* 0x000fc600078e0008 */
[----:B------:R-:W2:Y:S01]  /*44b50*/  LDL.LU R22, [R1+0x188] ;  /* 0x0001880001167983 */ /* 0x000ea20000300800 */
[----:B------:R-:W-:-:S03]  /*44b60*/  IMAD.MOV.U32 R8, RZ, RZ, R9 ;  /* 0x000000ffff087224 */ /* 0x000fc600078e0009 */
[----:B------:R-:W2:Y:S04]  /*44b70*/  LDL.LU R23, [R1+0x18c] ;  /* 0x00018c0001177983 */ /* 0x000ea80000300800 */
[----:B------:R-:W2:Y:S04]  /*44b80*/  LDL.LU R9, [R1+0x748] ;  /* 0x0007480001097983 */ /* 0x000ea80000300800 */
[----:B------:R-:W2:Y:S01]  /*44b90*/  LDL.LU R0, [R1+0x74c] ;  /* 0x00074c0001007983 */ /* 0x000ea20000300800 */
[----:B------:R-:W-:Y:S03]  /*44ba0*/  HMMA.16816.F32 R4, R12, R16, R4 ;  /* 0x000000100c04723c */ /* 0x000fe60000001804 */
[----:B---3--:R0:W-:Y:S04]  /*44bb0*/  STL.64 [R1+0x1608], R24 ;  /* 0x0016081801007387 */ /* 0x0081e80000100a00 */
[----:B0-----:R-:W3:Y:S04]  /*44bc0*/  LDL.LU R24, [R1+0x198] ;  /* 0x0001980001187983 */ /* 0x001ee80000300800 */
[----:B------:R-:W3:Y:S04]  /*44bd0*/  LDL.LU R25, [R1+0x19c] ;  /* 0x00019c0001197983 */ /* 0x000ee80000300800 */
[----:B---3--:R0:W-:Y:S04]  /*44be0*/  STL.64 [R1+0x1618], R24 ;  /* 0x0016181801007387 */ /* 0x0081e80000100a00 */
[----:B0-----:R-:W3:Y:S04]  /*44bf0*/  LDL.LU R24, [R1+0x8] ;  /* 0x0000080001187983 */ /* 0x001ee80000300800 */
[----:B------:R-:W3:Y:S04]  /*44c00*/  LDL.LU R25, [R1+0xc] ;  /* 0x00000c0001197983 */ /* 0x000ee80000300800 */
[----:B------:R-:W3:Y:S04]  /*44c10*/  LDL.LU R14, [R1+0x180] ;  /* 0x00018000010e7983 */ /* 0x000ee80000300800 */
[----:B------:R4:W-:Y:S04]  /*44c20*/  STL.64 [R1+0x970], R4 ;  /* 0x0009700401007387 */ /* 0x0009e80000100a00 */
[----:B------:R2:W-:Y:S04]  /*44c30*/  STL.64 [R1+0x978], R6 ;  /* 0x0009780601007387 */ /* 0x0005e80000100a00 */
[----:B------:R-:W3:Y:S04]  /*44c40*/  LDL.LU R15, [R1+0x184] ;  /* 0x00018400010f7983 */ /* 0x000ee80000300800 */
[----:B------:R-:W3:Y:S01]  /*44c50*/  LDL.LU.64 R26, [R1+0x7b0] ;  /* 0x0007b000011a7983 */ /* 0x000ee20000300a00 */
[C---:B----4-:R-:W-:Y:S01]  /*44c60*/  FMUL R4, R11.reuse, R3 ;  /* 0x000000030b047220 */ /* 0x050fe20000400000 */
[----:B-----5:R-:W-:-:S05]  /*44c70*/  FMUL R5, R11, R2 ;  /* 0x000000020b057220 */ /* 0x020fca0000400000 */
[----:B------:R0:W-:Y:S01]  /*44c80*/  STL.64 [R1+0x1620], R4 ;  /* 0x0016200401007387 */ /* 0x0001e20000100a00 */
[C---:B--2---:R-:W-:Y:S01]  /*44c90*/  FMUL R6, R8.reuse, R9 ;  /* 0x0000000908067220 */ /* 0x044fe20000400000 */
[----:B------:R-:W-:Y:S02]  /*44ca0*/  FMUL R7, R8, R0 ;  /* 0x0000000008077220 */ /* 0x000fe40000400000 */
[----:B0-----:R-:W2:Y:S04]  /*44cb0*/  LDL.LU R4, [R1+0x190] ;  /* 0x0001900001047983 */ /* 0x001ea80000300800 */
[----:B------:R-:W2:Y:S04]  /*44cc0*/  LDL.LU R5, [R1+0x194] ;  /* 0x0001940001057983 */ /* 0x000ea80000300800 */
[----:B------:R-:W4:Y:S04]  /*44cd0*/  LDL.LU.64 R2, [R1+0x798] ;  /* 0x0007980001027983 */ /* 0x000f280000300a00 */
[----:B------:R-:W5:Y:S04]  /*44ce0*/  LDL.LU.64 R12, [R1+0x780] ;  /* 0x00078000010c7983 */ /* 0x000f680000300a00 */
[----:B------:R0:W-:Y:S04]  /*44cf0*/  STL [R1+0x15ec], R11 ;  /* 0x0015ec0b01007387 */ /* 0x0001e80000100800 */
[----:B------:R-:W5:Y:S04]  /*44d00*/  LDL.LU R10, [R1+0x18] ;  /* 0x00001800010a7983 */ /* 0x000f680000300800 */
[----:B0-----:R-:W5:Y:S04]  /*44d10*/  LDL.LU R11, [R1+0x1c] ;  /* 0x00001c00010b7983 */ /* 0x001f680000300800 */
[----:B------:R-:W2:Y:S04]  /*44d20*/  LDL.LU.64 R16, [R1+0x790] ;  /* 0x0007900001107983 */ /* 0x000ea80000300a00 */
[----:B------:R-:W5:Y:S04]  /*44d30*/  LDL.LU.64 R18, [R1+0x788] ;  /* 0x0007880001127983 */ /* 0x000f680000300a00 */
[----:B------:R0:W-:Y:S04]  /*44d40*/  STL [R1+0x15e8], R8 ;  /* 0x0015e80801007387 */ /* 0x0001e80000100800 */
[----:B0-----:R-:W5:Y:S04]  /*44d50*/  LDL.LU R8, [R1+0x170] ;  /* 0x0001700001087983 */ /* 0x001f680000300800 */
[----:B------:R-:W5:Y:S01]  /*44d60*/  LDL.LU R9, [R1+0x174] ;  /* 0x0001740001097983 */ /* 0x000f620000300800 */
[----:B---3--:R-:W-:-:S03]  /*44d70*/  FFMA2 R14, R26.F32x2.HI_LO, R28.F32x2.HI_LO, R14.F32x2.HI_LO ;  /* 0x0000001c1a0e7249 */ /* 0x008fc6000000000e */
[----:B------:R-:W3:Y:S04]  /*44d80*/  LDL.LU R28, [R1+0x48] ;  /* 0x00004800011c7983 */ /* 0x000ee80000300800 */
[----:B------:R-:W-:Y:S04]  /*44d90*/  STL.64 [R1+0xc58], R14 ;  /* 0x000c580e01007387 */ /* 0x000fe80000100a00 */
[----:B------:R-:W3:Y:S01]  /*44da0*/  LDL.LU R29, [R1+0x4c] ;  /* 0x00004c00011d7983 */ /* 0x000ee20000300800 */
[----:B----4-:R-:W-:Y:S02]  /*44db0*/  FFMA2 R2, R2.F32x2.HI_LO, R20.F32x2.HI_LO, R22.F32x2.HI_LO ;  /* 0x0000001402027249 */ /* 0x010fe40000000016 */
[----:B--2---:R-:W-:Y:S01]  /*44dc0*/  FFMA2 R16, R16.F32x2.HI_LO, R24.F32x2.HI_LO, R4.F32x2.HI_LO ;  /* 0x0000001810107249 */ /* 0x004fe20000000004 */
[----:B---3--:R0:W-:Y:S04]  /*44dd0*/  STL.64 [R1+0x15e0], R28 ;  /* 0x0015e01c01007387 */ /* 0x0081e80000100a00 */
[----:B0-----:R-:W2:Y:S04]  /*44de0*/  LDL.LU R28, [R1+0x1a8] ;  /* 0x0001a800011c7983 */ /* 0x001ea80000300800 */
[----:B------:R-:W2:Y:S04]  /*44df0*/  LDL.LU R29, [R1+0x1ac] ;  /* 0x0001ac00011d7983 */ /* 0x000ea80000300800 */
[----:B------:R-:W3:Y:S04]  /*44e00*/  LDL.LU R0, [R1+0x75c] ;  /* 0x00075c0001007983 */ /* 0x000ee80000300800 */
[----:B------:R-:W2:Y:S04]  /*44e10*/  LDL.LU.64 R26, [R1+0x778] ;  /* 0x00077800011a7983 */ /* 0x000ea80000300a00 */
[----:B------:R0:W-:Y:S04]  /*44e20*/  STL.64 [R1+0xc50], R2 ;  /* 0x000c500201007387 */ /* 0x0001e80000100a00 */
[----:B------:R-:W4:Y:S04]  /*44e30*/  LDL.LU.64 R22, [R1+0x770] ;  /* 0x0007700001167983 */ /* 0x000f280000300a00 */
[----:B------:R-:W2:Y:S04]  /*44e40*/  LDL.LU.64 R20, [R1+0x6a8] ;  /* 0x0006a80001147983 */ /* 0x000ea80000300a00 */
[----:B------:R-:W2:Y:S04]  /*44e50*/  LDL.LU.64 R14, [R1+0x6a0] ;  /* 0x0006a000010e7983 */ /* 0x000ea80000300a00 */
[----:B0-----:R-:W2:Y:S04]  /*44e60*/  LDL.LU.64 R2, [R1+0x368] ;  /* 0x0003680001027983 */ /* 0x001ea80000300a00 */
[----:B------:R-:W2:Y:S04]  /*44e70*/  LDL.LU.64 R4, [R1+0x1620] ;  /* 0x0016200001047983 */ /* 0x000ea80000300a00 */
[----:B------:R-:W5:Y:S04]  /*44e80*/  LDL.LU.64 R24, [R1+0x1618] ;  /* 0x0016180001187983 */ /* 0x000f680000300a00 */
[----:B------:R0:W-:Y:S04]  /*44e90*/  STL.64 [R1+0xc48], R16 ;  /* 0x000c481001007387 */ /* 0x0001e80000100a00 */
[----:B0-----:R-:W5:Y:S02]  /*44ea0*/  LDL.LU.64 R16, [R1+0x1610] ;  /* 0x0016100001107983 */ /* 0x001f640000300a00 */
[----:B-----5:R-:W-:-:S02]  /*44eb0*/  FFMA2 R18, R18.F32x2.HI_LO, R16.F32x2.HI_LO, R24.F32x2.HI_LO ;  /* 0x0000001012127249 */ /* 0x020fc40000000018 */
[----:B------:R-:W2:Y:S04]  /*44ec0*/  LDL.LU.64 R24, [R1+0x1608] ;  /* 0x0016080001187983 */ /* 0x000ea80000300a00 */
[----:B------:R-:W5:Y:S04]  /*44ed0*/  LDL.LU.64 R16, [R1+0x1600] ;  /* 0x0016000001107983 */ /* 0x000f680000300a00 */
[----:B------:R0:W-:Y:S04]  /*44ee0*/  STL.64 [R1+0xc40], R18 ;  /* 0x000c401201007387 */ /* 0x0001e80000100a00 */
[----:B0-----:R-:W3:Y:S01]  /*44ef0*/  LDL.LU.64 R18, [R1+0x15f8] ;  /* 0x0015f80001127983 */ /* 0x001ee20000300a00 */
[----:B-----5:R-:W-:-:S03]  /*44f00*/  FFMA2 R12, R12.F32x2.HI_LO, R10.F32x2.HI_LO, R16.F32x2.HI_LO ;  /* 0x0000000a0c0c7249 */ /* 0x020fc60000000010 */
[----:B------:R-:W3:Y:S04]  /*44f10*/  LDL.LU.64 R16, [R1+0x15f0] ;  /* 0x0015f00001107983 */ /* 0x000ee80000300a00 */
[----:B------:R-:W5:Y:S04]  /*44f20*/  LDL.LU R11, [R1+0x15ec] ;  /* 0x0015ec00010b7983 */ /* 0x000f680000300800 */
[----:B------:R-:W-:Y:S01]  /*44f30*/  STL.64 [R1+0xc38], R12 ;  /* 0x000c380c01007387 */ /* 0x000fe20000100a00 */
[----:B--2---:R-:W-:Y:S01]  /*44f40*/  FFMA2 R26, R26.F32x2.HI_LO, R24.F32x2.HI_LO, R28.F32x2.HI_LO ;  /* 0x000000181a1a7249 */ /* 0x004fe2000000001c */
[----:B---3--:R-:W-:Y:S02]  /*44f50*/  HMMA.16816.F32 R4, R16, R8, R4 ;  /* 0x000000081004723c */ /* 0x008fe40000001804 */
[----:B------:R-:W2:-:S15]  /*44f60*/  LDL.LU R8, [R1+0x15e8] ;  /* 0x0015e80001087983 */ /* 0x000e9e0000300800 */
[----:B------:R-:W-:Y:S02]  /*44f70*/  NOP ;  /* 0x0000000000007918 */ /* 0x000fe40000000000 */
[----:B------:R0:W-:Y:S04]  /*44f80*/  STL.64 [R1+0x920], R4 ;  /* 0x0009200401007387 */ /* 0x0001e80000100a00 */
[----:B------:R1:W-:Y:S04]  /*44f90*/  STL.64 [R1+0x928], R6 ;  /* 0x0009280601007387 */ /* 0x0003e80000100a00 */
[----:B0-----:R-:W5:Y:S04]  /*44fa0*/  LDL.LU R5, [R1+0x750] ;  /* 0x0007500001057983 */ /* 0x001f680000300800 */
[----:B-1----:R-:W3:Y:S04]  /*44fb0*/  LDL.LU R6, [R1+0x754] ;  /* 0x0007540001067983 */ /* 0x002ee80000300800 */
[----:B------:R-:W2:Y:S04]  /*44fc0*/  LDL.LU R7, [R1+0x758] ;  /* 0x0007580001077983 */ /* 0x000ea80000300800 */
[----:B------:R-:W2:Y:S04]  /*44fd0*/  LDL.LU R13, [R1+0x760] ;  /* 0x00076000010d7983 */ /* 0x000ea80000300800 */
[----:B------:R-:W2:Y:S04]  /*44fe0*/  LDL.LU R12, [R1+0x764] ;  /* 0x00076400010c7983 */ /* 0x000ea80000300800 */
[----:B------:R-:W2:Y:S04]  /*44ff0*/  LDL.LU R10, [R1+0x768] ;  /* 0x00076800010a7983 */ /* 0x000ea80000300800 */
[----:B------:R-:W2:Y:S04]  /*45000*/  LDL.LU R9, [R1+0x76c] ;  /* 0x00076c0001097983 */ /* 0x000ea80000300800 */
[----:B------:R-:W2:Y:S04]  /*45010*/  LDL.LU.64 R28, [R1+0x15e0] ;  /* 0x0015e000011c7983 */ /* 0x000ea80000300a00 */
[----:B------:R-:W4:Y:S04]  /*45020*/  LDL.LU.64 R24, [R1+0x15d8] ;  /* 0x0015d80001187983 */ /* 0x000f280000300a00 */
[----:B------:R0:W-:Y:S04]  /*45030*/  STL.64 [R1+0xc30], R26 ;  /* 0x000c301a01007387 */ /* 0x0001e80000100a00 */
[----:B0-----:R-:W4:Y:S02]  /*45040*/  LDL.LU.64 R26, [R1+0x15d0] ;  /* 0x0015d000011a7983 */ /* 0x001f240000300a00 */
[----:B----4-:R-:W-:-:S02]  /*45050*/  FFMA2 R22, R22.F32x2.HI_LO, R26.F32x2.HI_LO, R24.F32x2.HI_LO ;  /* 0x0000001a16167249 */ /* 0x010fc40000000018 */
[----:B------:R-:W4:Y:S04]  /*45060*/  LDL.LU.64 R24, [R1+0x15c8] ;  /* 0x0015c80001187983 */ /* 0x000f280000300a00 */
[----:B------:R-:W2:Y:S04]  /*45070*/  LDL.LU.64 R26, [R1+0x15c0] ;  /* 0x0015c000011a7983 */ /* 0x000ea80000300a00 */
[----:B------:R0:W-:Y:S04]  /*45080*/  STL.64 [R1+0xc28], R22 ;  /* 0x000c281601007387 */ /* 0x0001e80000100a00 */
[----:B0-----:R-:W2:Y:S02]  /*45090*/  LDL.LU.64 R22, [R1+0x15b8] ;  /* 0x0015b80001167983 */ /* 0x001ea40000300a00 */
[----:B--2---:R-:W-:-:S02]  /*450a0*/  FFMA2 R20, R20.F32x2.HI_LO, R22.F32x2.HI_LO, R26.F32x2.HI_LO ;  /* 0x0000001614147249 */ /* 0x004fc4000000001a */
[----:B------:R-:W2:Y:S04]  /*450b0*/  LDL.LU.64 R26, [R1+0x15b0] ;  /* 0x0015b000011a7983 */ /* 0x000ea80000300a00 */
[----:B------:R-:W2:Y:S04]  /*450c0*/  LDL.LU.64 R22, [R1+0x15a8] ;  /* 0x0015a80001167983 */ /* 0x000ea80000300a00 */
[----:B------:R0:W-:Y:S04]  /*450d0*/  STL.64 [R1+0xc20], R20 ;  /* 0x000c201401007387 */ /* 0x0001e80000100a00 */
[----:B0-----:R-:W4:Y:S01]  /*450e0*/  LDL.LU.64 R20, [R1+0x15a0] ;  /* 0x0015a00001147983 */ /* 0x001f220000300a00 */
[C---:B-----5:R-:W-:Y:S01]  /*450f0*/  FMUL R4, R11.reuse, R5 ;  /* 0x000000050b047220 */ /* 0x060fe20000400000 */
[----:B---3--:R-:W-:Y:S01]  /*45100*/  FMUL R5, R11, R6 ;  /* 0x000000060b057220 */ /* 0x008fe20000400000 */
[C---:B------:R-:W-:Y:S01]  /*45110*/  FMUL R6, R8.reuse, R7 ;  /* 0x0000000708067220 */ /* 0x040fe20000400000 */
[----:B------:R-:W-:Y:S01]  /*45120*/  FMUL R7, R8, R0 ;  /* 0x0000000008077220 */ /* 0x000fe20000400000 */
[----:B--2---:R-:W-:-:S02]  /*45130*/  FFMA2 R14, R14.F32x2.HI_LO, R28.F32x2.HI_LO, R22.F32x2.HI_LO ;  /* 0x0000001c0e0e7249 */ /* 0x004fc40000000016 */
[----:B------:R-:W2:Y:S04]  /*45140*/  LDL.LU.64 R22, [R1+0x1598] ;  /* 0x0015980001167983 */ /* 0x000ea80000300a00 */
[----:B----4-:R-:W-:Y:S01]  /*45150*/  HMMA.16816.F32 R4, R16, R24, R4 ;  /* 0x000000181004723c */ /* 0x010fe20000001804 */
[----:B------:R-:W-:-:S15]  /*45160*/  STL.64 [R1+0xc18], R14 ;  /* 0x000c180e01007387 */ /* 0x000fde0000100a00 */
[----:B------:R-:W-:-:S03]  /*45170*/  NOP ;  /* 0x0000000000007918 */ /* 0x000fc60000000000 */
[----:B------:R0:W-:Y:S04]  /*45180*/  STL.64 [R1+0x8c0], R4 ;  /* 0x0008c00401007387 */ /* 0x0001e80000100a00 */
[----:B------:R1:W-:Y:S01]  /*45190*/  STL.64 [R1+0x8c8], R6 ;  /* 0x0008c80601007387 */ /* 0x0003e20000100a00 */
[C---:B0-----:R-:W-:Y:S01]  /*451a0*/  FMUL R5, R11.reuse, R12 ;  /* 0x0000000c0b057220 */ /* 0x041fe20000400000 */
[----:B-1----:R-:W-:Y:S01]  /*451b0*/  FMUL R6, R11, R13 ;  /* 0x0000000d0b067220 */ /* 0x002fe20000400000 */
[C---:B------:R-:W-:Y:S01]  /*451c0*/  FMUL R4, R8.reuse, R10 ;  /* 0x0000000a08047220 */ /* 0x040fe20000400000 */
[----:B------:R-:W-:-:S03]  /*451d0*/  FMUL R8, R8, R9 ;  /* 0x0000000908087220 */ /* 0x000fc60000400000 */
[----:B------:R-:W-:Y:S04]  /*451e0*/  STL [R1+0x7b0], R6 ;  /* 0x0007b00601007387 */ /* 0x000fe80000100800 */
[----:B------:R-:W-:Y:S04]  /*451f0*/  STL [R1+0x7b4], R5 ;  /* 0x0007b40501007387 */ /* 0x000fe80000100800 */
[----:B------:R-:W-:Y:S04]  /*45200*/  STL [R1+0x7b8], R4 ;  /* 0x0007b80401007387 */ /* 0x000fe80000100800 */
[----:B------:R-:W-:Y:S01]  /*45210*/  STL [R1+0x7bc], R8 ;  /* 0x0007bc0801007387 */ /* 0x000fe20000100800 */
[----:B------:R-:W-:-:S03]  /*45220*/  FFMA2 R28, R2.F32x2.HI_LO, R20.F32x2.HI_LO, R26.F32x2.HI_LO ;  /* 0x00000014021c7249 */ /* 0x000fc6000000001a */
[----:B--2---:R-:W0:Y:S04]  /*45230*/  LDSM.16.M88.4 R12, [R22+UR8+0x60080] ;  /* 0x06008008160c783b */ /* 0x004e280008000200 */
[----:B------:R-:W1:Y:S04]  /*45240*/  LDSM.16.M88.4 R4, [R22+UR8+0x61080] ;  /* 0x061080081604783b */ /* 0x000e680008000200 */
[----:B------:R-:W2:Y:S04]  /*45250*/  LDSM.16.M88.4 R8, [R22+UR8+0x62080] ;  /* 0x062080081608783b */ /* 0x000ea80008000200 */
[----:B0-----:R-:W-:Y:S04]  /*45260*/  STL.64 [R1+0x490], R12 ;  /* 0x0004900c01007387 */ /* 0x001fe80000100a00 */
[----:B------:R-:W-:Y:S04]  /*45270*/  STL.64 [R1+0x498], R14 ;  /* 0x0004980e01007387 */ /* 0x000fe80000100a00 */
[----:B------:R-:W0:Y:S04]  /*45280*/  LDSM.16.M88.4 R12, [R22+UR8+0x63080] ;  /* 0x06308008160c783b */ /* 0x000e280008000200 */
[----:B-1----:R-:W-:Y:S04]  /*45290*/  STL.64 [R1+0x480], R4 ;  /* 0x0004800401007387 */ /* 0x002fe80000100a00 */
[----:B------:R-:W-:Y:S04]  /*452a0*/  STL.64 [R1+0x488], R6 ;  /* 0x0004880601007387 */ /* 0x000fe80000100a00 */
[----:B------:R-:W1:Y:S04]  /*452b0*/  LDSM.16.M88.4 R4, [R22+UR8+0x64080] ;  /* 0x064080081604783b */ /* 0x000e680008000200 */
[----:B--2---:R-:W-:Y:S04]  /*452c0*/  STL.64 [R1+0x470], R8 ;  /* 0x0004700801007387 */ /* 0x004fe80000100a00 */
[----:B------:R-:W-:Y:S04]  /*452d0*/  STL.64 [R1+0x478], R10 ;  /* 0x0004780a01007387 */ /* 0x000fe80000100a00 */
        /* <DEDUP_REMOVED lines=30> */
[----:B------:R-:W0:Y:S01]  /*454c0*/  LDSM.16.M88.4 R12, [R22+UR8+0x6f080] ;  /* 0x06f08008160c783b */ /* 0x000e220008000200 */
[----:B------:R-:W-:-:S03]  /*454d0*/  LOP3.LUT R3, R22, 0x20, RZ, 0x3c, !PT ;  /* 0x0000002016037812 */ /* 0x000fc600078e3cff */
[----:B-1----:R-:W-:Y:S04]  /*454e0*/  STL.64 [R1+0x3c0], R4 ;  /* 0x0003c00401007387 */ /* 0x002fe80000100a00 */
[----:B------:R-:W-:Y:S04]  /*454f0*/  STL.64 [R1+0x3c8], R6 ;  /* 0x0003c80601007387 */ /* 0x000fe80000100a00 */
[----:B--2---:R-:W-:Y:S04]  /*45500*/  STL.64 [R1+0x3b0], R8 ;  /* 0x0003b00801007387 */ /* 0x004fe80000100a00 */
[----:B------:R-:W-:Y:S04]  /*45510*/  STL.64 [R1+0x3b8], R10 ;  /* 0x0003b80a01007387 */ /* 0x000fe80000100a00 */
        /* <DEDUP_REMOVED lines=302> */
[----:B------:R-:W-:Y:S04]  /*46800*/  LDSM.16.M88.4 R16, [R24+UR8+0x50080] ;  /* 0x050080081810783b */ /* 0x000fe80008000200 */
[----:B------:R-:W-:Y:S04]  /*46810*/  LDSM.16.M88.4 R20, [R24+UR8+0x58000] ;  /* 0x058000081814783b */ /* 0x000fe80008000200 */
[----:B0-----:R-:W-:Y:S04]  /*46820*/  STL.64 [R1+0x40], R12 ;  /* 0x0000400c01007387 */ /* 0x001fe80000100a00 */
[----:B------:R-:W-:Y:S04]  /*46830*/  STL.64 [R1+0x48], R14 ;  /* 0x0000480e01007387 */ /* 0x000fe80000100a00 */
[----:B------:R-:W0:Y:S04]  /*46840*/  LDSM.16.M88.4 R12, [R24+UR8+0x40080] ;  /* 0x04008008180c783b */ /* 0x000e280008000200 */
[----:B-1----:R-:W-:Y:S04]  /*46850*/  STL.64 [R1+0x20], R4 ;  /* 0x0000200401007387 */ /* 0x002fe80000100a00 */
[----:B------:R-:W-:Y:S04]  /*46860*/  STL.64 [R1+0x28], R6 ;  /* 0x0000280601007387 */ /* 0x000fe80000100a00 */
[----:B--2---:R-:W-:Y:S04]  /*46870*/  STL.64 [R1+0x10], R8 ;  /* 0x0000100801007387 */ /* 0x004fe80000100a00 */
[----:B------:R-:W-:Y:S04]  /*46880*/  STL.64 [R1+0x18], R10 ;  /* 0x0000180a01007387 */ /* 0x000fe80000100a00 */
[----:B------:R-:W-:Y:S04]  /*46890*/  LDSM.16.M88.4 R4, [R24+UR8+0x48000] ;  /* 0x048000081804783b */ /* 0x000fe80008000200 */
[----:B------:R-:W-:Y:S04]  /*468a0*/  LDSM.16.M88.4 R8, [R24+UR8+0x48080] ;  /* 0x048080081808783b */ /* 0x000fe80008000200 */
[----:B0-----:R-:W-:Y:S04]  /*468b0*/  STL.64 [R1], R12 ;  /* 0x0000000c01007387 */ /* 0x001fe80000100a00 */
[----:B------:R-:W-:Y:S04]  /*468c0*/  STL.64 [R1+0x8], R14 ;  /* 0x0000080e01007387 */ /* 0x000fe80000100a00 */
[----:B------:R-:W0:Y:S04]  /*468d0*/  LDSM.16.M88.4 R12, [R24+UR8+0x50000] ;  /* 0x05000008180c783b */ /* 0x000e280008000200 */
[----:B------:R-:W1:Y:S04]  /*468e0*/  LDSM.16.M88.4 R24, [R24+UR8+0x58080] ;  /* 0x058080081818783b */ /* 0x000e680008000200 */
[----:B------:R-:W2:Y:S04]  /*468f0*/  LDL.LU R0, [R1+0x7b8] ;  /* 0x0007b80001007983 */ /* 0x000ea80000300800 */
[----:B------:R-:W3:Y:S04]  /*46900*/  LDL.LU R2, [R1+0x7bc] ;  /* 0x0007bc0001027983 */ /* 0x000ee80000300800 */
[----:B------:R-:W4:Y:S04]  /*46910*/  LDL.LU R3, [R1+0x4bc] ;  /* 0x0004bc0001037983 */ /* 0x000f280000300800 */
[----:B0-----:R0:W-:Y:S04]  /*46920*/  STL [R1+0x305c], R12 ;  /* 0x00305c0c01007387 */ /* 0x0011e80000100800 */
[----:B0-----:R-:W5:Y:S04]  /*46930*/  LDL.LU R12, [R1+0x7b0] ;  /* 0x0007b000010c7983 */ /* 0x001f680000300800 */
[----:B------:R0:W-:Y:S04]  /*46940*/  STL [R1+0x3058], R13 ;  /* 0x0030580d01007387 */ /* 0x0001e80000100800 */
[----:B0-----:R-:W2:Y:S04]  /*46950*/  LDL.LU R13, [R1+0x7b4] ;  /* 0x0007b400010d7983 */ /* 0x001ea80000300800 */
[----:B------:R-:W-:Y:S04]  /*46960*/  STL [R1+0x2e74], R22 ;  /* 0x002e741601007387 */ /* 0x000fe80000100800 */
[----:B------:R-:W-:Y:S04]  /*46970*/  STL [R1+0x2e70], R23 ;  /* 0x002e701701007387 */ /* 0x000fe80000100800 */
[----:B------:R0:W-:Y:S04]  /*46980*/  STL.64 [R1+0x3248], R20 ;  /* 0x0032481401007387 */ /* 0x0001e80000100a00 */
[----:B0-----:R-:W2:Y:S04]  /*46990*/  LDL.LU R20, [R1+0x4b0] ;  /* 0x0004b00001147983 */ /* 0x001ea80000300800 */
[----:B------:R-:W2:Y:S04]  /*469a0*/  LDL.LU R21, [R1+0x4b4] ;  /* 0x0004b40001157983 */ /* 0x000ea80000300800 */
[----:B------:R-:W2:Y:S04]  /*469b0*/  LDL.64 R22, [R1+0x178] ;  /* 0x0001780001167983 */ /* 0x000ea80000100a00 */
[----:B--2---:R0:W-:Y:S04]  /*469c0*/  STL.64 [R1+0x3438], R22 ;  /* 0x0034381601007387 */ /* 0x0041e80000100a00 */
[----:B0-----:R-:W2:Y:S04]  /*469d0*/  LDL.LU R23, [R1+0x4b8] ;  /* 0x0004b80001177983 */ /* 0x001ea80000300800 */
[----:B------:R-:W-:Y:S04]  /*469e0*/  STL [R1+0x2c24], R6 ;  /* 0x002c240601007387 */ /* 0x000fe80000100800 */
[----:B------:R-:W-:Y:S04]  /*469f0*/  STL [R1+0x2c20], R7 ;  /* 0x002c200701007387 */ /* 0x000fe80000100800 */
[----:B------:R0:W-:Y:S04]  /*46a00*/  STL.64 [R1+0x3408], R4 ;  /* 0x0034080401007387 */ /* 0x0001e80000100a00 */
[----:B0-----:R-:W2:Y:S04]  /*46a10*/  LDL.LU R4, [R1+0x390] ;  /* 0x0003900001047983 */ /* 0x001ea80000300800 */
[----:B------:R-:W2:Y:S04]  /*46a20*/  LDL.LU R5, [R1+0x394] ;  /* 0x0003940001057983 */ /* 0x000ea80000300800 */
[----:B------:R-:W2:Y:S04]  /*46a30*/  LDL.LU R6, [R1+0x398] ;  /* 0x0003980001067983 */ /* 0x000ea80000300800 */
[----:B------:R-:W2:Y:S04]  /*46a40*/  LDL.LU R7, [R1+0x39c] ;  /* 0x00039c0001077983 */ /* 0x000ea80000300800 */
[----:B--2---:R0:W-:Y:S04]  /*46a50*/  STL.64 [R1+0x3448], R6 ;  /* 0x0034480601007387 */ /* 0x0041e80000100a00 */
[----:B------:R5:W-:Y:S04]  /*46a60*/  STL.64 [R1+0x3440], R4 ;  /* 0x0034400401007387 */ /* 0x000be80000100a00 */
[----:B------:R-:W-:Y:S01]  /*46a70*/  STL [R1+0x2c0c], R14 ;  /* 0x002c0c0e01007387 */ /* 0x000fe20000100800 */
[----:B0-----:R-:W-:-:S03]  /*46a80*/  IMAD.MOV.U32 R6, RZ, RZ, R13 ;  /* 0x000000ffff067224 */ /* 0x001fc600078e000d */
[----:B------:R0:W-:Y:S01]  /*46a90*/  STL [R1+0x2c08], R15 ;  /* 0x002c080f01007387 */ /* 0x0001e20000100800 */
[----:B-----5:R-:W-:-:S03]  /*46aa0*/  IMAD.MOV.U32 R5, RZ, RZ, R12 ;  /* 0x000000ffff057224 */ /* 0x020fc600078e000c */
[----:B------:R-:W2:Y:S04]  /*46ab0*/  LDL.LU.64 R12, [R1+0x30] ;  /* 0x00003000010c7983 */ /* 0x000ea80000300a00 */
[----:B0-----:R-:W5:Y:S04]  /*46ac0*/  LDL.LU.64 R14, [R1+0x38] ;  /* 0x00003800010e7983 */ /* 0x001f680000300a00 */
[----:B-----5:R-:W-:Y:S04]  /*46ad0*/  STL.64 [R1+0x3458], R14 ;  /* 0x0034580e01007387 */ /* 0x020fe80000100a00 */
[----:B--2---:R-:W-:Y:S04]  /*46ae0*/  STL.64 [R1+0x3450], R12 ;  /* 0x0034500c01007387 */ /* 0x004fe80000100a00 */
[----:B------:R0:W-:Y:S04]  /*46af0*/  STL [R1+0x1b3c], R10 ;  /* 0x001b3c0a01007387 */ /* 0x0001e80000100800 */
[----:B------:R2:W-:Y:S04]  /*46b00*/  STL [R1+0x1b38], R11 ;  /* 0x001b380b01007387 */ /* 0x0005e80000100800 */
[----:B------:R-:W-:Y:S04]  /*46b10*/  STL.64 [R1+0x2028], R8 ;  /* 0x0020280801007387 */ /* 0x000fe80000100a00 */
[----:B0-----:R-:W5:Y:S04]  /*46b20*/  LDL R10, [R1+0x158] ;  /* 0x00015800010a7983 */ /* 0x001f680000100800 */
[----:B--2---:R-:W5:Y:S01]  /*46b30*/  LDL R11, [R1+0x15c] ;  /* 0x00015c00010b7983 */ /* 0x004f620000100800 */
[----:B------:R-:W-:Y:S01]  /*46b40*/  MOV R22, R23 ;  /* 0x0000001700167202 */ /* 0x000fe20000000f00 */
[----:B----4-:R-:W-:-:S02]  /*46b50*/  IMAD.MOV.U32 R23, RZ, RZ, R3 ;  /* 0x000000ffff177224 */ /* 0x010fc400078e0003 */
[----:B-----5:R-:W-:Y:S04]  /*46b60*/  STL.64 [R1+0x3430], R10 ;  /* 0x0034300a01007387 */ /* 0x020fe80000100a00 */
[----:B-1----:R-:W-:Y:S04]  /*46b70*/  STL [R1+0x1aec], R26 ;  /* 0x001aec1a01007387 */ /* 0x002fe80000100800 */
[----:B------:R-:W-:Y:S04]  /*46b80*/  STL [R1+0x1ae8], R27 ;  /* 0x001ae81b01007387 */ /* 0x000fe80000100800 */
[----:B------:R0:W-:Y:S04]  /*46b90*/  STL.64 [R1+0x1f68], R24 ;  /* 0x001f681801007387 */ /* 0x0001e80000100a00 */
[----:B0-----:R-:W2:Y:S04]  /*46ba0*/  LDL.LU R24, [R1+0xbc0] ;  /* 0x000bc00001187983 */ /* 0x001ea80000300800 */
[----:B------:R-:W2:Y:S04]  /*46bb0*/  LDL.LU R25, [R1+0xbc4] ;  /* 0x000bc40001197983 */ /* 0x000ea80000300800 */
[----:B------:R-:W4:Y:S04]  /*46bc0*/  LDL.LU R26, [R1+0xbc8] ;  /* 0x000bc800011a7983 */ /* 0x000f280000300800 */
[----:B------:R-:W4:Y:S04]  /*46bd0*/  LDL.LU R27, [R1+0xbcc] ;  /* 0x000bcc00011b7983 */ /* 0x000f280000300800 */
[----:B------:R-:W5:Y:S04]  /*46be0*/  LDL.LU R7, [R1+0x820] ;  /* 0x0008200001077983 */ /* 0x000f680000300800 */
[----:B------:R-:W2:Y:S04]  /*46bf0*/  LDL.LU R3, [R1+0x824] ;  /* 0x0008240001037983 */ /* 0x000ea80000300800 */
[----:B------:R-:W2:Y:S04]  /*46c00*/  LDL.LU R8, [R1+0x810] ;  /* 0x0008100001087983 */ /* 0x000ea80000300800 */
[----:B------:R-:W2:Y:S04]  /*46c10*/  LDL.LU R9, [R1+0x814] ;  /* 0x0008140001097983 */ /* 0x000ea80000300800 */
[----:B------:R-:W2:Y:S04]  /*46c20*/  LDL.LU R10, [R1+0x818] ;  /* 0x00081800010a7983 */ /* 0x000ea80000300800 */
[----:B------:R-:W2:Y:S04]  /*46c30*/  LDL.LU R11, [R1+0x81c] ;  /* 0x00081c00010b7983 */ /* 0x000ea80000300800 */
[----:B--2---:R0:W-:Y:S04]  /*46c40*/  STL.64 [R1+0x3468], R10 ;  /* 0x0034680a01007387 */ /* 0x0041e80000100a00 */
[----:B------:R1:W-:Y:S04]  /*46c50*/  STL.64 [R1+0x3460], R8 ;  /* 0x0034600801007387 */ /* 0x0003e80000100a00 */
[----:B------:R-:W2:Y:S04]  /*46c60*/  LDL.LU R12, [R1+0x50] ;  /* 0x00005000010c7983 */ /* 0x000ea80000300800 */
[----:B------:R-:W2:Y:S01]  /*46c70*/  LDL.LU R13, [R1+0x54] ;  /* 0x00005400010d7983 */ /* 0x000ea20000300800 */
[----:B0-----:R-:W-:-:S02]  /*46c80*/  IMAD.MOV.U32 R10, RZ, RZ, R0 ;  /* 0x000000ffff0a7224 */ /* 0x001fc400078e0000 */
[----:B---3--:R-:W-:Y:S01]  /*46c90*/  IMAD.MOV.U32 R11, RZ, RZ, R2 ;  /* 0x000000ffff0b7224 */ /* 0x008fe200078e0002 */
[----:B----4-:R-:W-:Y:S01]  /*46ca0*/  STL.64 [R1+0x33f8], R26 ;  /* 0x0033f81a01007387 */ /* 0x010fe20000100a00 */
[----:B-1----:R-:W-:Y:S01]  /*46cb0*/  IMAD.MOV.U32 R8, RZ, RZ, R5 ;  /* 0x000000ffff087224 */ /* 0x002fe200078e0005 */
[----:B------:R-:W-:Y:S02]  /*46cc0*/  MOV R9, R6 ;  /* 0x0000000600097202 */ /* 0x000fe40000000f00 */
[----:B------:R0:W-:Y:S04]  /*46cd0*/  STL.64 [R1+0x33f0], R24 ;  /* 0x0033f01801007387 */ /* 0x0001e80000100a00 */
[----:B0-----:R-:W3:Y:S04]  /*46ce0*/  LDL.LU R24, [R1+0x7c0] ;  /* 0x0007c00001187983 */ /* 0x001ee80000300800 */
[----:B------:R-:W3:Y:S04]  /*46cf0*/  LDL.LU R25, [R1+0x7c4] ;  /* 0x0007c40001197983 */ /* 0x000ee80000300800 */
[----:B------:R-:W4:Y:S04]  /*46d00*/  LDL.LU R26, [R1+0x7c8] ;  /* 0x0007c800011a7983 */ /* 0x000f280000300800 */
[----:B------:R-:W4:Y:S04]  /*46d10*/  LDL.LU R27, [R1+0x7cc] ;  /* 0x0007cc00011b7983 */ /* 0x000f280000300800 */
[----:B----4-:R-:W-:Y:S04]  /*46d20*/  STL.64 [R1+0x3418], R26 ;  /* 0x0034181a01007387 */ /* 0x010fe80000100a00 */
[----:B---3--:R0:W-:Y:S04]  /*46d30*/  STL.64 [R1+0x3410], R24 ;  /* 0x0034101801007387 */ /* 0x0081e80000100a00 */
[----:B0-----:R-:W3:Y:S04]  /*46d40*/  LDL.LU R24, [R1+0x7d0] ;  /* 0x0007d00001187983 */ /* 0x001ee80000300800 */
[----:B------:R-:W3:Y:S04]  /*46d50*/  LDL.LU R25, [R1+0x7d4] ;  /* 0x0007d40001197983 */ /* 0x000ee80000300800 */
[----:B------:R-:W4:Y:S04]  /*46d60*/  LDL.LU R26, [R1+0x7d8] ;  /* 0x0007d800011a7983 */ /* 0x000f280000300800 */
[----:B------:R-:W4:Y:S01]  /*46d70*/  LDL.LU R27, [R1+0x7dc] ;  /* 0x0007dc00011b7983 */ /* 0x000f220000300800 */
[----:B--2---:R-:W-:Y:S03]  /*46d80*/  HMMA.16816.F32 R12, R20, R12, R8 ;  /* 0x0000000c140c723c */ /* 0x004fe60000001808 */
[----:B------:R-:W5:Y:S04]  /*46d90*/  LDL.LU R4, [R1+0xbd0] ;  /* 0x000bd00001047983 */ /* 0x000f680000300800 */
[----:B------:R-:W2:Y:S04]  /*46da0*/  LDL.LU R5, [R1+0xbd4] ;  /* 0x000bd40001057983 */ /* 0x000ea80000300800 */
[----:B------:R-:W2:Y:S04]  /*46db0*/  LDL.LU R2, [R1+0xbd8] ;  /* 0x000bd80001027983 */ /* 0x000ea80000300800 */
[----:B------:R-:W2:Y:S04]  /*46dc0*/  LDL.LU R0, [R1+0xbdc] ;  /* 0x000bdc0001007983 */ /* 0x000ea80000300800 */
[----:B----4-:R-:W-:Y:S04]  /*46dd0*/  STL.64 [R1+0x3428], R26 ;  /* 0x0034281a01007387 */ /* 0x010fe80000100a00 */
[----:B---3--:R0:W-:Y:S04]  /*46de0*/  STL.64 [R1+0x3420], R24 ;  /* 0x0034201801007387 */ /* 0x0081e80000100a00 */
[----:B0-----:R-:W3:Y:S04]  /*46df0*/  LDL.LU R24, [R1+0x7f0] ;  /* 0x0007f00001187983 */ /* 0x001ee80000300800 */
[----:B------:R-:W3:Y:S04]  /*46e00*/  LDL.LU R25, [R1+0x7f4] ;  /* 0x0007f40001197983 */ /* 0x000ee80000300800 */
[----:B------:R-:W3:Y:S04]  /*46e10*/  LDL.LU R26, [R1+0x7f8] ;  /* 0x0007f800011a7983 */ /* 0x000ee80000300800 */
[----:B------:R-:W3:Y:S04]  /*46e20*/  LDL.LU R27, [R1+0x7fc] ;  /* 0x0007fc00011b7983 */ /* 0x000ee80000300800 */
[----:B------:R-:W-:Y:S04]  /*46e30*/  STL [R1+0x1ac4], R18 ;  /* 0x001ac41201007387 */ /* 0x000fe80000100800 */
[----:B------:R-:W-:Y:S04]  /*46e40*/  STL [R1+0x1ac0], R19 ;  /* 0x001ac01301007387 */ /* 0x000fe80000100800 */
[----:B------:R0:W-:Y:S04]  /*46e50*/  STL.64 [R1+0x1f48], R16 ;  /* 0x001f481001007387 */ /* 0x0001e80000100a00 */
[----:B0-----:R-:W4:Y:S04]  /*46e60*/  LDL.LU R16, [R1+0x800] ;  /* 0x0008000001107983 */ /* 0x001f280000300800 */
[----:B------:R-:W4:Y:S04]  /*46e70*/  LDL.LU R17, [R1+0x804] ;  /* 0x0008040001117983 */ /* 0x000f280000300800 */
[----:B------:R-:W4:Y:S04]  /*46e80*/  LDL.LU R18, [R1+0x808] ;  /* 0x0008080001127983 */ /* 0x000f280000300800 */
[----:B------:R-:W4:Y:S04]  /*46e90*/  LDL.LU R19, [R1+0x80c] ;  /* 0x00080c0001137983 */ /* 0x000f280000300800 */
[----:B------:R-:W-:Y:S04]  /*46ea0*/  STL.64 [R1+0x1598], R28 ;  /* 0x0015981c01007387 */ /* 0x000fe80000100a00 */
[----:B------:R-:W3:Y:S04]  /*46eb0*/  LDL.LU.64 R10, [R1+0x3468] ;  /* 0x00346800010a7983 */ /* 0x000ee80000300a00 */
[----:B------:R-:W3:Y:S04]  /*46ec0*/  LDL.LU.64 R8, [R1+0x3460] ;  /* 0x0034600001087983 */ /* 0x000ee80000300a00 */
[----:B------:R-:W-:Y:S04]  /*46ed0*/  STL.64 [R1+0x850], R12 ;  /* 0x0008500c01007387 */ /* 0x000fe80000100a00 */
[----:B------:R0:W-:Y:S04]  /*46ee0*/  STL.64 [R1+0x858], R14 ;  /* 0x0008580e01007387 */ /* 0x0001e80000100a00 */
[----:B0-----:R-:W3:Y:S04]  /*46ef0*/  LDL.LU.64 R14, [R1+0x3458] ;  /* 0x00345800010e7983 */ /* 0x001ee80000300a00 */
[----:B------:R-:W3:Y:S01]  /*46f00*/  LDL.LU.64 R12, [R1+0x3450] ;  /* 0x00345000010c7983 */ /* 0x000ee20000300a00 */
[C---:B-----5:R-:W-:Y:S01]  /*46f10*/  FMUL R4, R7.reuse, R4 ;  /* 0x0000000407047220 */ /* 0x060fe20000400000 */
[----:B--2---:R-:W-:Y:S01]  /*46f20*/  FMUL R5, R7, R5 ;  /* 0x0000000507057220 */ /* 0x004fe20000400000 */
[C---:B------:R-:W-:Y:S01]  /*46f30*/  FMUL R6, R3.reuse, R2 ;  /* 0x0000000203067220 */ /* 0x040fe20000400000 */
[----:B------:R-:W-:-:S07]  /*46f40*/  FMUL R7, R3, R0 ;  /* 0x0000000003077220 */ /* 0x000fce0000400000 */
[----:B---3--:R-:W-:Y:S01]  /*46f50*/  HMMA.16816.F32 R20, R20, R12, R4 ;  /* 0x0000000c1414723c */ /* 0x008fe20000001804 */
[----:B------:R-:W2:Y:S04]  /*46f60*/  LDL.LU.64 R6, [R1+0x3448] ;  /* 0x0034480001067983 */ /* 0x000ea80000300a00 */
[----:B------:R-:W2:-:S14]  /*46f70*/  LDL.LU.64 R4, [R1+0x3440] ;  /* 0x0034400001047983 */ /* 0x000e9c0000300a00 */
[----:B------:R-:W-:Y:S04]  /*46f80*/  STL.64 [R1+0x820], R20 ;  /* 0x0008201401007387 */ /* 0x000fe80000100a00 */
[----:B------:R0:W-:Y:S04]  /*46f90*/  STL.64 [R1+0x828], R22 ;  /* 0x0008281601007387 */ /* 0x0001e80000100a00 */
[----:B0-----:R-:W2:Y:S02]  /*46fa0*/  LDL.LU.64 R22, [R1+0x3438] ;  /* 0x0034380001167983 */ /* 0x001ea40000300a00 */
[----:B--2---:R-:W-:-:S15]  /*46fb0*/  HMMA.16816.F32 R8, R4, R22, R8 ;  /* 0x000000160408723c */ /* 0x004fde0000001808 */
[----:B------:R-:W-:-:S04]  /*46fc0*/  NOP ;  /* 0x0000000000007918 */ /* 0x000fc80000000000 */
[----:B------:R-:W-:Y:S04]  /*46fd0*/  STL.64 [R1+0x810], R8 ;  /* 0x0008100801007387 */ /* 0x000fe80000100a00 */
[----:B------:R0:W-:Y:S04]  /*46fe0*/  STL.64 [R1+0x818], R10 ;  /* 0x0008180a01007387 */ /* 0x0001e80000100a00 */
[----:B0-----:R-:W4:Y:S02]  /*46ff0*/  LDL.LU.64 R10, [R1+0x3430] ;  /* 0x00343000010a7983 */ /* 0x001f240000300a00 */
[----:B----4-:R-:W-:-:S15]  /*47000*/  HMMA.16816.F32 R16, R4, R10, R16 ;  /* 0x0000000a0410723c */ /* 0x010fde0000001810 */
[----:B------:R-:W-:-:S04]  /*47010*/  NOP ;  /* 0x0000000000007918 */ /* 0x000fc80000000000 */
[----:B------:R0:W-:Y:S04]  /*47020*/  STL.64 [R1+0x3068], R18 ;  /* 0x0030681201007387 */ /* 0x0001e80000100a00 */
[----:B------:R-:W-:Y:S04]  /*47030*/  STL.64 [R1+0x3060], R16 ;  /* 0x0030601001007387 */ /* 0x000fe80000100a00 */
[----:B0-----:R-:W2:Y:S02]  /*47040*/  LDL.LU.64 R18, [R1+0x58] ;  /* 0x0000580001127983 */ /* 0x001ea40000300a00 */
[----:B--2---:R-:W-:-:S15]  /*47050*/  HMMA.16816.F32 R24, R4, R18, R24 ;  /* 0x000000120418723c */ /* 0x004fde0000001818 */
[----:B------:R-:W-:-:S04]  /*47060*/  NOP ;  /* 0x0000000000007918 */ /* 0x000fc80000000000 */
[----:B------:R-:W-:Y:S04]  /*47070*/  STL.64 [R1+0x7f0], R24 ;  /* 0x0007f01801007387 */ /* 0x000fe80000100a00 */
[----:B------:R0:W-:Y:S04]  /*47080*/  STL.64 [R1+0x7f8], R26 ;  /* 0x0007f81a01007387 */ /* 0x0001e80000100a00 */
[----:B0-----:R-:W2:Y:S04]  /*47090*/  LDL.LU.64 R26, [R1+0x3428] ;  /* 0x00342800011a7983 */ /* 0x001ea80000300a00 */
[----:B------:R-:W2:Y:S04]  /*470a0*/  LDL.LU.64 R24, [R1+0x3420] ;  /* 0x0034200001187983 */ /* 0x000ea80000300a00 */
[----:B------:R0:W-:Y:S04]  /*470b0*/  STL.64 [R1+0x3400], R18 ;  /* 0x0034001201007387 */ /* 0x0001e80000100a00 */
[----:B------:R-:W3:Y:S04]  /*470c0*/  LDL.LU.64 R16, [R1+0x380] ;  /* 0x0003800001107983 */ /* 0x000ee80000300a00 */
[----:B0-----:R-:W4:Y:S01]  /*470d0*/  LDL.LU.64 R18, [R1+0x388] ;  /* 0x0003880001127983 */ /* 0x001f220000300a00 */
[----:B--2---:R-:W-:Y:S03]  /*470e0*/  HMMA.16816.F32 R4, R4, R14, R24 ;  /* 0x0000000e0404723c */ /* 0x004fe60000001818 */
[----:B------:R-:W2:Y:S04]  /*470f0*/  LDL.LU.64 R26, [R1+0x3418] ;  /* 0x00341800011a7983 */ /* 0x000ea80000300a00 */
[----:B------:R-:W2:Y:S01]  /*47100*/  LDL.LU.64 R24, [R1+0x3410] ;  /* 0x0034100001187983 */ /* 0x000ea20000300a00 */
[----:B------:R-:W-:Y:S01]  /*47110*/  IMAD.MOV.U32 R0, RZ, RZ, R15 ;  /* 0x000000ffff007224 */ /* 0x000fe200078e000f */
[----:B------:R-:W-:Y:S01]  /*47120*/  MOV R2, R14 ;  /* 0x0000000e00027202 */ /* 0x000fe20000000f00 */
[----:B----4-:R-:W-:-:S09]  /*47130*/  IMAD.MOV.U32 R3, RZ, RZ, R19 ;  /* 0x000000ffff037224 */ /* 0x010fd200078e0013 */
[----:B------:R0:W-:Y:S01]  /*47140*/  STL [R1+0x7d0], R4 ;  /* 0x0007d00401007387 */ /* 0x0001e20000100800 */
[----:B------:R-:W-:Y:S01]  /*47150*/  IMAD.MOV.U32 R12, RZ, RZ, R5 ;  /* 0x000000ffff0c7224 */ /* 0x000fe200078e0005 */
[----:B------:R-:W-:Y:S02]  /*47160*/  MOV R13, R6 ;  /* 0x00000006000d7202 */ /* 0x000fe40000000f00 */
[----:B------:R1:W-:Y:S01]  /*47170*/  STL [R1+0x7dc], R7 ;  /* 0x0007dc0701007387 */ /* 0x0003e20000100800 */
[----:B------:R-:W-:-:S03]  /*47180*/  MOV R6, R18 ;  /* 0x0000001200067202 */ /* 0x000fc60000000f00 */
[----:B0-----:R-:W4:Y:S01]  /*47190*/  LDL.LU.64 R4, [R1+0x3408] ;  /* 0x0034080001047983 */ /* 0x001f220000300a00 */
[----:B---3--:R-:W-:Y:S02]  /*471a0*/  IMAD.MOV.U32 R8, RZ, RZ, R16 ;  /* 0x000000ffff087224 */ /* 0x008fe400078e0010 */
[----:B-1----:R-:W-:Y:S01]  /*471b0*/  IMAD.MOV.U32 R7, RZ, RZ, R17 ;  /* 0x000000ffff077224 */ /* 0x002fe200078e0011 */
[----:B--2---:R-:W-:Y:S01]  /*471c0*/  HMMA.16816.F32 R24, R16, R22, R24 ;  /* 0x000000161018723c */ /* 0x004fe20000001818 */
[----:B------:R-:W2:-:S15]  /*471d0*/  LDL.LU.64 R18, [R1+0x3400] ;  /* 0x0034000001127983 */ /* 0x000e9e0000300a00 */
[----:B------:R-:W-:-:S03]  /*471e0*/  NOP ;  /* 0x0000000000007918 */ /* 0x000fc60000000000 */
[----:B------:R-:W-:Y:S01]  /*471f0*/  STL.64 [R1+0x7c0], R24 ;  /* 0x0007c01801007387 */ /* 0x000fe20000100a00 */
[----:B------:R-:W-:-:S03]  /*47200*/  IMAD.MOV.U32 R15, RZ, RZ, R27 ;  /* 0x000000ffff0f7224 */ /* 0x000fc600078e001b */
[----:B------:R0:W-:Y:S04]  /*47210*/  STL [R1+0x7c8], R26 ;  /* 0x0007c81a01007387 */ /* 0x0001e80000100800 */
[----:B0-----:R-:W3:Y:S04]  /*47220*/  LDL.LU.64 R26, [R1+0x33f8] ;  /* 0x0033f800011a7983 */ /* 0x001ee80000300a00 */
[----:B------:R-:W3:Y:S01]  /*47230*/  LDL.LU.64 R24, [R1+0x33f0] ;  /* 0x0033f00001187983 */ /* 0x000ee20000300a00 */
[----:B------:R-:W-:Y:S01]  /*47240*/  MOV R20, R8 ;  /* 0x0000000800147202 */ /* 0x000fe20000000f00 */
[----:B------:R-:W-:-:S02]  /*47250*/  IMAD.MOV.U32 R21, RZ, RZ, R7 ;  /* 0x000000ffff157224 */ /* 0x000fc400078e0007 */
[----:B------:R0:W-:Y:S02]  /*47260*/  STL.64 [R1+0x33d0], R22 ;  /* 0x0033d01601007387 */ /* 0x0001e40000100a00 */
[----:B0-----:R-:W-:Y:S01]  /*47270*/  IMAD.MOV.U32 R22, RZ, RZ, R6 ;  /* 0x000000ffff167224 */ /* 0x001fe200078e0006 */
[----:B------:R-:W-:-:S07]  /*47280*/  MOV R23, R3 ;  /* 0x0000000300177202 */ /* 0x000fce0000000f00 */
[----:B---3--:R-:W-:-:S15]  /*47290*/  HMMA.16816.F32 R24, R20, R10, R24 ;  /* 0x0000000a1418723c */ /* 0x008fde0000001818 */
[----:B------:R-:W-:-:S04]  /*472a0*/  NOP ;  /* 0x0000000000007918 */ /* 0x000fc80000000000 */
[----:B------:R-:W-:Y:S01]  /*472b0*/  IMAD.MOV.U32 R7, RZ, RZ, R26 ;  /* 0x000000ffff077224 */ /* 0x000fe200078e001a */
[----:B------:R-:W-:Y:S01]  /*472c0*/  MOV R6, R27 ;  /* 0x0000001b00067202 */ /* 0x000fe20000000f00 */
[----:B------:R-:W-:Y:S01]  /*472d0*/  STL [R1+0x7b0], R24 ;  /* 0x0007b01801007387 */ /* 0x000fe20000100800 */
[----:B------:R-:W-:-:S03]  /*472e0*/  IMAD.MOV.U32 R14, RZ, RZ, R25 ;  /* 0x000000ffff0e7224 */ /* 0x000fc600078e0019 */
[----:B------:R-:W-:Y:S04]  /*472f0*/  STL.64 [R1+0x33c8], R10 ;  /* 0x0033c80a01007387 */ /* 0x000fe80000100a00 */
[----:B------:R0:W-:Y:S04]  /*47300*/  STL.64 [R1+0x3088], R6 ;  /* 0x0030880601007387 */ /* 0x0001e80000100a00 */
[----:B----4-:R-:W-:Y:S01]  /*47310*/  STL.64 [R1+0x3080], R4 ;  /* 0x0030800401007387 */ /* 0x010fe20000100a00 */
[----:B0-----:R-:W-:Y:S02]  /*47320*/  IMAD.MOV.U32 R6, RZ, RZ, R2 ;  /* 0x000000ffff067224 */ /* 0x001fe400078e0002 */
[----:B------:R-:W-:-:S05]  /*47330*/  IMAD.MOV.U32 R7, RZ, RZ, R0 ;  /* 0x000000ffff077224 */ /* 0x000fca00078e0000 */
[----:B------:R-:W-:Y:S04]  /*47340*/  STL.64 [R1+0x33e8], R6 ;  /* 0x0033e80601007387 */ /* 0x000fe80000100a00 */
[----:B------:R-:W3:Y:S04]  /*47350*/  LDL.LU R24, [R1+0x890] ;  /* 0x0008900001187983 */ /* 0x000ee80000300800 */
        /* <DEDUP_REMOVED lines=8> */
[----:B------:R-:W4:Y:S04]  /*473e0*/  LDL.LU R27, [R1+0x87c] ;  /* 0x00087c00011b7983 */ /* 0x000f280000300800 */
[----:B----4-:R-:W-:Y:S04]  /*473f0*/  STL.64 [R1+0x3350], R26 ;  /* 0x0033501a01007387 */ /* 0x010fe80000100a00 */
[----:B---3--:R0:W-:Y:S04]  /*47400*/  STL.64 [R1+0x3348], R24 ;  /* 0x0033481801007387 */ /* 0x0081e80000100a00 */
[----:B0-----:R-:W3:Y:S04]  /*47410*/  LDL.LU.64 R24, [R1+0x360] ;  /* 0x0003600001187983 */ /* 0x001ee80000300a00 */
[----:B------:R-:W4:Y:S04]  /*47420*/  LDL.LU.64 R26, [R1+0x368] ;  /* 0x00036800011a7983 */ /* 0x000f280000300a00 */
[----:B----4-:R-:W-:Y:S04]  /*47430*/  STL.64 [R1+0x3390], R26 ;  /* 0x0033901a01007387 */ /* 0x010fe80000100a00 */
[----:B---3--:R0:W-:Y:S04]  /*47440*/  STL.64 [R1+0x3388], R24 ;  /* 0x0033881801007387 */ /* 0x0081e80000100a00 */
[----:B0-----:R-:W3:Y:S04]  /*47450*/  LDL.LU R24, [R1+0x370] ;  /* 0x0003700001187983 */ /* 0x001ee80000300800 */
[----:B------:R-:W3:Y:S04]  /*47460*/  LDL.LU R25, [R1+0x374] ;  /* 0x0003740001197983 */ /* 0x000ee80000300800 */
[----:B------:R-:W4:Y:S04]  /*47470*/  LDL.LU R26, [R1+0x378] ;  /* 0x00037800011a7983 */ /* 0x000f280000300800 */
[----:B------:R-:W4:Y:S04]  /*47480*/  LDL.LU R27, [R1+0x37c] ;  /* 0x00037c00011b7983 */ /* 0x000f280000300800 */
[----:B----4-:R-:W-:Y:S04]  /*47490*/  STL.64 [R1+0x33e0], R26 ;  /* 0x0033e01a01007387 */ /* 0x010fe80000100a00 */
[----:B---3--:R-:W-:Y:S04]  /*474a0*/  STL.64 [R1+0x33d8], R24 ;  /* 0x0033d81801007387 */ /* 0x008fe80000100a00 */
[----:B------:R-:W-:Y:S04]  /*474b0*/  STL.64 [R1+0x3078], R14 ;  /* 0x0030780e01007387 */ /* 0x000fe80000100a00 */
[----:B------:R0:W-:Y:S04]  /*474c0*/  STL.64 [R1+0x3070], R12 ;  /* 0x0030700c01007387 */ /* 0x0001e80000100a00 */
        /* <DEDUP_REMOVED lines=20> */
[----:B------:R-:W5:Y:S04]  /*47610*/  LDL.LU R8, [R1+0xb90] ;  /* 0x000b900001087983 */ /* 0x000f680000300800 */
[----:B------:R-:W5:Y:S04]  /*47620*/  LDL.LU R9, [R1+0xb94] ;  /* 0x000b940001097983 */ /* 0x000f680000300800 */
[----:B------:R-:W5:Y:S04]  /*47630*/  LDL.LU R10, [R1+0xb98] ;  /* 0x000b9800010a7983 */ /* 0x000f680000300800 */
[----:B------:R-:W5:Y:S04]  /*47640*/  LDL.LU R11, [R1+0xb9c] ;  /* 0x000b9c00010b7983 */ /* 0x000f680000300800 */
        /* <DEDUP_REMOVED lines=26> */
[C---:B--2---:R-:W-:Y:S03]  /*477f0*/  HMMA.16816.F32 R4, R20.reuse, R18, R4 ;  /* 0x000000121404723c */ /* 0x044fe60000001804 */
[----:B----4-:R-:W-:Y:S04]  /*47800*/  STL.64 [R1+0x33b0], R14 ;  /* 0x0033b00e01007387 */ /* 0x010fe80000100a00 */
        /* <DEDUP_REMOVED lines=11> */
[----:B------:R-:W-:Y:S04]  /*478c0*/  STL.64 [R1+0x4b0], R4 ;  /* 0x0004b00401007387 */ /* 0x000fe80000100a00 */
[----:B------:R0:W-:Y:S04]  /*478d0*/  STL.64 [R1+0x4b8], R6 ;  /* 0x0004b80601007387 */ /* 0x0001e80000100a00 */
[----:B0-----:R-:W3:Y:S02]  /*478e0*/  LDL.LU.64 R6, [R1+0x33e8] ;  /* 0x0033e80001067983 */ /* 0x001ee40000300a00 */
[----:B---3--:R-:W-:Y:S02]  /*478f0*/  HMMA.16816.F32 R20, R20, R6, R24 ;  /* 0x000000061414723c */ /* 0x008fe40000001818 */
[----:B------:R-:W5:Y:S04]  /*47900*/  LDL.LU.64 R26, [R1+0x33e0] ;  /* 0x0033e000011a7983 */ /* 0x000f680000300a00 */
[----:B------:R-:W5:-:S13]  /*47910*/  LDL.LU.64 R24, [R1+0x33d8] ;  /* 0x0033d80001187983 */ /* 0x000f5a0000300a00 */
[----:B------:R-:W-:Y:S04]  /*47920*/  STL.64 [R1+0x390], R20 ;  /* 0x0003901401007387 */ /* 0x000fe80000100a00 */
[----:B------:R0:W-:Y:S04]  /*47930*/  STL.64 [R1+0x398], R22 ;  /* 0x0003981601007387 */ /* 0x0001e80000100a00 */
[----:B0-----:R-:W5:Y:S02]  /*47940*/  LDL.LU.64 R22, [R1+0x33d0] ;  /* 0x0033d00001167983 */ /* 0x001f640000300a00 */
[----:B-----5:R-:W-:-:S15]  /*47950*/  HMMA.16816.F32 R8, R24, R22, R8 ;  /* 0x000000161808723c */ /* 0x020fde0000001808 */
[----:B------:R-:W-:-:S04]  /*47960*/  NOP ;  /* 0x0000000000007918 */ /* 0x000fc80000000000 */
[----:B------:R-:W-:Y:S04]  /*47970*/  STL.64 [R1+0x380], R8 ;  /* 0x0003800801007387 */ /* 0x000fe80000100a00 */
[----:B------:R0:W-:Y:S04]  /*47980*/  STL.64 [R1+0x388], R10 ;  /* 0x0003880a01007387 */ /* 0x0001e80000100a00 */
[----:B0-----:R-:W2:Y:S02]  /*47990*/  LDL.LU.64 R10, [R1+0x33c8] ;  /* 0x0033c800010a7983 */ /* 0x001ea40000300a00 */
[----:B--2---:R-:W-:-:S15]  /*479a0*/  HMMA.16816.F32 R12, R24, R10, R12 ;  /* 0x0000000a180c723c */ /* 0x004fde000000180c */
[----:B------:R-:W-:-:S04]  /*479b0*/  NOP ;  /* 0x0000000000007918 */ /* 0x000fc80000000000 */
[----:B------:R-:W-:Y:S04]  /*479c0*/  STL.64 [R1+0x7e0], R12 ;  /* 0x0007e00c01007387 */ /* 0x000fe80000100a00 */
[----:B------:R0:W-:Y:S04]  /*479d0*/  STL.64 [R1+0x7e8], R14 ;  /* 0x0007e80e01007387 */ /* 0x0001e80000100a00 */
[----:B0-----:R-:W2:Y:S04]  /*479e0*/  LDL.LU.64 R14, [R1+0x33c0] ;  /* 0x0033c000010e7983 */ /* 0x001ea80000300a00 */
[----:B------:R-:W2:Y:S02]  /*479f0*/  LDL.LU.64 R12, [R1+0x33b8] ;  /* 0x0033b800010c7983 */ /* 0x000ea40000300a00 */
[----:B--2---:R-:W-:-:S15]  /*47a00*/  HMMA.16816.F32 R12, R24, R18, R12 ;  /* 0x00000012180c723c */ /* 0x004fde000000180c */
[----:B------:R-:W-:-:S04]  /*47a10*/  NOP ;  /* 0x0000000000007918 */ /* 0x000fc80000000000 */
        /* <DEDUP_REMOVED lines=11> */
[----:B--2---:R-:W-:-:S15]  /*47ad0*/  HMMA.16816.F32 R12, R24, R22, R12 ;  /* 0x00000016180c723c */ /* 0x004fde000000180c */
[----:B------:R-:W-:-:S04]  /*47ae0*/  NOP ;  /* 0x0000000000007918 */ /* 0x000fc80000000000 */
[----:B------:R-:W-:Y:S01]  /*47af0*/  IMAD.MOV.U32 R2, RZ, RZ, R14 ;  /* 0x000000ffff027224 */ /* 0x000fe200078e000e */
[----:B------:R-:W-:Y:S01]  /*47b00*/  MOV R0, R15 ;  /* 0x0000000f00007202 */ /* 0x000fe20000000f00 */
[----:B------:R-:W-:Y:S01]  /*47b10*/  IMAD.MOV.U32 R3, RZ, RZ, R13 ;  /* 0x000000ffff037224 */ /* 0x000fe200078e000d */
[----:B------:R-:W-:Y:S01]  /*47b20*/  MOV R28, R12 ;  /* 0x0000000c001c7202 */ /* 0x000fe20000000f00 */
[----:B------:R-:W2:Y:S04]  /*47b30*/  LDL.LU.64 R14, [R1+0x3380] ;  /* 0x00338000010e7983 */ /* 0x000ea80000300a00 */
[----:B------:R-:W2:Y:S04]  /*47b40*/  LDL.LU.64 R12, [R1+0x3378] ;  /* 0x00337800010c7983 */ /* 0x000ea80000300a00 */
[----:B------:R-:W-:Y:S04]  /*47b50*/  STL [R1+0x3134], R3 ;  /* 0x0031340301007387 */ /* 0x000fe80000100800 */
[----:B------:R-:W-:Y:S01]  /*47b60*/  STL [R1+0x3130], R28 ;  /* 0x0031301c01007387 */ /* 0x000fe20000100800 */
[----:B--2---:R-:W-:-:S15]  /*47b70*/  HMMA.16816.F32 R12, R24, R10, R12 ;  /* 0x0000000a180c723c */ /* 0x004fde000000180c */
[----:B------:R-:W-:-:S04]  /*47b80*/  NOP ;  /* 0x0000000000007918 */ /* 0x000fc80000000000 */
[----:B------:R-:W-:Y:S04]  /*47b90*/  STL.64 [R1+0x860], R12 ;  /* 0x0008600c01007387 */ /* 0x000fe80000100a00 */
[----:B------:R0:W-:Y:S04]  /*47ba0*/  STL.64 [R1+0x868], R14 ;  /* 0x0008680e01007387 */ /* 0x0001e80000100a00 */
[----:B0-----:R-:W2:Y:S04]  /*47bb0*/  LDL.LU.64 R14, [R1+0x3370] ;  /* 0x00337000010e7983 */ /* 0x001ea80000300a00 */
[----:B------:R-:W2:Y:S01]  /*47bc0*/  LDL.LU.64 R12, [R1+0x3368] ;  /* 0x00336800010c7983 */ /* 0x000ea20000300a00 */
[----:B------:R-:W-:Y:S01]  /*47bd0*/  MOV R4, R26 ;  /* 0x0000001a00047202 */ /* 0x000fe20000000f00 */
[----:B------:R-:W-:-:S02]  /*47be0*/  IMAD.MOV.U32 R3, RZ, RZ, R27 ;  /* 0x000000ffff037224 */ /* 0x000fc400078e001b */
[----:B------:R-:W-:Y:S02]  /*47bf0*/  IMAD.MOV.U32 R8, RZ, RZ, R24 ;  /* 0x000000ffff087224 */ /* 0x000fe400078e0018 */
[----:B------:R-:W-:Y:S01]  /*47c00*/  IMAD.MOV.U32 R5, RZ, RZ, R25 ;  /* 0x000000ffff057224 */ /* 0x000fe200078e0019 */
[----:B--2---:R-:W-:-:S15]  /*47c10*/  HMMA.16816.F32 R12, R24, R18, R12 ;  /* 0x00000012180c723c */ /* 0x004fde000000180c */
[----:B------:R-:W-:-:S04]  /*47c20*/  NOP ;  /* 0x0000000000007918 */ /* 0x000fc80000000000 */
[----:B------:R-:W-:Y:S04]  /*47c30*/  STL.64 [R1+0x880], R12 ;  /* 0x0008800c01007387 */ /* 0x000fe80000100a00 */
[----:B------:R0:W-:Y:S04]  /*47c40*/  STL.64 [R1+0x888], R14 ;  /* 0x0008880e01007387 */ /* 0x0001e80000100a00 */
[----:B0-----:R-:W2:Y:S04]  /*47c50*/  LDL.LU.64 R14, [R1+0x3360] ;  /* 0x00336000010e7983 */ /* 0x001ea80000300a00 */
[----:B------:R-:W2:Y:S04]  /*47c60*/  LDL.LU.64 R12, [R1+0x3358] ;  /* 0x00335800010c7983 */ /* 0x000ea80000300a00 */
[----:B------:R-:W3:Y:S04]  /*47c70*/  LDL.LU.64 R26, [R1+0x3350] ;  /* 0x00335000011a7983 */ /* 0x000ee80000300a00 */
[----:B------:R-:W3:Y:S01]  /*47c80*/  LDL.LU.64 R24, [R1+0x3348] ;  /* 0x0033480001187983 */ /* 0x000ee20000300a00 */
[----:B------:R-:W-:Y:S01]  /*47c90*/  IMAD.MOV.U32 R16, RZ, RZ, R8 ;  /* 0x000000ffff107224 */ /* 0x000fe200078e0008 */
[----:B------:R-:W-:-:S02]  /*47ca0*/  MOV R17, R5 ;  /* 0x0000000500117202 */ /* 0x000fc40000000f00 */
[----:B------:R0:W-:Y:S02]  /*47cb0*/  STL.64 [R1+0x3330], R18 ;  /* 0x0033301201007387 */ /* 0x0001e40000100a00 */
[----:B0-----:R-:W-:Y:S02]  /*47cc0*/  IMAD.MOV.U32 R18, RZ, RZ, R4 ;  /* 0x000000ffff127224 */ /* 0x001fe400078e0004 */
[----:B------:R-:W-:-:S07]  /*47cd0*/  IMAD.MOV.U32 R19, RZ, RZ, R3 ;  /* 0x000000ffff137224 */ /* 0x000fce00078e0003 */
[----:B---3--:R-:W-:Y:S01]  /*47ce0*/  HMMA.16816.F32 R16, R16, R6, R24 ;  /* 0x000000061010723c */ /* 0x008fe20000001818 */
[----:B------:R-:W2:Y:S04]  /*47cf0*/  LDL.LU.64 R26, [R1+0x3340] ;  /* 0x00334000011a7983 */ /* 0x000ea80000300a00 */
[----:B------:R-:W2:Y:S04]  /*47d00*/  LDL.LU.64 R24, [R1+0x3338] ;  /* 0x0033380001187983 */ /* 0x000ea80000300a00 */
[----:B------:R2:W-:Y:S10]  /*47d10*/  STL.64 [R1+0x3328], R6 ;  /* 0x0033280601007387 */ /* 0x0005f40000100a00 */
[----:B------:R-:W-:Y:S04]  /*47d20*/  STL.64 [R1+0x870], R16 ;  /* 0x0008701001007387 */ /* 0x000fe80000100a00 */
[----:B------:R-:W-:Y:S04]  /*47d30*/  STL.64 [R1+0x878], R18 ;  /* 0x0008781201007387 */ /* 0x000fe80000100a00 */
[----:B------:R0:W-:Y:S01]  /*47d40*/  STL.64 [R1+0x3320], R22 ;  /* 0x0033201601007387 */ /* 0x0001e20000100a00 */
[----:B--2---:R-:W-:Y:S03]  /*47d50*/  HMMA.16816.F32 R4, R12, R22, R24 ;  /* 0x000000160c04723c */ /* 0x004fe60000001818 */
[----:B------:R-:W2:-:S15]  /*47d60*/  LDL.LU R24, [R1+0x930] ;  /* 0x0009300001187983 */ /* 0x000e9e0000300800 */
[----:B------:R-:W-:Y:S01]  /*47d70*/  NOP ;  /* 0x0000000000007918 */ /* 0x000fe20000000000 */
[----:B------:R1:W-:Y:S04]  /*47d80*/  STL.64 [R1+0x890], R4 ;  /* 0x0008900401007387 */ /* 0x0003e80000100a00 */
[----:B------:R3:W-:Y:S04]  /*47d90*/  STL.64 [R1+0x898], R6 ;  /* 0x0008980601007387 */ /* 0x0007e80000100a00 */
[----:B------:R-:W2:Y:S04]  /*47da0*/  LDL.LU R25, [R1+0x934] ;  /* 0x0009340001197983 */ /* 0x000ea80000300800 */
[----:B------:R-:W4:Y:S04]  /*47db0*/  LDL.LU R26, [R1+0x938] ;  /* 0x00093800011a7983 */ /* 0x000f280000300800 */
[----:B------:R-:W4:Y:S04]  /*47dc0*/  LDL.LU R27, [R1+0x93c] ;  /* 0x00093c00011b7983 */ /* 0x000f280000300800 */
[----:B------:R-:W5:Y:S04]  /*47dd0*/  LDL.LU R20, [R1+0xb70] ;  /* 0x000b700001147983 */ /* 0x000f680000300800 */
[----:B------:R-:W5:Y:S04]  /*47de0*/  LDL.LU R21, [R1+0xb74] ;  /* 0x000b740001157983 */ /* 0x000f680000300800 */
[----:B0-----:R-:W5:Y:S04]  /*47df0*/  LDL.LU R22, [R1+0xb78] ;  /* 0x000b780001167983 */ /* 0x001f680000300800 */
[----:B------:R-:W5:Y:S04]  /*47e00*/  LDL.LU R23, [R1+0xb7c] ;  /* 0x000b7c0001177983 */ /* 0x000f680000300800 */
[----:B-1----:R-:W5:Y:S04]  /*47e10*/  LDL.LU R4, [R1+0x8b0] ;  /* 0x0008b00001047983 */ /* 0x002f680000300800 */
[----:B------:R-:W5:Y:S04]  /*47e20*/  LDL.LU R5, [R1+0x8b4] ;  /* 0x0008b40001057983 */ /* 0x000f680000300800 */
[----:B---3--:R-:W5:Y:S04]  /*47e30*/  LDL.LU R6, [R1+0x8b8] ;  /* 0x0008b80001067983 */ /* 0x008f680000300800 */
[----:B------:R-:W5:Y:S04]  /*47e40*/  LDL.LU R7, [R1+0x8bc] ;  /* 0x0008bc0001077983 */ /* 0x000f680000300800 */
[----:B------:R-:W3:Y:S04]  /*47e50*/  LDL.LU R16, [R1+0x8a0] ;  /* 0x0008a00001107983 */ /* 0x000ee80000300800 */
[----:B------:R-:W3:Y:S04]  /*47e60*/  LDL.LU R17, [R1+0x8a4] ;  /* 0x0008a40001117983 */ /* 0x000ee80000300800 */
[----:B------:R-:W3:Y:S04]  /*47e70*/  LDL.LU R18, [R1+0x8a8] ;  /* 0x0008a80001127983 */ /* 0x000ee80000300800 */
[----:B------:R-:W3:Y:S04]  /*47e80*/  LDL.LU R19, [R1+0x8ac] ;  /* 0x0008ac0001137983 */ /* 0x000ee80000300800 */
[----:B----4-:R-:W-:Y:S04]  /*47e90*/  STL.64 [R1+0x32b8], R26 ;  /* 0x0032b81a01007387 */ /* 0x010fe80000100a00 */
[----:B--2---:R0:W-:Y:S04]  /*47ea0*/  STL.64 [R1+0x32b0], R24 ;  /* 0x0032b01801007387 */ /* 0x0041e80000100a00 */
[----:B0-----:R-:W2:Y:S04]  /*47eb0*/  LDL.LU R24, [R1+0x910] ;  /* 0x0009100001187983 */ /* 0x001ea80000300800 */
[----:B------:R-:W2:Y:S04]  /*47ec0*/  LDL.LU R25, [R1+0x914] ;  /* 0x0009140001197983 */ /* 0x000ea80000300800 */
[----:B------:R-:W4:Y:S04]  /*47ed0*/  LDL.LU R26, [R1+0x918] ;  /* 0x00091800011a7983 */ /* 0x000f280000300800 */
[----:B------:R-:W4:Y:S04]  /*47ee0*/  LDL.LU R27, [R1+0x91c] ;  /* 0x00091c00011b7983 */ /* 0x000f280000300800 */
        /* <DEDUP_REMOVED lines=11> */
[----:B------:R-:W4:Y:S01]  /*47fa0*/  LDL.LU R27, [R1+0x90c] ;  /* 0x00090c00011b7983 */ /* 0x000f220000300800 */
[C---:B---3--:R-:W-:Y:S03]  /*47fb0*/  HMMA.16816.F32 R16, R12.reuse, R10, R16 ;  /* 0x0000000a0c10723c */ /* 0x048fe60000001810 */
[----:B----4-:R-:W-:Y:S04]  /*47fc0*/  STL.64 [R1+0x32f8], R26 ;  /* 0x0032f81a01007387 */ /* 0x010fe80000100a00 */
        /* <DEDUP_REMOVED lines=13> */
[----:B0-----:R-:W5:Y:S02]  /*480a0*/  LDL.LU.64 R18, [R1+0x3330] ;  /* 0x0033300001127983 */ /* 0x001f640000300a00 */
[----:B-----5:R-:W-:-:S15]  /*480b0*/  HMMA.16816.F32 R4, R12, R18, R4 ;  /* 0x000000120c04723c */ /* 0x020fde0000001804 */
[----:B------:R-:W-:-:S04]  /*480c0*/  NOP ;  /* 0x0000000000007918 */ /* 0x000fc80000000000 */
[----:B------:R-:W-:Y:S04]  /*480d0*/  STL.64 [R1+0x8b0], R4 ;  /* 0x0008b00401007387 */ /* 0x000fe80000100a00 */
[----:B------:R0:W-:Y:S04]  /*480e0*/  STL.64 [R1+0x8b8], R6 ;  /* 0x0008b80601007387 */ /* 0x0001e80000100a00 */
[----:B0-----:R-:W3:Y:S02]  /*480f0*/  LDL.LU.64 R6, [R1+0x3328] ;  /* 0x0033280001067983 */ /* 0x001ee40000300a00 */
[----:B---3--:R-:W-:Y:S02]  /*48100*/  HMMA.16816.F32 R12, R12, R6, R20 ;  /* 0x000000060c0c723c */ /* 0x008fe40000001814 */
[----:B------:R-:W2:-:S15]  /*48110*/  LDL.LU.64 R22, [R1+0x3320] ;  /* 0x0033200001167983 */ /* 0x000e9e0000300a00 */
[----:B------:R-:W-:Y:S02]  /*48120*/  NOP ;  /* 0x0000000000007918 */ /* 0x000fe40000000000 */
        /* <DEDUP_REMOVED lines=28> */
[----:B------:R-:W2:Y:S01]  /*482f0*/  LDL.LU.64 R12, [R1+0x32c0] ;  /* 0x0032c000010c7983 */ /* 0x000ea20000300a00 */
[----:B------:R-:W-:-:S02]  /*48300*/  IMAD.MOV.U32 R4, RZ, RZ, R22 ;  /* 0x000000ffff047224 */ /* 0x000fc400078e0016 */
[----:B------:R-:W-:Y:S01]  /*48310*/  IMAD.MOV.U32 R3, RZ, RZ, R23 ;  /* 0x000000ffff037224 */ /* 0x000fe200078e0017 */
[----:B--2---:R-:W-:-:S15]  /*48320*/  HMMA.16816.F32 R24, R12, R22, R24 ;  /* 0x000000160c18723c */ /* 0x004fde0000001818 */
[----:B------:R-:W-:-:S04]  /*48330*/  NOP ;  /* 0x0000000000007918 */ /* 0x000fc80000000000 */
[----:B------:R-:W-:Y:S04]  /*48340*/  STL.64 [R1+0x910], R24 ;  /* 0x0009101801007387 */ /* 0x000fe80000100a00 */
[----:B------:R0:W-:Y:S04]  /*48350*/  STL.64 [R1+0x918], R26 ;  /* 0x0009181a01007387 */ /* 0x0001e80000100a00 */
[----:B0-----:R-:W2:Y:S04]  /*48360*/  LDL.LU.64 R26, [R1+0x32b8] ;  /* 0x0032b800011a7983 */ /* 0x001ea80000300a00 */
[----:B------:R-:W2:Y:S01]  /*48370*/  LDL.LU.64 R24, [R1+0x32b0] ;  /* 0x0032b00001187983 */ /* 0x000ea20000300a00 */
[----:B------:R-:W-:Y:S01]  /*48380*/  MOV R16, R12 ;  /* 0x0000000c00107202 */ /* 0x000fe20000000f00 */
[----:B------:R-:W-:Y:S01]  /*48390*/  IMAD.MOV.U32 R9, RZ, RZ, R13 ;  /* 0x000000ffff097224 */ /* 0x000fe200078e000d */
[----:B------:R-:W-:Y:S01]  /*483a0*/  MOV R5, R15 ;  /* 0x0000000f00057202 */ /* 0x000fe20000000f00 */
[----:B------:R-:W3:Y:S01]  /*483b0*/  LDL.LU R20, [R1+0x9d0] ;  /* 0x0009d00001147983 */ /* 0x000ee20000300800 */
[----:B------:R-:W-:-:S03]  /*483c0*/  IMAD.MOV.U32 R8, RZ, RZ, R14 ;  /* 0x000000ffff087224 */ /* 0x000fc600078e000e */
[----:B------:R-:W3:Y:S04]  /*483d0*/  LDL.LU R21, [R1+0x9d4] ;  /* 0x0009d40001157983 */ /* 0x000ee80000300800 */
[----:B------:R-:W4:Y:S04]  /*483e0*/  LDL.LU R22, [R1+0x9d8] ;  /* 0x0009d80001167983 */ /* 0x000f280000300800 */
[----:B------:R-:W4:Y:S04]  /*483f0*/  LDL.LU R23, [R1+0x9dc] ;  /* 0x0009dc0001177983 */ /* 0x000f280000300800 */
[----:B------:R-:W5:Y:S04]  /*48400*/  LDL.LU R12, [R1+0x950] ;  /* 0x00095000010c7983 */ /* 0x000f680000300800 */
[----:B------:R-:W5:Y:S04]  /*48410*/  LDL.LU R13, [R1+0x954] ;  /* 0x00095400010d7983 */ /* 0x000f680000300800 */
[----:B------:R-:W5:Y:S04]  /*48420*/  LDL.LU R14, [R1+0x958] ;  /* 0x00095800010e7983 */ /* 0x000f680000300800 */
[----:B------:R-:W5:Y:S04]  /*48430*/  LDL.LU R15, [R1+0x95c] ;  /* 0x00095c00010f7983 */ /* 0x000f680000300800 */
[----:B----4-:R-:W-:Y:S04]  /*48440*/  STL.64 [R1+0x3258], R22 ;  /* 0x0032581601007387 */ /* 0x010fe80000100a00 */
[----:B---3--:R0:W-:Y:S04]  /*48450*/  STL.64 [R1+0x3250], R20 ;  /* 0x0032501401007387 */ /* 0x0081e80000100a00 */
[----:B0-----:R-:W3:Y:S04]  /*48460*/  LDL.LU R20, [R1+0x320] ;  /* 0x0003200001147983 */ /* 0x001ee80000300800 */
[----:B------:R-:W3:Y:S04]  /*48470*/  LDL.LU R21, [R1+0x324] ;  /* 0x0003240001157983 */ /* 0x000ee80000300800 */
[----:B------:R-:W4:Y:S04]  /*48480*/  LDL.LU R22, [R1+0x328] ;  /* 0x0003280001167983 */ /* 0x000f280000300800 */
[----:B------:R-:W4:Y:S04]  /*48490*/  LDL.LU R23, [R1+0x32c] ;  /* 0x00032c0001177983 */ /* 0x000f280000300800 */
[----:B----4-:R0:W-:Y:S04]  /*484a0*/  STL.64 [R1+0x3298], R22 ;  /* 0x0032981601007387 */ /* 0x0101e80000100a00 */
[----:B---3--:R1:W-:Y:S01]  /*484b0*/  STL.64 [R1+0x3290], R20 ;  /* 0x0032901401007387 */ /* 0x0083e20000100a00 */
[----:B0-----:R-:W-:Y:S01]  /*484c0*/  IMAD.MOV.U32 R22, RZ, RZ, R8 ;  /* 0x000000ffff167224 */ /* 0x001fe200078e0008 */
[----:B------:R-:W-:-:S02]  /*484d0*/  MOV R23, R5 ;  /* 0x0000000500177202 */ /* 0x000fc40000000f00 */
[----:B-1----:R-:W-:Y:S01]  /*484e0*/  MOV R20, R16 ;  /* 0x0000001000147202 */ /* 0x002fe20000000f00 */
[----:B------:R-:W-:-:S07]  /*484f0*/  IMAD.MOV.U32 R21, RZ, RZ, R9 ;  /* 0x000000ffff157224 */ /* 0x000fce00078e0009 */
[----:B--2---:R-:W-:Y:S01]  /*48500*/  HMMA.16816.F32 R24, R20, R10, R24 ;  /* 0x0000000a1418723c */ /* 0x004fe20000001818 */
[----:B------:R-:W-:-:S15]  /*48510*/  STL.64 [R1+0x3288], R10 ;  /* 0x0032880a01007387 */ /* 0x000fde0000100a00 */
[----:B------:R-:W-:-:S03]  /*48520*/  NOP ;  /* 0x0000000000007918 */ /* 0x000fc60000000000 */
[----:B------:R0:W-:Y:S04]  /*48530*/  STL.64 [R1+0x930], R24 ;  /* 0x0009301801007387 */ /* 0x0001e80000100a00 */
[----:B------:R1:W-:Y:S04]  /*48540*/  STL.64 [R1+0x938], R26 ;  /* 0x0009381a01007387 */ /* 0x0003e80000100a00 */
[----:B0-----:R-:W2:Y:S04]  /*48550*/  LDL.LU R24, [R1+0xb50] ;  /* 0x000b500001187983 */ /* 0x001ea80000300800 */
[----:B------:R-:W2:Y:S04]  /*48560*/  LDL.LU R25, [R1+0xb54] ;  /* 0x000b540001197983 */ /* 0x000ea80000300800 */
[----:B-1----:R-:W3:Y:S04]  /*48570*/  LDL.LU R26, [R1+0xb58] ;  /* 0x000b5800011a7983 */ /* 0x002ee80000300800 */
[----:B------:R-:W3:Y:S04]  /*48580*/  LDL.LU R27, [R1+0xb5c] ;  /* 0x000b5c00011b7983 */ /* 0x000ee80000300800 */
[----:B------:R-:W4:Y:S04]  /*48590*/  LDL.LU R8, [R1+0x960] ;  /* 0x0009600001087983 */ /* 0x000f280000300800 */
[----:B------:R-:W4:Y:S04]  /*485a0*/  LDL.LU R9, [R1+0x964] ;  /* 0x0009640001097983 */ /* 0x000f280000300800 */
[----:B------:R-:W2:Y:S04]  /*485b0*/  LDL.LU R10, [R1+0x968] ;  /* 0x00096800010a7983 */ /* 0x000ea80000300800 */
[----:B------:R-:W2:Y:S01]  /*485c0*/  LDL.LU R11, [R1+0x96c] ;  /* 0x00096c00010b7983 */ /* 0x000ea20000300800 */
[C---:B-----5:R-:W-:Y:S03]  /*485d0*/  HMMA.16816.F32 R12, R20.reuse, R18, R12 ;  /* 0x00000012140c723c */ /* 0x060fe6000000180c */
[----:B--2---:R-:W-:Y:S04]  /*485e0*/  STL.64 [R1+0x32a8], R10 ;  /* 0x0032a80a01007387 */ /* 0x004fe80000100a00 */
[----:B----4-:R0:W-:Y:S04]  /*485f0*/  STL.64 [R1+0x32a0], R8 ;  /* 0x0032a00801007387 */ /* 0x0101e80000100a00 */
[----:B0-----:R-:W2:Y:S04]  /*48600*/  LDL.LU R8, [R1+0x940] ;  /* 0x0009400001087983 */ /* 0x001ea80000300800 */
[----:B------:R-:W2:Y:S04]  /*48610*/  LDL.LU R9, [R1+0x944] ;  /* 0x0009440001097983 */ /* 0x000ea80000300800 */
[----:B------:R-:W2:Y:S04]  /*48620*/  LDL.LU R10, [R1+0x948] ;  /* 0x00094800010a7983 */ /* 0x000ea80000300800 */
[----:B------:R-:W2:Y:S04]  /*48630*/  LDL.LU R11, [R1+0x94c] ;  /* 0x00094c00010b7983 */ /* 0x000ea80000300800 */
[----:B---3--:R-:W-:Y:S04]  /*48640*/  STL.64 [R1+0x3240], R26 ;  /* 0x0032401a01007387 */ /* 0x008fe80000100a00 */
[----:B------:R-:W-:Y:S04]  /*48650*/  STL.64 [R1+0x3238], R24 ;  /* 0x0032381801007387 */ /* 0x000fe80000100a00 */
[----:B------:R0:W-:Y:S04]  /*48660*/  STL.64 [R1+0x3280], R18 ;  /* 0x0032801201007387 */ /* 0x0001e80000100a00 */
[----:B------:R-:W3:Y:S04]  /*48670*/  LDL.LU R16, [R1+0x980] ;  /* 0x0009800001107983 */ /* 0x000ee80000300800 */
[----:B------:R1:W-:Y:S04]  /*48680*/  STL.64 [R1+0x950], R12 ;  /* 0x0009500c01007387 */ /* 0x0003e80000100a00 */
[----:B------:R4:W-:Y:S04]  /*48690*/  STL.64 [R1+0x958], R14 ;  /* 0x0009580e01007387 */ /* 0x0009e80000100a00 */
[----:B------:R-:W3:Y:S04]  /*486a0*/  LDL.LU R17, [R1+0x984] ;  /* 0x0009840001117983 */ /* 0x000ee80000300800 */
[----:B0-----:R-:W3:Y:S04]  /*486b0*/  LDL.LU R18, [R1+0x988] ;  /* 0x0009880001127983 */ /* 0x001ee80000300800 */
[----:B------:R-:W3:Y:S04]  /*486c0*/  LDL.LU R19, [R1+0x98c] ;  /* 0x00098c0001137983 */ /* 0x000ee80000300800 */
[----:B-1----:R-:W5:Y:S04]  /*486d0*/  LDL.LU R12, [R1+0xb20] ;  /* 0x000b2000010c7983 */ /* 0x002f680000300800 */
[----:B------:R-:W5:Y:S04]  /*486e0*/  LDL.LU R13, [R1+0xb24] ;  /* 0x000b2400010d7983 */ /* 0x000f680000300800 */
[----:B----4-:R-:W4:Y:S04]  /*486f0*/  LDL.LU R14, [R1+0xb28] ;  /* 0x000b2800010e7983 */ /* 0x010f280000300800 */
[----:B------:R-:W4:Y:S04]  /*48700*/  LDL.LU R15, [R1+0xb2c] ;  /* 0x000b2c00010f7983 */ /* 0x000f280000300800 */
[----:B----4-:R-:W-:Y:S04]  /*48710*/  STL.64 [R1+0x3220], R14 ;  /* 0x0032200e01007387 */ /* 0x010fe80000100a00 */
[----:B-----5:R0:W-:Y:S04]  /*48720*/  STL.64 [R1+0x3218], R12 ;  /* 0x0032180c01007387 */ /* 0x0201e80000100a00 */
[----:B0-----:R-:W4:Y:S04]  /*48730*/  LDL.LU R12, [R1+0x310] ;  /* 0x00031000010c7983 */ /* 0x001f280000300800 */
[----:B------:R-:W4:Y:S04]  /*48740*/  LDL.LU R13, [R1+0x314] ;  /* 0x00031400010d7983 */ /* 0x000f280000300800 */
[----:B------:R-:W5:Y:S04]  /*48750*/  LDL.LU R14, [R1+0x318] ;  /* 0x00031800010e7983 */ /* 0x000f680000300800 */
[----:B------:R-:W5:Y:S01]  /*48760*/  LDL.LU R15, [R1+0x31c] ;  /* 0x00031c00010f7983 */ /* 0x000f620000300800 */
[----:B--2---:R-:W-:Y:S03]  /*48770*/  HMMA.16816.F32 R20, R20, R6, R8 ;  /* 0x000000061414723c */ /* 0x004fe60000001808 */
[----:B-----5:R-:W-:Y:S04]  /*48780*/  STL.64 [R1+0x3268], R14 ;  /* 0x0032680e01007387 */ /* 0x020fe80000100a00 */
[----:B----4-:R0:W-:Y:S04]  /*48790*/  STL.64 [R1+0x3260], R12 ;  /* 0x0032600c01007387 */ /* 0x0101e80000100a00 */
        /* <DEDUP_REMOVED lines=8> */
[----:B------:R-:W2:Y:S04]  /*48820*/  LDL.LU R14, [R1+0x9c8] ;  /* 0x0009c800010e7983 */ /* 0x000ea80000300800 */
[----:B------:R-:W2:Y:S04]  /*48830*/  LDL.LU R15, [R1+0x9cc] ;  /* 0x0009cc00010f7983 */ /* 0x000ea80000300800 */
[----:B------:R-:W4:Y:S04]  /*48840*/  LDL.LU.64 R10, [R1+0x32a8] ;  /* 0x0032a800010a7983 */ /* 0x000f280000300a00 */
[----:B------:R-:W4:Y:S04]  /*48850*/  LDL.LU.64 R8, [R1+0x32a0] ;  /* 0x0032a00001087983 */ /* 0x000f280000300a00 */
[----:B------:R-:W-:Y:S04]  /*48860*/  STL.64 [R1+0x940], R20 ;  /* 0x0009401401007387 */ /* 0x000fe80000100a00 */
[----:B------:R0:W-:Y:S04]  /*48870*/  STL.64 [R1+0x948], R22 ;  /* 0x0009481601007387 */ /* 0x0001e80000100a00 */
[----:B0-----:R-:W4:Y:S04]  /*48880*/  LDL.LU.64 R22, [R1+0x3298] ;  /* 0x0032980001167983 */ /* 0x001f280000300a00 */
[----:B------:R-:W4:Y:S01]  /*48890*/  LDL.LU.64 R20, [R1+0x3290] ;  /* 0x0032900001147983 */ /* 0x000f220000300a00 */
[----:B------:R-:W-:-:S02]  /*488a0*/  IMAD.MOV.U32 R26, RZ, RZ, R4 ;  /* 0x000000ffff1a7224 */ /* 0x000fc400078e0004 */
[----:B------:R-:W-:-:S07]  /*488b0*/  IMAD.MOV.U32 R27, RZ, RZ, R3 ;  /* 0x000000ffff1b7224 */ /* 0x000fce00078e0003 */
[----:B----4-:R-:W-:-:S15]  /*488c0*/  HMMA.16816.F32 R8, R20, R26, R8 ;  /* 0x0000001a1408723c */ /* 0x010fde0000001808 */
[----:B------:R-:W-:-:S04]  /*488d0*/  NOP ;  /* 0x0000000000007918 */ /* 0x000fc80000000000 */
[----:B------:R-:W-:Y:S04]  /*488e0*/  STL.64 [R1+0x960], R8 ;  /* 0x0009600801007387 */ /* 0x000fe80000100a00 */
[----:B------:R0:W-:Y:S04]  /*488f0*/  STL.64 [R1+0x968], R10 ;  /* 0x0009680a01007387 */ /* 0x0001e80000100a00 */
[----:B0-----:R-:W3:Y:S02]  /*48900*/  LDL.LU.64 R10, [R1+0x3288] ;  /* 0x00328800010a7983 */ /* 0x001ee40000300a00 */
[----:B---3--:R-:W-:-:S15]  /*48910*/  HMMA.16816.F32 R16, R20, R10, R16 ;  /* 0x0000000a1410723c */ /* 0x008fde0000001810 */
        /* <DEDUP_REMOVED lines=16> */
[----:B------:R-:W2:Y:S04]  /*48a20*/  LDL.LU.64 R20, [R1+0x3250] ;  /* 0x0032500001147983 */ /* 0x000ea80000300a00 */
[----:B------:R0:W-:Y:S04]  /*48a30*/  STL.64 [R1+0x3230], R6 ;  /* 0x0032300601007387 */ /* 0x0001e80000100a00 */
[----:B------:R-:W3:Y:S04]  /*48a40*/  LDL.LU R4, [R1+0xb60] ;  /* 0x000b600001047983 */ /* 0x000ee80000300800 */
[----:B------:R-:W3:Y:S04]  /*48a50*/  LDL.LU R5, [R1+0xb64] ;  /* 0x000b640001057983 */ /* 0x000ee80000300800 */
[----:B0-----:R-:W3:Y:S04]  /*48a60*/  LDL.LU R6, [R1+0xb68] ;  /* 0x000b680001067983 */ /* 0x001ee80000300800 */
[----:B------:R-:W3:Y:S01]  /*48a70*/  LDL.LU R7, [R1+0xb6c] ;  /* 0x000b6c0001077983 */ /* 0x000ee20000300800 */
[----:B--2---:R-:W-:Y:S03]  /*48a80*/  HMMA.16816.F32 R24, R12, R26, R20 ;  /* 0x0000001a0c18723c */ /* 0x004fe60000001814 */
[----:B------:R-:W2:-:S15]  /*48a90*/  LDL.LU.64 R20, [R1+0x3248] ;  /* 0x0032480001147983 */ /* 0x000e9e0000300a00 */
[----:B------:R-:W-:Y:S01]  /*48aa0*/  NOP ;  /* 0x0000000000007918 */ /* 0x000fe20000000000 */
[----:B------:R-:W-:Y:S01]  /*48ab0*/  IMAD.MOV.U32 R23, RZ, RZ, R27 ;  /* 0x000000ffff177224 */ /* 0x000fe200078e001b */
[----:B------:R-:W-:Y:S01]  /*48ac0*/  MOV R22, R26 ;  /* 0x0000001a00167202 */ /* 0x000fe20000000f00 */
[----:B------:R0:W-:Y:S04]  /*48ad0*/  STL.64 [R1+0x9d0], R24 ;  /* 0x0009d01801007387 */ /* 0x0001e80000100a00 */
[----:B------:R-:W4:Y:S04]  /*48ae0*/  LDL.LU.64 R26, [R1+0x3240] ;  /* 0x00324000011a7983 */ /* 0x000f280000300a00 */
[----:B0-----:R-:W4:Y:S04]  /*48af0*/  LDL.LU.64 R24, [R1+0x3238] ;  /* 0x0032380001187983 */ /* 0x001f280000300a00 */
[----:B------:R-:W-:Y:S04]  /*48b00*/  STL [R1+0x2f94], R23 ;  /* 0x002f941701007387 */ /* 0x000fe80000100800 */
[----:B------:R0:W-:Y:S04]  /*48b10*/  STL [R1+0x2f90], R22 ;  /* 0x002f901601007387 */ /* 0x0001e80000100800 */
[----:B--2---:R1:W-:Y:S04]  /*48b20*/  STL.64 [R1+0x3050], R20 ;  /* 0x0030501401007387 */ /* 0x0043e80000100a00 */
[----:B0-----:R-:W2:Y:S01]  /*48b30*/  LDL.64 R22, [R1+0x178] ;  /* 0x0001780001167983 */ /* 0x001ea20000100a00 */
[C---:B---3--:R-:W-:Y:S03]  /*48b40*/  HMMA.16816.F32 R4, R12.reuse, R10, R4 ;  /* 0x0000000a0c04723c */ /* 0x048fe60000001804 */
[----:B--2---:R0:W-:Y:S04]  /*48b50*/  STL.64 [R1+0x3228], R22 ;  /* 0x0032281601007387 */ /* 0x0041e80000100a00 */
[----:B-1----:R-:W2:Y:S04]  /*48b60*/  LDL.LU R20, [R1+0xb40] ;  /* 0x000b400001147983 */ /* 0x002ea80000300800 */
[----:B------:R-:W2:Y:S04]  /*48b70*/  LDL.LU R21, [R1+0xb44] ;  /* 0x000b440001157983 */ /* 0x000ea80000300800 */
[----:B0-----:R-:W2:Y:S04]  /*48b80*/  LDL.LU R22, [R1+0xb48] ;  /* 0x000b480001167983 */ /* 0x001ea80000300800 */
[----:B------:R-:W2:Y:S04]  /*48b90*/  LDL.LU R23, [R1+0xb4c] ;  /* 0x000b4c0001177983 */ /* 0x000ea80000300800 */
[----:B------:R-:W-:Y:S04]  /*48ba0*/  STL.64 [R1+0xbf0], R4 ;  /* 0x000bf00401007387 */ /* 0x000fe80000100a00 */
[----:B------:R4:W-:Y:S02]  /*48bb0*/  STL.64 [R1+0xbf8], R6 ;  /* 0x000bf80601007387 */ /* 0x0009e40000100a00 */
[----:B----4-:R-:W-:-:S15]  /*48bc0*/  HMMA.16816.F32 R4, R12, R18, R24 ;  /* 0x000000120c04723c */ /* 0x010fde0000001818 */
[----:B------:R-:W-:-:S04]  /*48bd0*/  NOP ;  /* 0x0000000000007918 */ /* 0x000fc80000000000 */
[----:B------:R-:W-:Y:S01]  /*48be0*/  IMAD.MOV.U32 R27, RZ, RZ, R6 ;  /* 0x000000ffff1b7224 */ /* 0x000fe200078e0006 */
[----:B------:R-:W-:Y:S01]  /*48bf0*/  STL.64 [R1+0xc00], R4 ;  /* 0x000c000401007387 */ /* 0x000fe20000100a00 */
[----:B------:R-:W-:-:S03]  /*48c00*/  MOV R26, R7 ;  /* 0x00000007001a7202 */ /* 0x000fc60000000f00 */
[----:B------:R-:W2:Y:S04]  /*48c10*/  LDL.LU.64 R6, [R1+0x3230] ;  /* 0x0032300001067983 */ /* 0x000ea80000300a00 */
[----:B------:R-:W-:Y:S04]  /*48c20*/  STL [R1+0x2f8c], R26 ;  /* 0x002f8c1a01007387 */ /* 0x000fe80000100800 */
[----:B------:R0:W-:Y:S04]  /*48c30*/  STL [R1+0x2f88], R27 ;  /* 0x002f881b01007387 */ /* 0x0001e80000100800 */
[----:B------:R-:W3:Y:S04]  /*48c40*/  LDL.LU.64 R24, [R1+0x2f0] ;  /* 0x0002f00001187983 */ /* 0x000ee80000300a00 */
[----:B0-----:R-:W4:Y:S01]  /*48c50*/  LDL.LU.64 R26, [R1+0x2f8] ;  /* 0x0002f800011a7983 */ /* 0x001f220000300a00 */
[----:B--2---:R-:W-:Y:S03]  /*48c60*/  HMMA.16816.F32 R12, R12, R6, R20 ;  /* 0x000000060c0c723c */ /* 0x004fe60000001814 */
[----:B----4-:R-:W-:Y:S04]  /*48c70*/  STL.64 [R1+0x3200], R26 ;  /* 0x0032001a01007387 */ /* 0x010fe80000100a00 */
[----:B---3--:R0:W-:Y:S04]  /*48c80*/  STL.64 [R1+0x31f8], R24 ;  /* 0x0031f81801007387 */ /* 0x0081e80000100a00 */
[----:B0-----:R-:W2:Y:S04]  /*48c90*/  LDL.LU R24, [R1+0x300] ;  /* 0x0003000001187983 */ /* 0x001ea80000300800 */
[----:B------:R-:W2:Y:S04]  /*48ca0*/  LDL.LU R25, [R1+0x304] ;  /* 0x0003040001197983 */ /* 0x000ea80000300800 */
[----:B------:R-:W2:Y:S04]  /*48cb0*/  LDL.LU R26, [R1+0x308] ;  /* 0x00030800011a7983 */ /* 0x000ea80000300800 */
[----:B------:R-:W2:Y:S04]  /*48cc0*/  LDL.LU R27, [R1+0x30c] ;  /* 0x00030c00011b7983 */ /* 0x000ea80000300800 */
[----:B------:R-:W3:Y:S04]  /*48cd0*/  LDL.LU.64 R22, [R1+0x3228] ;  /* 0x0032280001167983 */ /* 0x000ee80000300a00 */
[----:B------:R-:W-:Y:S04]  /*48ce0*/  STL.64 [R1+0xbe0], R12 ;  /* 0x000be00c01007387 */ /* 0x000fe80000100a00 */
[----:B------:R0:W-:Y:S04]  /*48cf0*/  STL.64 [R1+0xbe8], R14 ;  /* 0x000be80e01007387 */ /* 0x0001e80000100a00 */
[----:B0-----:R-:W4:Y:S04]  /*48d00*/  LDL.LU.64 R14, [R1+0x3220] ;  /* 0x00322000010e7983 */ /* 0x001f280000300a00 */
[----:B------:R-:W4:Y:S04]  /*48d10*/  LDL.LU.64 R12, [R1+0x3218] ;  /* 0x00321800010c7983 */ /* 0x000f280000300a00 */
[----:B------:R0:W-:Y:S04]  /*48d20*/  STL.64 [R1+0x3210], R6 ;  /* 0x0032100601007387 */ /* 0x0001e80000100a00 */
[----:B------:R-:W2:Y:S04]  /*48d30*/  LDL.LU R4, [R1+0xb30] ;  /* 0x000b300001047983 */ /* 0x000ea80000300800 */
[----:B------:R-:W2:Y:S04]  /*48d40*/  LDL.LU R5, [R1+0xb34] ;  /* 0x000b340001057983 */ /* 0x000ea80000300800 */
[----:B0-----:R-:W2:Y:S04]  /*48d50*/  LDL.LU R6, [R1+0xb38] ;  /* 0x000b380001067983 */ /* 0x001ea80000300800 */
[----:B------:R-:W2:Y:S01]  /*48d60*/  LDL.LU R7, [R1+0xb3c] ;  /* 0x000b3c0001077983 */ /* 0x000ea20000300800 */
[----:B---3--:R-:W-:-:S02]  /*48d70*/  IMAD.MOV.U32 R16, RZ, RZ, R22 ;  /* 0x000000ffff107224 */ /* 0x008fc400078e0016 */
[----:B------:R-:W-:Y:S01]  /*48d80*/  IMAD.MOV.U32 R3, RZ, RZ, R23 ;  /* 0x000000ffff037224 */ /* 0x000fe200078e0017 */
[C---:B--2---:R-:W-:Y:S08]  /*48d90*/  HMMA.16816.F32 R4, R24.reuse, R22, R4 ;  /* 0x000000161804723c */ /* 0x044ff00000001804 */
[----:B----4-:R-:W-:Y:S11]  /*48da0*/  HMMA.16816.F32 R8, R24, R10, R12 ;  /* 0x0000000a1808723c */ /* 0x010ff6000000180c */
[----:B------:R0:W-:Y:S04]  /*48db0*/  STL.64 [R1+0xbd0], R4 ;  /* 0x000bd00401007387 */ /* 0x0001e80000100a00 */
[----:B------:R1:W-:Y:S04]  /*48dc0*/  STL.64 [R1+0xbd8], R6 ;  /* 0x000bd80601007387 */ /* 0x0003e80000100a00 */
[----:B------:R-:W2:Y:S04]  /*48dd0*/  LDL.LU R20, [R1+0x2c0] ;  /* 0x0002c00001147983 */ /* 0x000ea80000300800 */
[----:B------:R-:W2:Y:S04]  /*48de0*/  LDL.LU R21, [R1+0x2c4] ;  /* 0x0002c40001157983 */ /* 0x000ea80000300800 */
[----:B------:R-:W3:Y:S04]  /*48df0*/  LDL.LU R22, [R1+0x2c8] ;  /* 0x0002c80001167983 */ /* 0x000ee80000300800 */
[----:B------:R-:W3:Y:S04]  /*48e00*/  LDL.LU R23, [R1+0x2cc] ;  /* 0x0002cc0001177983 */ /* 0x000ee80000300800 */
[----:B0-----:R-:W4:Y:S04]  /*48e10*/  LDL.LU R4, [R1+0xb10] ;  /* 0x000b100001047983 */ /* 0x001f280000300800 */
[----:B------:R-:W4:Y:S04]  /*48e20*/  LDL.LU R5, [R1+0xb14] ;  /* 0x000b140001057983 */ /* 0x000f280000300800 */
[----:B-1----:R-:W4:Y:S04]  /*48e30*/  LDL.LU R6, [R1+0xb18] ;  /* 0x000b180001067983 */ /* 0x002f280000300800 */
[----:B------:R-:W4:Y:S04]  /*48e40*/  LDL.LU R7, [R1+0xb1c] ;  /* 0x000b1c0001077983 */ /* 0x000f280000300800 */
[----:B------:R-:W5:Y:S04]  /*48e50*/  LDL.LU R12, [R1+0xad0] ;  /* 0x000ad000010c7983 */ /* 0x000f680000300800 */
[----:B------:R-:W5:Y:S04]  /*48e60*/  LDL.LU R13, [R1+0xad4] ;  /* 0x000ad400010d7983 */ /* 0x000f680000300800 */
[----:B------:R-:W2:Y:S04]  /*48e70*/  LDL.LU R14, [R1+0xad8] ;  /* 0x000ad800010e7983 */ /* 0x000ea80000300800 */
[----:B------:R-:W2:Y:S04]  /*48e80*/  LDL.LU R15, [R1+0xadc] ;  /* 0x000adc00010f7983 */ /* 0x000ea80000300800 */
[----:B--2---:R0:W-:Y:S04]  /*48e90*/  STL.64 [R1+0x31e0], R14 ;  /* 0x0031e00e01007387 */ /* 0x0041e80000100a00 */
[----:B-----5:R1:W-:Y:S01]  /*48ea0*/  STL.64 [R1+0x31d8], R12 ;  /* 0x0031d80c01007387 */ /* 0x0203e20000100a00 */
[----:B0-----:R-:W-:Y:S01]  /*48eb0*/  MOV R14, R16 ;  /* 0x00000010000e7202 */ /* 0x001fe20000000f00 */
[----:B------:R-:W-:-:S05]  /*48ec0*/  IMAD.MOV.U32 R15, RZ, RZ, R3 ;  /* 0x000000ffff0f7224 */ /* 0x000fca00078e0003 */
[----:B------:R0:W-:Y:S04]  /*48ed0*/  STL.64 [R1+0x3208], R14 ;  /* 0x0032080e01007387 */ /* 0x0001e80000100a00 */
[----:B-1----:R-:W2:Y:S04]  /*48ee0*/  LDL.LU R12, [R1+0xb00] ;  /* 0x000b0000010c7983 */ /* 0x002ea80000300800 */
[----:B------:R-:W2:Y:S04]  /*48ef0*/  LDL.LU R13, [R1+0xb04] ;  /* 0x000b0400010d7983 */ /* 0x000ea80000300800 */
[----:B0-----:R-:W2:Y:S04]  /*48f00*/  LDL.LU R14, [R1+0xb08] ;  /* 0x000b0800010e7983 */ /* 0x001ea80000300800 */
[----:B------:R-:W2:Y:S04]  /*48f10*/  LDL.LU R15, [R1+0xb0c] ;  /* 0x000b0c00010f7983 */ /* 0x000ea80000300800 */
[----:B---3--:R-:W-:Y:S04]  /*48f20*/  STL.64 [R1+0x3160], R22 ;  /* 0x0031601601007387 */ /* 0x008fe80000100a00 */
[----:B------:R0:W-:Y:S04]  /*48f30*/  STL.64 [R1+0x3158], R20 ;  /* 0x0031581401007387 */ /* 0x0001e80000100a00 */
[----:B0-----:R-:W3:Y:S04]  /*48f40*/  LDL.LU R20, [R1+0xae0] ;  /* 0x000ae00001147983 */ /* 0x001ee80000300800 */
[----:B------:R-:W3:Y:S04]  /*48f50*/  LDL.LU R21, [R1+0xae4] ;  /* 0x000ae40001157983 */ /* 0x000ee80000300800 */
[----:B------:R-:W5:Y:S04]  /*48f60*/  LDL.LU R22, [R1+0xae8] ;  /* 0x000ae80001167983 */ /* 0x000f680000300800 */
[----:B------:R-:W5:Y:S01]  /*48f70*/  LDL.LU R23, [R1+0xaec] ;  /* 0x000aec0001177983 */ /* 0x000f620000300800 */
[C---:B----4-:R-:W-:Y:S03]  /*48f80*/  HMMA.16816.F32 R4, R24.reuse, R18, R4 ;  /* 0x000000121804723c */ /* 0x050fe60000001804 */
[----:B-----5:R-:W-:Y:S04]  /*48f90*/  STL.64 [R1+0x31f0], R22 ;  /* 0x0031f01601007387 */ /* 0x020fe80000100a00 */
[----:B---3--:R0:W-:Y:S04]  /*48fa0*/  STL.64 [R1+0x31e8], R20 ;  /* 0x0031e81401007387 */ /* 0x0081e80000100a00 */
[----:B0-----:R-:W3:Y:S04]  /*48fb0*/  LDL.LU R20, [R1+0xaf0] ;  /* 0x000af00001147983 */ /* 0x001ee80000300800 */
[----:B------:R-:W3:Y:S04]  /*48fc0*/  LDL.LU R21, [R1+0xaf4] ;  /* 0x000af40001157983 */ /* 0x000ee80000300800 */
[----:B------:R-:W3:Y:S04]  /*48fd0*/  LDL.LU R22, [R1+0xaf8] ;  /* 0x000af80001167983 */ /* 0x000ee80000300800 */
[----:B------:R-:W3:Y:S04]  /*48fe0*/  LDL.LU R23, [R1+0xafc] ;  /* 0x000afc0001177983 */ /* 0x000ee80000300800 */
[----:B------:R-:W-:Y:S04]  /*48ff0*/  STL [R1+0x2e1c], R8 ;  /* 0x002e1c0801007387 */ /* 0x000fe80000100800 */
[----:B------:R-:W-:Y:S04]  /*49000*/  STL [R1+0x2e18], R9 ;  /* 0x002e180901007387 */ /* 0x000fe80000100800 */
[----:B------:R-:W-:Y:S04]  /*49010*/  STL [R1+0x2e14], R10 ;  /* 0x002e140a01007387 */ /* 0x000fe80000100800 */
[----:B------:R0:W-:Y:S04]  /*49020*/  STL [R1+0x2e10], R11 ;  /* 0x002e100b01007387 */ /* 0x0001e80000100800 */
[----:B0-----:R-:W4:Y:S04]  /*49030*/  LDL.LU.64 R10, [R1+0x158] ;  /* 0x00015800010a7983 */ /* 0x001f280000300a00 */
[----:B------:R-:W-:Y:S04]  /*49040*/  STL.64 [R1+0xbb0], R4 ;  /* 0x000bb00401007387 */ /* 0x000fe80000100a00 */
[----:B------:R0:W-:Y:S04]  /*49050*/  STL.64 [R1+0xbb8], R6 ;  /* 0x000bb80601007387 */ /* 0x0001e80000100a00 */
[----:B0-----:R-:W2:Y:S02]  /*49060*/  LDL.LU.64 R6, [R1+0x3210] ;  /* 0x0032100001067983 */ /* 0x001ea40000300a00 */
[----:B--2---:R-:W-:Y:S02]  /*49070*/  HMMA.16816.F32 R24, R24, R6, R12 ;  /* 0x000000061818723c */ /* 0x004fe4000000180c */
[----:B------:R-:W3:-:S15]  /*49080*/  LDL.LU.64 R14, [R1+0x3208] ;  /* 0x00320800010e7983 */ /* 0x000ede0000300a00 */
[----:B------:R-:W-:Y:S02]  /*49090*/  NOP ;  /* 0x0000000000007918 */ /* 0x000fe40000000000 */
[----:B------:R-:W-:Y:S04]  /*490a0*/  STL.64 [R1+0xba0], R24 ;  /* 0x000ba01801007387 */ /* 0x000fe80000100a00 */
[----:B------:R0:W-:Y:S04]  /*490b0*/  STL.64 [R1+0xba8], R26 ;  /* 0x000ba81a01007387 */ /* 0x0001e80000100a00 */
[----:B0-----:R-:W3:Y:S04]  /*490c0*/  LDL.LU.64 R26, [R1+0x3200] ;  /* 0x00320000011a7983 */ /* 0x001ee80000300a00 */
[----:B------:R-:W3:Y:S02]  /*490d0*/  LDL.LU.64 R24, [R1+0x31f8] ;  /* 0x0031f80001187983 */ /* 0x000ee40000300a00 */
[----:B---3--:R-:W-:Y:S02]  /*490e0*/  HMMA.16816.F32 R12, R24, R14, R20 ;  /* 0x0000000e180c723c */ /* 0x008fe40000001814 */
[----:B------:R-:W4:Y:S04]  /*490f0*/  LDL.LU.64 R22, [R1+0x31f0] ;  /* 0x0031f00001167983 */ /* 0x000f280000300a00 */
[----:B------:R-:W4:Y:S01]  /*49100*/  LDL.LU.64 R20, [R1+0x31e8] ;  /* 0x0031e80001147983 */ /* 0x000f220000300a00 */
[----:B------:R-:W-:Y:S01]  /*49110*/  IMAD.MOV.U32 R8, RZ, RZ, R24 ;  /* 0x000000ffff087224 */ /* 0x000fe200078e0018 */
[----:B------:R-:W-:Y:S01]  /*49120*/  MOV R5, R25 ;  /* 0x0000001900057202 */ /* 0x000fe20000000f00 */
[----:B------:R-:W-:-:S02]  /*49130*/  IMAD.MOV.U32 R4, RZ, RZ, R26 ;  /* 0x000000ffff047224 */ /* 0x000fc400078e001a */
[----:B------:R-:W-:-:S08]  /*49140*/  IMAD.MOV.U32 R3, RZ, RZ, R27 ;  /* 0x000000ffff037224 */ /* 0x000fd000078e001b */
[----:B------:R-:W-:Y:S04]  /*49150*/  STL.64 [R1+0xb90], R12 ;  /* 0x000b900c01007387 */ /* 0x000fe80000100a00 */
[----:B------:R0:W-:Y:S04]  /*49160*/  STL.64 [R1+0xb98], R14 ;  /* 0x000b980e01007387 */ /* 0x0001e80000100a00 */
[----:B0-----:R-:W2:Y:S04]  /*49170*/  LDL.LU.64 R14, [R1+0x31e0] ;  /* 0x0031e000010e7983 */ /* 0x001ea80000300a00 */
[----:B------:R-:W2:Y:S04]  /*49180*/  LDL.LU.64 R12, [R1+0x31d8] ;  /* 0x0031d800010c7983 */ /* 0x000ea80000300a00 */
[----:B------:R-:W3:Y:S04]  /*49190*/  LDL.LU R24, [R1+0xa90] ;  /* 0x000a900001187983 */ /* 0x000ee80000300800 */
[----:B------:R-:W3:Y:S04]  /*491a0*/  LDL.LU R25, [R1+0xa94] ;  /* 0x000a940001197983 */ /* 0x000ee80000300800 */
[----:B------:R-:W5:Y:S04]  /*491b0*/  LDL.LU R26, [R1+0xa98] ;  /* 0x000a9800011a7983 */ /* 0x000f680000300800 */
[----:B------:R-:W5:Y:S04]  /*491c0*/  LDL.LU R27, [R1+0xa9c] ;  /* 0x000a9c00011b7983 */ /* 0x000f680000300800 */
[----:B-----5:R-:W-:Y:S04]  /*491d0*/  STL.64 [R1+0x31b8], R26 ;  /* 0x0031b81a01007387 */ /* 0x020fe80000100a00 */
[----:B---3--:R0:W-:Y:S04]  /*491e0*/  STL.64 [R1+0x31b0], R24 ;  /* 0x0031b01801007387 */ /* 0x0081e80000100a00 */
[----:B0-----:R-:W3:Y:S04]  /*491f0*/  LDL.LU R24, [R1+0xab0] ;  /* 0x000ab00001187983 */ /* 0x001ee80000300800 */
[----:B------:R-:W3:Y:S04]  /*49200*/  LDL.LU R25, [R1+0xab4] ;  /* 0x000ab40001197983 */ /* 0x000ee80000300800 */
[----:B------:R-:W5:Y:S04]  /*49210*/  LDL.LU R26, [R1+0xab8] ;  /* 0x000ab800011a7983 */ /* 0x000f680000300800 */
[----:B------:R-:W5:Y:S04]  /*49220*/  LDL.LU R27, [R1+0xabc] ;  /* 0x000abc00011b7983 */ /* 0x000f680000300800 */
[----:B-----5:R0:W-:Y:S04]  /*49230*/  STL.64 [R1+0x31c8], R26 ;  /* 0x0031c81a01007387 */ /* 0x0201e80000100a00 */
[----:B---3--:R1:W-:Y:S01]  /*49240*/  STL.64 [R1+0x31c0], R24 ;  /* 0x0031c01801007387 */ /* 0x0083e20000100a00 */
[----:B0-----:R-:W-:Y:S01]  /*49250*/  IMAD.MOV.U32 R26, RZ, RZ, R4 ;  /* 0x000000ffff1a7224 */ /* 0x001fe200078e0004 */
[----:B------:R-:W-:-:S02]  /*49260*/  MOV R27, R3 ;  /* 0x00000003001b7202 */ /* 0x000fc40000000f00 */
[----:B-1----:R-:W-:Y:S01]  /*49270*/  MOV R24, R8 ;  /* 0x0000000800187202 */ /* 0x002fe20000000f00 */
[----:B------:R-:W-:-:S07]  /*49280*/  IMAD.MOV.U32 R25, RZ, RZ, R5 ;  /* 0x000000ffff197224 */ /* 0x000fce00078e0005 */
[C---:B----4-:R-:W-:Y:S08]  /*49290*/  HMMA.16816.F32 R20, R24.reuse, R10, R20 ;  /* 0x0000000a1814723c */ /* 0x050ff00000001814 */
[----:B--2---:R-:W-:Y:S11]  /*492a0*/  HMMA.16816.F32 R12, R24, R18, R12 ;  /* 0x00000012180c723c */ /* 0x004ff6000000180c */
[----:B------:R-:W-:Y:S01]  /*492b0*/  STL.64 [R1+0xb80], R20 ;  /* 0x000b801401007387 */ /* 0x000fe20000100a00 */
[----:B------:R-:W-:-:S03]  /*492c0*/  IMAD.MOV.U32 R29, RZ, RZ, R23 ;  /* 0x000000ffff1d7224 */ /* 0x000fc600078e0017 */
[----:B------:R-:W-:Y:S04]  /*492d0*/  STL [R1+0xb88], R22 ;  /* 0x000b881601007387 */ /* 0x000fe80000100800 */
[----:B------:R0:W-:Y:S04]  /*492e0*/  STL.64 [R1+0x31d0], R10 ;  /* 0x0031d00a01007387 */ /* 0x0001e80000100a00 */
[----:B------:R-:W2:Y:S04]  /*492f0*/  LDL.LU R8, [R1+0xac0] ;  /* 0x000ac00001087983 */ /* 0x000ea80000300800 */
[----:B------:R-:W2:Y:S04]  /*49300*/  LDL.LU R9, [R1+0xac4] ;  /* 0x000ac40001097983 */ /* 0x000ea80000300800 */
[----:B0-----:R-:W2:Y:S04]  /*49310*/  LDL.LU R10, [R1+0xac8] ;  /* 0x000ac800010a7983 */ /* 0x001ea80000300800 */
[----:B------:R-:W2:Y:S04]  /*49320*/  LDL.LU R11, [R1+0xacc] ;  /* 0x000acc00010b7983 */ /* 0x000ea80000300800 */
[----:B------:R-:W-:Y:S04]  /*49330*/  STL [R1+0x2df8], R29 ;  /* 0x002df81d01007387 */ /* 0x000fe80000100800 */
[----:B------:R-:W3:Y:S04]  /*49340*/  LDL.LU R20, [R1+0x2d0] ;  /* 0x0002d00001147983 */ /* 0x000ee80000300800 */
[----:B------:R-:W-:Y:S04]  /*49350*/  STL.64 [R1+0xb70], R12 ;  /* 0x000b700c01007387 */ /* 0x000fe80000100a00 */
[----:B------:R-:W-:Y:S04]  /*49360*/  STL.64 [R1+0xb78], R14 ;  /* 0x000b780e01007387 */ /* 0x000fe80000100a00 */
[----:B------:R-:W3:Y:S04]  /*49370*/  LDL.LU R21, [R1+0x2d4] ;  /* 0x0002d40001157983 */ /* 0x000ee80000300800 */
[----:B------:R-:W4:Y:S04]  /*49380*/  LDL.LU R22, [R1+0x2d8] ;  /* 0x0002d80001167983 */ /* 0x000f280000300800 */
[----:B------:R-:W4:Y:S04]  /*49390*/  LDL.LU R23, [R1+0x2dc] ;  /* 0x0002dc0001177983 */ /* 0x000f280000300800 */
[----:B----4-:R-:W-:Y:S04]  /*493a0*/  STL.64 [R1+0x31a0], R22 ;  /* 0x0031a01601007387 */ /* 0x010fe80000100a00 */
[----:B---3--:R0:W-:Y:S04]  /*493b0*/  STL.64 [R1+0x3198], R20 ;  /* 0x0031981401007387 */ /* 0x0081e80000100a00 */
[----:B0-----:R-:W3:Y:S04]  /*493c0*/  LDL.LU R20, [R1+0x2e0] ;  /* 0x0002e00001147983 */ /* 0x001ee80000300800 */
[----:B------:R-:W3:Y:S04]  /*493d0*/  LDL.LU R21, [R1+0x2e4] ;  /* 0x0002e40001157983 */ /* 0x000ee80000300800 */
[----:B------:R-:W3:Y:S04]  /*493e0*/  LDL.LU R22, [R1+0x2e8] ;  /* 0x0002e80001167983 */ /* 0x000ee80000300800 */
[----:B------:R-:W3:Y:S04]  /*493f0*/  LDL.LU R23, [R1+0x2ec] ;  /* 0x0002ec0001177983 */ /* 0x000ee80000300800 */
[----:B------:R-:W4:Y:S04]  /*49400*/  LDL.LU R12, [R1+0xa00] ;  /* 0x000a0000010c7983 */ /* 0x000f280000300800 */
[----:B------:R-:W4:Y:S04]  /*49410*/  LDL.LU R13, [R1+0xa04] ;  /* 0x000a0400010d7983 */ /* 0x000f280000300800 */
[----:B------:R-:W5:Y:S04]  /*49420*/  LDL.LU R14, [R1+0xa08] ;  /* 0x000a0800010e7983 */ /* 0x000f680000300800 */
[----:B------:R-:W5:Y:S01]  /*49430*/  LDL.LU R15, [R1+0xa0c] ;  /* 0x000a0c00010f7983 */ /* 0x000f620000300800 */
[----:B--2---:R-:W-:-:S15]  /*49440*/  HMMA.16816.F32 R24, R24, R6, R8 ;  /* 0x000000061818723c */ /* 0x004fde0000001808 */
[----:B------:R-:W-:-:S04]  /*49450*/  NOP ;  /* 0x0000000000007918 */ /* 0x000fc80000000000 */
[----:B------:R-:W-:Y:S01]  /*49460*/  IMAD.MOV.U32 R29, RZ, RZ, R27 ;  /* 0x000000ffff1d7224 */ /* 0x000fe200078e001b */
[----:B-----5:R0:W-:Y:S04]  /*49470*/  STL.64 [R1+0x3140], R14 ;  /* 0x0031400e01007387 */ /* 0x0201e80000100a00 */
[----:B----4-:R-:W-:Y:S04]  /*49480*/  STL.64 [R1+0x3138], R12 ;  /* 0x0031380c01007387 */ /* 0x010fe80000100a00 */
[----:B0-----:R-:W3:Y:S04]  /*49490*/  LDL.LU.64 R14, [R1+0x178] ;  /* 0x00017800010e7983 */ /* 0x001ee80000300a00 */
[----:B------:R-:W2:Y:S04]  /*494a0*/  LDL.LU.64 R10, [R1+0x31d0] ;  /* 0x0031d000010a7983 */ /* 0x000ea80000300a00 */
[----:B------:R-:W-:Y:S04]  /*494b0*/  STL.64 [R1+0xb60], R24 ;  /* 0x000b601801007387 */ /* 0x000fe80000100a00 */
[----:B------:R0:W-:Y:S04]  /*494c0*/  STL [R1+0xb68], R26 ;  /* 0x000b681a01007387 */ /* 0x0001e80000100800 */
[----:B0-----:R-:W3:Y:S04]  /*494d0*/  LDL.LU.64 R26, [R1+0x31c8] ;  /* 0x0031c800011a7983 */ /* 0x001ee80000300a00 */
[----:B------:R-:W3:Y:S04]  /*494e0*/  LDL.LU.64 R24, [R1+0x31c0] ;  /* 0x0031c00001187983 */ /* 0x000ee80000300a00 */
[----:B------:R-:W-:Y:S01]  /*494f0*/  STL [R1+0x2dfc], R29 ;  /* 0x002dfc1d01007387 */ /* 0x000fe20000100800 */
[----:B---3--:R-:W-:-:S15]  /*49500*/  HMMA.16816.F32 R24, R20, R14, R24 ;  /* 0x0000000e1418723c */ /* 0x008fde0000001818 */
[----:B------:R-:W-:-:S04]  /*49510*/  NOP ;  /* 0x0000000000007918 */ /* 0x000fc80000000000 */
[----:B------:R-:W-:Y:S04]  /*49520*/  STL.64 [R1+0xb50], R24 ;  /* 0x000b501801007387 */ /* 0x000fe80000100a00 */
[----:B------:R0:W-:Y:S04]  /*49530*/  STL.64 [R1+0xb58], R26 ;  /* 0x000b581a01007387 */ /* 0x0001e80000100a00 */
[----:B0-----:R-:W3:Y:S04]  /*49540*/  LDL.LU.64 R26, [R1+0x31b8] ;  /* 0x0031b800011a7983 */ /* 0x001ee80000300a00 */
[----:B------:R-:W3:Y:S04]  /*49550*/  LDL.LU.64 R24, [R1+0x31b0] ;  /* 0x0031b00001187983 */ /* 0x000ee80000300a00 */
[----:B------:R0:W-:Y:S04]  /*49560*/  STL.64 [R1+0x31a8], R14 ;  /* 0x0031a80e01007387 */ /* 0x0001e80000100a00 */
[----:B------:R-:W2:Y:S04]  /*49570*/  LDL.LU R12, [R1+0xaa0] ;  /* 0x000aa000010c7983 */ /* 0x000ea80000300800 */
[----:B------:R-:W2:Y:S04]  /*49580*/  LDL.LU R13, [R1+0xaa4] ;  /* 0x000aa400010d7983 */ /* 0x000ea80000300800 */
[----:B0-----:R-:W2:Y:S04]  /*49590*/  LDL.LU R14, [R1+0xaa8] ;  /* 0x000aa800010e7983 */ /* 0x001ea80000300800 */
[----:B------:R-:W2:Y:S02]  /*495a0*/  LDL.LU R15, [R1+0xaac] ;  /* 0x000aac00010f7983 */ /* 0x000ea40000300800 */
[----:B--2---:R-:W-:-:S15]  /*495b0*/  HMMA.16816.F32 R12, R20, R10, R12 ;  /* 0x0000000a140c723c */ /* 0x004fde000000180c */
[----:B------:R-:W-:-:S04]  /*495c0*/  NOP ;  /* 0x0000000000007918 */ /* 0x000fc80000000000 */
[----:B------:R-:W-:Y:S04]  /*495d0*/  STL.64 [R1+0xb40], R12 ;  /* 0x000b400c01007387 */ /* 0x000fe80000100a00 */
[----:B------:R-:W-:Y:S04]  /*495e0*/  STL [R1+0xb48], R14 ;  /* 0x000b480e01007387 */ /* 0x000fe80000100800 */
[----:B------:R3:W-:Y:S02]  /*495f0*/  STL.64 [R1+0x3190], R10 ;  /* 0x0031900a01007387 */ /* 0x0007e40000100a00 */
[----:B---3--:R-:W-:Y:S01]  /*49600*/  HMMA.16816.F32 R8, R20, R18, R24 ;  /* 0x000000121408723c */ /* 0x008fe20000001818 */
[----:B------:R-:W-:-:S05]  /*49610*/  MOV R29, R15 ;  /* 0x0000000f001d7202 */ /* 0x000fca0000000f00 */
[----:B------:R-:W-:Y:S04]  /*49620*/  STL [R1+0x2e00], R29 ;  /* 0x002e001d01007387 */ /* 0x000fe80000100800 */
[----:B------:R-:W2:Y:S09]  /*49630*/  LDL.LU R12, [R1+0xa80] ;  /* 0x000a8000010c7983 */ /* 0x000eb20000300800 */
[----:B------:R0:W-:Y:S04]  /*49640*/  STL.64 [R1+0xb30], R8 ;  /* 0x000b300801007387 */ /* 0x0001e80000100a00 */
[----:B------:R1:W-:Y:S04]  /*49650*/  STL.64 [R1+0xb38], R10 ;  /* 0x000b380a01007387 */ /* 0x0003e80000100a00 */
[----:B------:R-:W2:Y:S04]  /*49660*/  LDL.LU R13, [R1+0xa84] ;  /* 0x000a8400010d7983 */ /* 0x000ea80000300800 */
[----:B------:R-:W2:Y:S04]  /*49670*/  LDL.LU R14, [R1+0xa88] ;  /* 0x000a8800010e7983 */ /* 0x000ea80000300800 */
[----:B------:R-:W2:Y:S04]  /*49680*/  LDL.LU R15, [R1+0xa8c] ;  /* 0x000a8c00010f7983 */ /* 0x000ea80000300800 */
[----:B0-----:R-:W3:Y:S04]  /*49690*/  LDL.LU R8, [R1+0xa70] ;  /* 0x000a700001087983 */ /* 0x001ee80000300800 */
[----:B------:R-:W3:Y:S04]  /*496a0*/  LDL.LU R9, [R1+0xa74] ;  /* 0x000a740001097983 */ /* 0x000ee80000300800 */
[----:B-1----:R-:W3:Y:S04]  /*496b0*/  LDL.LU R10, [R1+0xa78] ;  /* 0x000a7800010a7983 */ /* 0x002ee80000300800 */
[----:B------:R-:W3:Y:S04]  /*496c0*/  LDL.LU R11, [R1+0xa7c] ;  /* 0x000a7c00010b7983 */ /* 0x000ee80000300800 */
[----:B------:R0:W-:Y:S04]  /*496d0*/  STL.64 [R1+0x3188], R18 ;  /* 0x0031881201007387 */ /* 0x0001e80000100a00 */
[----:B------:R-:W4:Y:S04]  /*496e0*/  LDL.LU R16, [R1+0xa60] ;  /* 0x000a600001107983 */ /* 0x000f280000300800 */
[----:B------:R-:W4:Y:S04]  /*496f0*/  LDL.LU R17, [R1+0xa64] ;  /* 0x000a640001117983 */ /* 0x000f280000300800 */
[----:B0-----:R-:W4:Y:S04]  /*49700*/  LDL.LU R18, [R1+0xa68] ;  /* 0x000a680001127983 */ /* 0x001f280000300800 */
[----:B------:R-:W4:Y:S04]  /*49710*/  LDL.LU R19, [R1+0xa6c] ;  /* 0x000a6c0001137983 */ /* 0x000f280000300800 */
[----:B------:R-:W5:Y:S04]  /*49720*/  LDL.64 R24, [R1+0x10] ;  /* 0x0000100001187983 */ /* 0x000f680000100a00 */
[----:B-----5:R0:W-:Y:S04]  /*49730*/  STL.64 [R1+0x3090], R24 ;  /* 0x0030901801007387 */ /* 0x0201e80000100a00 */
[----:B0-----:R-:W5:Y:S04]  /*49740*/  LDL.LU R24, [R1+0xa10] ;  /* 0x000a100001187983 */ /* 0x001f680000300800 */
[----:B------:R-:W5:Y:S04]  /*49750*/  LDL.LU R25, [R1+0xa14] ;  /* 0x000a140001197983 */ /* 0x000f680000300800 */
[----:B------:R-:W2:Y:S04]  /*49760*/  LDL.LU R26, [R1+0xa18] ;  /* 0x000a1800011a7983 */ /* 0x000ea80000300800 */
[----:B------:R-:W2:Y:S04]  /*49770*/  LDL.LU R27, [R1+0xa1c] ;  /* 0x000a1c00011b7983 */ /* 0x000ea80000300800 */
[----:B--2---:R-:W-:Y:S04]  /*49780*/  STL.64 [R1+0x3150], R26 ;  /* 0x0031501a01007387 */ /* 0x004fe80000100a00 */
[----:B-----5:R0:W-:Y:S04]  /*49790*/  STL.64 [R1+0x3148], R24 ;  /* 0x0031481801007387 */ /* 0x0201e80000100a00 */
[----:B0-----:R-:W2:Y:S04]  /*497a0*/  LDL.LU R24, [R1+0xa20] ;  /* 0x000a200001187983 */ /* 0x001ea80000300800 */
[----:B------:R-:W2:Y:S04]  /*497b0*/  LDL.LU R25, [R1+0xa24] ;  /* 0x000a240001197983 */ /* 0x000ea80000300800 */
[----:B------:R-:W5:Y:S04]  /*497c0*/  LDL.LU R26, [R1+0xa28] ;  /* 0x000a2800011a7983 */ /* 0x000f680000300800 */
[----:B------:R-:W5:Y:S01]  /*497d0*/  LDL.LU R27, [R1+0xa2c] ;  /* 0x000a2c00011b7983 */ /* 0x000f620000300800 */
[----:B------:R-:W-:Y:S03]  /*497e0*/  HMMA.16816.F32 R20, R20, R6, R12 ;  /* 0x000000061414723c */ /* 0x000fe6000000180c */
[----:B-----5:R-:W-:Y:S04]  /*497f0*/  STL.64 [R1+0x3170], R26 ;  /* 0x0031701a01007387 */ /* 0x020fe80000100a00 */
[----:B--2---:R0:W-:Y:S04]  /*49800*/  STL.64 [R1+0x3168], R24 ;  /* 0x0031681801007387 */ /* 0x0041e80000100a00 */
[----:B0-----:R-:W2:Y:S04]  /*49810*/  LDL.LU R24, [R1+0xa40] ;  /* 0x000a400001187983 */ /* 0x001ea80000300800 */
[----:B------:R-:W2:Y:S04]  /*49820*/  LDL.LU R25, [R1+0xa44] ;  /* 0x000a440001197983 */ /* 0x000ea80000300800 */
[----:B------:R-:W5:Y:S04]  /*49830*/  LDL.LU R26, [R1+0xa48] ;  /* 0x000a4800011a7983 */ /* 0x000f680000300800 */
[----:B------:R-:W5:Y:S01]  /*49840*/  LDL.LU R27, [R1+0xa4c] ;  /* 0x000a4c00011b7983 */ /* 0x000f620000300800 */
[----:B------:R-:W-:-:S03]  /*49850*/  IMAD.MOV.U32 R29, RZ, RZ, R23 ;  /* 0x000000ffff1d7224 */ /* 0x000fc600078e0017 */
[----:B-----5:R-:W-:Y:S04]  /*49860*/  STL.64 [R1+0x3180], R26 ;  /* 0x0031801a01007387 */ /* 0x020fe80000100a00 */
[----:B--2---:R0:W-:Y:S04]  /*49870*/  STL.64 [R1+0x3178], R24 ;  /* 0x0031781801007387 */ /* 0x0041e80000100a00 */
[----:B0-----:R-:W2:Y:S04]  /*49880*/  LDL.LU R24, [R1+0xa50] ;  /* 0x000a500001187983 */ /* 0x001ea80000300800 */
[----:B------:R-:W2:Y:S04]  /*49890*/  LDL.LU R25, [R1+0xa54] ;  /* 0x000a540001197983 */ /* 0x000ea80000300800 */
[----:B------:R-:W2:Y:S04]  /*498a0*/  LDL.LU R26, [R1+0xa58] ;  /* 0x000a5800011a7983 */ /* 0x000ea80000300800 */
[----:B------:R-:W2:Y:S04]  /*498b0*/  LDL.LU R27, [R1+0xa5c] ;  /* 0x000a5c00011b7983 */ /* 0x000ea80000300800 */
[----:B------:R-:W3:Y:S04]  /*498c0*/  LDL.LU.64 R14, [R1+0x31a8] ;  /* 0x0031a800010e7983 */ /* 0x000ee80000300a00 */
        /* <DEDUP_REMOVED lines=9> */
[----:B0-----:R-:W4:Y:S02]  /*49960*/  LDL.LU.64 R10, [R1+0x3190] ;  /* 0x00319000010a7983 */ /* 0x001f240000300a00 */
[----:B----4-:R-:W-:-:S15]  /*49970*/  HMMA.16816.F32 R16, R20, R10, R16 ;  /* 0x0000000a1410723c */ /* 0x010fde0000001810 */
[----:B------:R-:W-:-:S04]  /*49980*/  NOP ;  /* 0x0000000000007918 */ /* 0x000fc80000000000 */
[----:B------:R-:W-:Y:S01]  /*49990*/  STL.64 [R1+0xb00], R16 ;  /* 0x000b001001007387 */ /* 0x000fe20000100a00 */
[----:B------:R-:W-:-:S03]  /*499a0*/  IMAD.MOV.U32 R29, RZ, RZ, R19 ;  /* 0x000000ffff1d7224 */ /* 0x000fc600078e0013 */
[----:B------:R0:W-:Y:S04]  /*499b0*/  STL [R1+0xb08], R18 ;  /* 0x000b081201007387 */ /* 0x0001e80000100800 */
[----:B0-----:R-:W2:Y:S04]  /*499c0*/  LDL.LU.64 R18, [R1+0x3188] ;  /* 0x0031880001127983 */ /* 0x001ea80000300a00 */
[----:B------:R-:W-:Y:S01]  /*499d0*/  STL [R1+0x2e08], R29 ;  /* 0x002e081d01007387 */ /* 0x000fe20000100800 */
        /* <DEDUP_REMOVED lines=9> */
[----:B------:R-:W-:Y:S01]  /*49a70*/  STL.64 [R1+0xae0], R20 ;  /* 0x000ae01401007387 */ /* 0x000fe20000100a00 */
[----:B------:R-:W-:-:S03]  /*49a80*/  MOV R29, R23 ;  /* 0x00000017001d7202 */ /* 0x000fc60000000f00 */
[----:B------:R0:W-:Y:S04]  /*49a90*/  STL [R1+0xae8], R22 ;  /* 0x000ae81601007387 */ /* 0x0001e80000100800 */
[----:B0-----:R-:W2:Y:S04]  /*49aa0*/  LDL.LU.64 R22, [R1+0x3160] ;  /* 0x0031600001167983 */ /* 0x001ea80000300a00 */
[----:B------:R-:W2:Y:S04]  /*49ab0*/  LDL.LU.64 R20, [R1+0x3158] ;  /* 0x0031580001147983 */ /* 0x000ea80000300a00 */
[----:B------:R-:W-:Y:S01]  /*49ac0*/  STL [R1+0x2e0c], R29 ;  /* 0x002e0c1d01007387 */ /* 0x000fe20000100800 */
[----:B------:R-:W-:-:S02]  /*49ad0*/  IMAD.MOV.U32 R3, RZ, RZ, R14 ;  /* 0x000000ffff037224 */ /* 0x000fc400078e000e */
        /* <DEDUP_REMOVED lines=9> */
[----:B------:R-:W-:Y:S01]  /*49b70*/  MOV R5, R10 ;  /* 0x0000000a00057202 */ /* 0x000fe20000000f00 */
[----:B------:R-:W-:Y:S01]  /*49b80*/  IMAD.MOV.U32 R4, RZ, RZ, R11 ;  /* 0x000000ffff047224 */ /* 0x000fe200078e000b */
[C---:B--2---:R-:W-:Y:S08]  /*49b90*/  HMMA.16816.F32 R24, R20.reuse, R10, R24 ;  /* 0x0000000a1418723c */ /* 0x044ff00000001818 */
[----:B---3--:R-:W-:Y:S11]  /*49ba0*/  HMMA.16816.F32 R12, R20, R18, R12 ;  /* 0x00000012140c723c */ /* 0x008ff6000000180c */
[----:B------:R-:W-:Y:S01]  /*49bb0*/  IMAD.MOV.U32 R8, RZ, RZ, R26 ;  /* 0x000000ffff087224 */ /* 0x000fe200078e001a */
[----:B------:R-:W-:Y:S01]  /*49bc0*/  MOV R9, R27 ;  /* 0x0000001b00097202 */ /* 0x000fe20000000f00 */
[----:B------:R-:W-:Y:S04]  /*49bd0*/  STL.64 [R1+0xac0], R24 ;  /* 0x000ac01801007387 */ /* 0x000fe80000100a00 */
[----:B------:R0:W-:Y:S04]  /*49be0*/  STL [R1+0x2e24], R8 ;  /* 0x002e240801007387 */ /* 0x0001e80000100800 */
[----:B------:R1:W-:Y:S04]  /*49bf0*/  STL [R1+0x2e20], R9 ;  /* 0x002e200901007387 */ /* 0x0003e80000100800 */
[----:B------:R2:W-:Y:S04]  /*49c00*/  STL.64 [R1+0xab0], R12 ;  /* 0x000ab00c01007387 */ /* 0x0005e80000100a00 */
[----:B------:R3:W-:Y:S04]  /*49c10*/  STL [R1+0xab8], R14 ;  /* 0x000ab80e01007387 */ /* 0x0007e80000100800 */
[----:B0-----:R-:W4:Y:S04]  /*49c20*/  LDL.LU R8, [R1+0x9f0] ;  /* 0x0009f00001087983 */ /* 0x001f280000300800 */
[----:B-1----:R-:W4:Y:S04]  /*49c30*/  LDL.LU R9, [R1+0x9f4] ;  /* 0x0009f40001097983 */ /* 0x002f280000300800 */
[----:B------:R-:W4:Y:S01]  /*49c40*/  LDL.LU R10, [R1+0x9f8] ;  /* 0x0009f800010a7983 */ /* 0x000f220000300800 */
[----:B------:R-:W-:-:S03]  /*49c50*/  MOV R29, R15 ;  /* 0x0000000f001d7202 */ /* 0x000fc60000000f00 */
[----:B------:R-:W4:Y:S04]  /*49c60*/  LDL.LU R11, [R1+0x9fc] ;  /* 0x0009fc00010b7983 */ /* 0x000f280000300800 */
[----:B--2---:R-:W2:Y:S04]  /*49c70*/  LDL.LU R12, [R1+0x2a0] ;  /* 0x0002a000010c7983 */ /* 0x004ea80000300800 */
[----:B------:R-:W2:Y:S04]  /*49c80*/  LDL.LU R13, [R1+0x2a4] ;  /* 0x0002a400010d7983 */ /* 0x000ea80000300800 */
[----:B---3--:R-:W3:Y:S04]  /*49c90*/  LDL.LU R14, [R1+0x2a8] ;  /* 0x0002a800010e7983 */ /* 0x008ee80000300800 */
[----:B------:R-:W3:Y:S01]  /*49ca0*/  LDL.LU R15, [R1+0x2ac] ;  /* 0x0002ac00010f7983 */ /* 0x000ee20000300800 */
[----:B------:R-:W-:-:S02]  /*49cb0*/  IMAD.MOV.U32 R25, RZ, RZ, R18 ;  /* 0x000000ffff197224 */ /* 0x000fc400078e0012 */
[----:B------:R-:W-:Y:S01]  /*49cc0*/  IMAD.MOV.U32 R24, RZ, RZ, R19 ;  /* 0x000000ffff187224 */ /* 0x000fe200078e0013 */
[----:B---3--:R-:W-:Y:S04]  /*49cd0*/  STL.64 [R1+0x3100], R14 ;  /* 0x0031000e01007387 */ /* 0x008fe80000100a00 */
[----:B--2---:R-:W-:Y:S04]  /*49ce0*/  STL.64 [R1+0x30f8], R12 ;  /* 0x0030f80c01007387 */ /* 0x004fe80000100a00 */
[----:B------:R-:W2:Y:S04]  /*49cf0*/  LDL.LU R16, [R1+0x810] ;  /* 0x0008100001107983 */ /* 0x000ea80000300800 */
[----:B------:R-:W2:Y:S04]  /*49d00*/  LDL.LU R17, [R1+0x814] ;  /* 0x0008140001117983 */ /* 0x000ea80000300800 */
[----:B------:R-:W3:Y:S04]  /*49d10*/  LDL.LU R18, [R1+0x818] ;  /* 0x0008180001127983 */ /* 0x000ee80000300800 */
[----:B------:R-:W3:Y:S04]  /*49d20*/  LDL.LU R19, [R1+0x81c] ;  /* 0x00081c0001137983 */ /* 0x000ee80000300800 */
[----:B---3--:R0:W-:Y:S04]  /*49d30*/  STL.64 [R1+0x30a0], R18 ;  /* 0x0030a01201007387 */ /* 0x0081e80000100a00 */
[----:B--2---:R-:W-:Y:S01]  /*49d40*/  STL.64 [R1+0x3098], R16 ;  /* 0x0030981001007387 */ /* 0x004fe20000100a00 */
[----:B0-----:R-:W-:-:S02]  /*49d50*/  IMAD.MOV.U32 R18, RZ, RZ, R25 ;  /* 0x000000ffff127224 */ /* 0x001fc400078e0019 */
[----:B------:R-:W-:-:S05]  /*49d60*/  IMAD.MOV.U32 R19, RZ, RZ, R24 ;  /* 0x000000ffff137224 */ /* 0x000fca00078e0018 */
[----:B------:R-:W-:Y:S04]  /*49d70*/  STL.64 [R1+0x3120], R18 ;  /* 0x0031201201007387 */ /* 0x000fe80000100a00 */
[----:B------:R-:W2:Y:S04]  /*49d80*/  LDL.LU R24, [R1+0x820] ;  /* 0x0008200001187983 */ /* 0x000ea80000300800 */
[----:B------:R-:W2:Y:S04]  /*49d90*/  LDL.LU R25, [R1+0x824] ;  /* 0x0008240001197983 */ /* 0x000ea80000300800 */
[----:B------:R-:W3:Y:S04]  /*49da0*/  LDL.LU R26, [R1+0x828] ;  /* 0x00082800011a7983 */ /* 0x000ee80000300800 */
[----:B------:R-:W3:Y:S01]  /*49db0*/  LDL.LU R27, [R1+0x82c] ;  /* 0x00082c00011b7983 */ /* 0x000ee20000300800 */
[----:B----4-:R-:W-:Y:S03]  /*49dc0*/  HMMA.16816.F32 R12, R20, R6, R8 ;  /* 0x00000006140c723c */ /* 0x010fe60000001808 */
[----:B---3--:R-:W-:Y:S04]  /*49dd0*/  STL.64 [R1+0x30b0], R26 ;  /* 0x0030b01a01007387 */ /* 0x008fe80000100a00 */
[----:B--2---:R0:W-:Y:S04]  /*49de0*/  STL.64 [R1+0x30a8], R24 ;  /* 0x0030a81801007387 */ /* 0x0041e80000100a00 */
[----:B0-----:R-:W2:Y:S04]  /*49df0*/  LDL.LU R24, [R1+0x850] ;  /* 0x0008500001187983 */ /* 0x001ea80000300800 */
[----:B------:R-:W2:Y:S04]  /*49e00*/  LDL.LU R25, [R1+0x854] ;  /* 0x0008540001197983 */ /* 0x000ea80000300800 */
[----:B------:R-:W3:Y:S04]  /*49e10*/  LDL.LU R26, [R1+0x858] ;  /* 0x00085800011a7983 */ /* 0x000ee80000300800 */
[----:B------:R-:W3:Y:S01]  /*49e20*/  LDL.LU R27, [R1+0x85c] ;  /* 0x00085c00011b7983 */ /* 0x000ee20000300800 */
[----:B------:R-:W-:Y:S01]  /*49e30*/  IMAD.MOV.U32 R8, RZ, RZ, R13 ;  /* 0x000000ffff087224 */ /* 0x000fe200078e000d */
[----:B------:R-:W-:-:S02]  /*49e40*/  MOV R9, R14 ;  /* 0x0000000e00097202 */ /* 0x000fc40000000f00 */
[----:B---3--:R0:W-:Y:S04]  /*49e50*/  STL.64 [R1+0x30c0], R26 ;  /* 0x0030c01a01007387 */ /* 0x0081e80000100a00 */
[----:B--2---:R-:W-:Y:S01]  /*49e60*/  STL.64 [R1+0x30b8], R24 ;  /* 0x0030b81801007387 */ /* 0x004fe20000100a00 */
[----:B0-----:R-:W-:Y:S01]  /*49e70*/  MOV R26, R5 ;  /* 0x00000005001a7202 */ /* 0x001fe20000000f00 */
[----:B------:R-:W-:-:S05]  /*49e80*/  IMAD.MOV.U32 R27, RZ, RZ, R4 ;  /* 0x000000ffff1b7224 */ /* 0x000fca00078e0004 */
[----:B------:R-:W-:Y:S04]  /*49e90*/  STL.64 [R1+0x3128], R26 ;  /* 0x0031281a01007387 */ /* 0x000fe80000100a00 */
[----:B------:R-:W-:Y:S04]  /*49ea0*/  STL [R1+0xaa0], R12 ;  /* 0x000aa00c01007387 */ /* 0x000fe80000100800 */
[----:B------:R-:W-:Y:S04]  /*49eb0*/  STL [R1+0xaac], R15 ;  /* 0x000aac0f01007387 */ /* 0x000fe80000100800 */
[----:B------:R-:W-:Y:S04]  /*49ec0*/  STL.64 [R1+0x3118], R6 ;  /* 0x0031180601007387 */ /* 0x000fe80000100a00 */
[----:B------:R0:W-:Y:S04]  /*49ed0*/  STL.64 [R1+0x2e58], R8 ;  /* 0x002e580801007387 */ /* 0x0001e80000100a00 */
[----:B0-----:R-:W2:Y:S04]  /*49ee0*/  LDL.LU R8, [R1+0x270] ;  /* 0x0002700001087983 */ /* 0x001ea80000300800 */
[----:B------:R-:W2:Y:S04]  /*49ef0*/  LDL.LU R9, [R1+0x274] ;  /* 0x0002740001097983 */ /* 0x000ea80000300800 */
[----:B------:R-:W3:Y:S04]  /*49f00*/  LDL.LU R10, [R1+0x278] ;  /* 0x00027800010a7983 */ /* 0x000ee80000300800 */
[----:B------:R-:W3:Y:S04]  /*49f10*/  LDL.LU R11, [R1+0x27c] ;  /* 0x00027c00010b7983 */ /* 0x000ee80000300800 */
[----:B------:R-:W4:Y:S04]  /*49f20*/  LDL.LU R12, [R1+0x2b0] ;  /* 0x0002b000010c7983 */ /* 0x000f280000300800 */
[----:B------:R-:W4:Y:S04]  /*49f30*/  LDL.LU R13, [R1+0x2b4] ;  /* 0x0002b400010d7983 */ /* 0x000f280000300800 */
[----:B------:R-:W4:Y:S04]  /*49f40*/  LDL.LU R14, [R1+0x2b8] ;  /* 0x0002b800010e7983 */ /* 0x000f280000300800 */
[----:B------:R-:W4:Y:S04]  /*49f50*/  LDL.LU R15, [R1+0x2bc] ;  /* 0x0002bc00010f7983 */ /* 0x000f280000300800 */
[----:B------:R-:W5:Y:S04]  /*49f60*/  LDL.LU R20, [R1+0x7f0] ;  /* 0x0007f00001147983 */ /* 0x000f680000300800 */
        /* <DEDUP_REMOVED lines=8> */
[----:B------:R-:W5:Y:S04]  /*49ff0*/  LDL.LU R23, [R1+0x8cc] ;  /* 0x0008cc0001177983 */ /* 0x000f680000300800 */
[----:B------:R-:W2:Y:S04]  /*4a000*/  LDL.LU R16, [R1+0x9a0] ;  /* 0x0009a00001107983 */ /* 0x000ea80000300800 */
[----:B------:R-:W3:Y:S04]  /*4a010*/  LDL.LU R17, [R1+0x9a4] ;  /* 0x0009a40001117983 */ /* 0x000ee80000300800 */
[----:B------:R-:W3:Y:S04]  /*4a020*/  LDL.LU R18, [R1+0x9a8] ;  /* 0x0009a80001127983 */ /* 0x000ee80000300800 */
[----:B------:R-:W3:Y:S04]  /*4a030*/  LDL.LU R19, [R1+0x9ac] ;  /* 0x0009ac0001137983 */ /* 0x000ee80000300800 */
        /* <DEDUP_REMOVED lines=8> */
[----:B-----5:R0:W-:Y:S04]  /*4a0c0*/  STL.64 [R1+0x30e0], R22 ;  /* 0x0030e01601007387 */ /* 0x0201e80000100a00 */
[----:B--2---:R-:W-:Y:S01]  /*4a0d0*/  STL.64 [R1+0x30d8], R20 ;  /* 0x0030d81401007387 */ /* 0x004fe20000100a00 */
[----:B0-----:R-:W-:-:S03]  /*4a0e0*/  IMAD.MOV.U32 R22, RZ, RZ, R3 ;  /* 0x000000ffff167224 */ /* 0x001fc600078e0003 */
[----:B------:R-:W2:Y:S01]  /*4a0f0*/  LDL.LU R3, [R1+0x3134] ;  /* 0x0031340001037983 */ /* 0x000ea20000300800 */
[----:B------:R-:W-:-:S03]  /*4a100*/  IMAD.MOV.U32 R23, RZ, RZ, R28 ;  /* 0x000000ffff177224 */ /* 0x000fc600078e001c */
[----:B------:R-:W5:Y:S04]  /*4a110*/  LDL.LU R28, [R1+0x3130] ;  /* 0x00313000011c7983 */ /* 0x000f680000300800 */
        /* <DEDUP_REMOVED lines=11> */
[----:B------:R-:W3:Y:S01]  /*4a1d0*/  LDL.LU R11, [R1+0x29c] ;  /* 0x00029c00010b7983 */ /* 0x000ee20000300800 */
[C---:B----4-:R-:W-:Y:S03]  /*4a1e0*/  HMMA.16816.F32 R24, R12.reuse, R22, R24 ;  /* 0x000000160c18723c */ /* 0x050fe60000001818 */
        /* <DEDUP_REMOVED lines=15> */
[----:B---3--:R-:W-:-:S15]  /*4a2e0*/  HMMA.16816.F32 R16, R12, R26, R16 ;  /* 0x0000001a0c10723c */ /* 0x008fde0000001810 */
        /* <DEDUP_REMOVED lines=21> */
[----:B0-----:R-:W3:Y:S04]  /*4a440*/  LDL.LU.64 R22, [R1+0x30e0] ;  /* 0x0030e00001167983 */ /* 0x001ee80000300a00 */
[----:B------:R-:W3:Y:S02]  /*4a450*/  LDL.LU.64 R20, [R1+0x30d8] ;  /* 0x0030d80001147983 */ /* 0x000ee40000300a00 */
[----:B---3--:R-:W-:Y:S02]  /*4a460*/  HMMA.16816.F32 R24, R12, R26, R20 ;  /* 0x0000001a0c18723c */ /* 0x008fe40000001814 */
[----:B------:R-:W3:Y:S04]  /*4a470*/  LDL.LU.64 R22, [R1+0x30d0] ;  /* 0x0030d00001167983 */ /* 0x000ee80000300a00 */
[----:B------:R-:W3:-:S13]  /*4a480*/  LDL.LU.64 R20, [R1+0x30c8] ;  /* 0x0030c80001147983 */ /* 0x000eda0000300a00 */
        /* <DEDUP_REMOVED lines=9> */
[----:B0-----:R-:W2:Y:S04]  /*4a520*/  LDL.LU.64 R18, [R1+0x30a0] ;  /* 0x0030a00001127983 */ /* 0x001ea80000300a00 */
[----:B------:R-:W2:Y:S01]  /*4a530*/  LDL.LU.64 R16, [R1+0x3098] ;  /* 0x0030980001107983 */ /* 0x000ea20000300a00 */
[----:B----4-:R-:W-:Y:S03]  /*4a540*/  HMMA.16816.F32 R12, R12, R6, R24 ;  /* 0x000000060c0c723c */ /* 0x010fe60000001818 */
[----:B------:R-:W2:Y:S04]  /*4a550*/  LDL.LU.64 R24, [R1+0x3090] ;  /* 0x0030900001187983 */ /* 0x000ea80000300a00 */
[----:B------:R-:W4:Y:S04]  /*4a560*/  LDL.LU.64 R6, [R1+0x3088] ;  /* 0x0030880001067983 */ /* 0x000f280000300a00 */
[----:B------:R-:W3:Y:S08]  /*4a570*/  LDL.LU.64 R4, [R1+0x3080] ;  /* 0x0030800001047983 */ /* 0x000ef00000300a00 */
[----:B------:R-:W-:Y:S04]  /*4a580*/  STL.64 [R1+0xa10], R12 ;  /* 0x000a100c01007387 */ /* 0x000fe80000100a00 */
[----:B------:R0:W-:Y:S04]  /*4a590*/  STL.64 [R1+0xa18], R14 ;  /* 0x000a180e01007387 */ /* 0x0001e80000100a00 */
[----:B0-----:R-:W3:Y:S04]  /*4a5a0*/  LDL.LU.64 R14, [R1+0x3078] ;  /* 0x00307800010e7983 */ /* 0x001ee80000300a00 */
[----:B------:R-:W3:Y:S01]  /*4a5b0*/  LDL.LU.64 R12, [R1+0x3070] ;  /* 0x00307000010c7983 */ /* 0x000ee20000300a00 */
[----:B--2---:R-:W-:-:S15]  /*4a5c0*/  HMMA.16816.F32 R16, R8, R24, R16 ;  /* 0x000000180810723c */ /* 0x004fde0000001810 */
[----:B------:R-:W-:-:S04]  /*4a5d0*/  NOP ;  /* 0x0000000000007918 */ /* 0x000fc80000000000 */
[----:B------:R-:W-:Y:S04]  /*4a5e0*/  STL.64 [R1+0xa00], R16 ;  /* 0x000a001001007387 */ /* 0x000fe80000100a00 */
[----:B------:R0:W-:Y:S04]  /*4a5f0*/  STL.64 [R1+0xa08], R18 ;  /* 0x000a081201007387 */ /* 0x0001e80000100a00 */
[----:B0-----:R-:W2:Y:S04]  /*4a600*/  LDL.LU.64 R18, [R1+0x3068] ;  /* 0x0030680001127983 */ /* 0x001ea80000300a00 */
[----:B------:R-:W2:Y:S01]  /*4a610*/  LDL.LU.64 R16, [R1+0x3060] ;  /* 0x0030600001107983 */ /* 0x000ea20000300a00 */
[----:B---3--:R-:W-:-:S03]  /*4a620*/  IMAD.MOV.U32 R26, RZ, RZ, R13 ;  /* 0x000000ffff1a7224 */ /* 0x008fc600078e000d */
[----:B------:R0:W-:Y:S04]  /*4a630*/  STL.64 [R1+0x3048], R24 ;  /* 0x0030481801007387 */ /* 0x0001e80000100a00 */
[----:B0-----:R-:W3:Y:S01]  /*4a640*/  LDL.LU R24, [R1+0x7d0] ;  /* 0x0007d00001187983 */ /* 0x001ee20000300800 */
[----:B------:R-:W-:-:S03]  /*4a650*/  MOV R25, R12 ;  /* 0x0000000c00197202 */ /* 0x000fc60000000f00 */
[----:B------:R-:W3:Y:S04]  /*4a660*/  LDL.LU R12, [R1+0x305c] ;  /* 0x00305c00010c7983 */ /* 0x000ee80000300800 */
[----:B------:R-:W3:Y:S04]  /*4a670*/  LDL.LU R13, [R1+0x3058] ;  /* 0x00305800010d7983 */ /* 0x000ee80000300800 */
[----:B------:R-:W4:Y:S01]  /*4a680*/  LDL.LU R27, [R1+0x7dc] ;  /* 0x0007dc00011b7983 */ /* 0x000f220000300800 */
[C---:B--2---:R-:W-:Y:S08]  /*4a690*/  HMMA.16816.F32 R16, R8.reuse, R4, R16 ;  /* 0x000000040810723c */ /* 0x044ff00000001810 */
[----:B---3--:R-:W-:Y:S11]  /*4a6a0*/  HMMA.16816.F32 R20, R8, R12, R20 ;  /* 0x0000000c0814723c */ /* 0x008ff60000001814 */
[----:B------:R4:W-:Y:S04]  /*4a6b0*/  STL.64 [R1+0x2c18], R18 ;  /* 0x002c181201007387 */ /* 0x0009e80000100a00 */
[----:B------:R0:W-:Y:S01]  /*4a6c0*/  STL.64 [R1+0x2c10], R16 ;  /* 0x002c101001007387 */ /* 0x0001e20000100a00 */
[----:B----4-:R-:W-:Y:S01]  /*4a6d0*/  MOV R18, R7 ;  /* 0x0000000700127202 */ /* 0x010fe20000000f00 */
[----:B------:R-:W-:-:S02]  /*4a6e0*/  IMAD.MOV.U32 R19, RZ, RZ, R6 ;  /* 0x000000ffff137224 */ /* 0x000fc400078e0006 */
[----:B0-----:R-:W2:Y:S01]  /*4a6f0*/  LDL.LU R16, [R1+0x7b0] ;  /* 0x0007b00001107983 */ /* 0x001ea20000300800 */
[----:B------:R-:W-:Y:S01]  /*4a700*/  IMAD.MOV.U32 R6, RZ, RZ, R20 ;  /* 0x000000ffff067224 */ /* 0x000fe200078e0014 */
[----:B------:R-:W-:Y:S02]  /*4a710*/  MOV R7, R21 ;  /* 0x0000001500077202 */ /* 0x000fe40000000f00 */
[----:B------:R-:W-:Y:S04]  /*4a720*/  STL.64 [R1+0x9e8], R22 ;  /* 0x0009e81601007387 */ /* 0x000fe80000100a00 */
[----:B------:R-:W3:Y:S01]  /*4a730*/  LDL.LU.64 R20, [R1+0x3050] ;  /* 0x0030500001147983 */ /* 0x000ee20000300a00 */
[----:B------:R-:W-:Y:S01]  /*4a740*/  IMAD.MOV.U32 R17, RZ, RZ, R14 ;  /* 0x000000ffff117224 */ /* 0x000fe200078e000e */
[----:B---3--:R-:W-:Y:S02]  /*4a750*/  HMMA.16816.F32 R8, R8, R20, R24 ;  /* 0x000000140808723c */ /* 0x008fe40000001818 */
[----:B------:R-:W3:-:S15]  /*4a760*/  LDL.LU.64 R24, [R1+0x3048] ;  /* 0x0030480001187983 */ /* 0x000ede0000300a00 */
[----:B------:R-:W-:Y:S02]  /*4a770*/  NOP ;  /* 0x0000000000007918 */ /* 0x000fe40000000000 */
[----:B------:R-:W-:Y:S01]  /*4a780*/  STL.64 [R1+0x9a0], R8 ;  /* 0x0009a00801007387 */ /* 0x000fe20000100a00 */
[----:B------:R-:W-:-:S03]  /*4a790*/  IMAD.MOV.U32 R14, RZ, RZ, R11 ;  /* 0x000000ffff0e7224 */ /* 0x000fc600078e000b */
[----:B------:R0:W-:Y:S04]  /*4a7a0*/  STL [R1+0x9a8], R10 ;  /* 0x0009a80a01007387 */ /* 0x0001e80000100800 */
[----:B0-----:R-:W2:Y:S04]  /*4a7b0*/  LDL.LU.64 R10, [R1+0x3040] ;  /* 0x00304000010a7983 */ /* 0x001ea80000300a00 */
[----:B------:R-:W2:Y:S04]  /*4a7c0*/  LDL.LU.64 R8, [R1+0x3038] ;  /* 0x0030380001087983 */ /* 0x000ea80000300a00 */
[----:B------:R0:W-:Y:S04]  /*4a7d0*/  STL.64 [R1+0x3030], R20 ;  /* 0x0030301401007387 */ /* 0x0001e80000100a00 */
[----:B0-----:R-:W4:Y:S04]  /*4a7e0*/  LDL.LU R20, [R1+0x7c0] ;  /* 0x0007c00001147983 */ /* 0x001f280000300800 */
[----:B------:R-:W4:Y:S04]  /*4a7f0*/  LDL.LU R21, [R1+0x7c4] ;  /* 0x0007c40001157983 */ /* 0x000f280000300800 */
[----:B------:R-:W4:Y:S01]  /*4a800*/  LDL.LU R22, [R1+0x7c8] ;  /* 0x0007c80001167983 */ /* 0x000f220000300800 */
[----:B------:R-:W-:-:S03]  /*4a810*/  IMAD.MOV.U32 R23, RZ, RZ, R15 ;  /* 0x000000ffff177224 */ /* 0x000fc600078e000f */
[----:B------:R-:W-:Y:S04]  /*4a820*/  STL [R1+0x2ca8], R14 ;  /* 0x002ca80e01007387 */ /* 0x000fe80000100800 */
[----:B---3--:R-:W-:Y:S01]  /*4a830*/  STL.64 [R1+0x3028], R24 ;  /* 0x0030281801007387 */ /* 0x008fe20000100a00 */
[C---:B--2---:R-:W-:Y:S08]  /*4a840*/  HMMA.16816.F32 R16, R8.reuse, R4, R16 ;  /* 0x000000040810723c */ /* 0x044ff00000001810 */
[----:B----4-:R-:W-:Y:S11]  /*4a850*/  HMMA.16816.F32 R20, R8, R24, R20 ;  /* 0x000000180814723c */ /* 0x010ff60000001814 */
[----:B------:R-:W-:-:S08]  /*4a860*/  MOV R15, R16 ;  /* 0x00000010000f7202 */ /* 0x000fd00000000f00 */
[----:B------:R0:W-:Y:S04]  /*4a870*/  STL.64 [R1+0x990], R20 ;  /* 0x0009901401007387 */ /* 0x0001e80000100a00 */
[----:B------:R1:W-:Y:S04]  /*4a880*/  STL.64 [R1+0x998], R22 ;  /* 0x0009981601007387 */ /* 0x0003e80000100a00 */
[----:B------:R-:W-:Y:S04]  /*4a890*/  STL [R1+0x974], R17 ;  /* 0x0009741101007387 */ /* 0x000fe80000100800 */
[----:B------:R-:W-:Y:S04]  /*4a8a0*/  STL.64 [R1+0x978], R18 ;  /* 0x0009781201007387 */ /* 0x000fe80000100a00 */
[----:B0-----:R-:W2:Y:S04]  /*4a8b0*/  LDL.LU R20, [R1+0x4b0] ;  /* 0x0004b00001147983 */ /* 0x001ea80000300800 */
[----:B------:R-:W2:Y:S04]  /*4a8c0*/  LDL.LU R21, [R1+0x4b4] ;  /* 0x0004b40001157983 */ /* 0x000ea80000300800 */
[----:B-1----:R-:W2:Y:S04]  /*4a8d0*/  LDL.LU R22, [R1+0x4b8] ;  /* 0x0004b80001167983 */ /* 0x002ea80000300800 */
[----:B------:R-:W2:Y:S04]  /*4a8e0*/  LDL.LU R23, [R1+0x4bc] ;  /* 0x0004bc0001177983 */ /* 0x000ea80000300800 */
[----:B------:R-:W3:Y:S04]  /*4a8f0*/  LDL.LU R24, [R1+0x390] ;  /* 0x0003900001187983 */ /* 0x000ee80000300800 */
[----:B------:R-:W3:Y:S04]  /*4a900*/  LDL.LU R25, [R1+0x394] ;  /* 0x0003940001197983 */ /* 0x000ee80000300800 */
[----:B------:R-:W3:Y:S04]  /*4a910*/  LDL.LU R26, [R1+0x398] ;  /* 0x00039800011a7983 */ /* 0x000ee80000300800 */
[----:B------:R-:W3:Y:S04]  /*4a920*/  LDL.LU R27, [R1+0x39c] ;  /* 0x00039c00011b7983 */ /* 0x000ee80000300800 */
[----:B------:R-:W-:Y:S04]  /*4a930*/  STL.64 [R1+0x3010], R6 ;  /* 0x0030100601007387 */ /* 0x000fe80000100a00 */
[----:B------:R0:W-:Y:S04]  /*4a940*/  STL.64 [R1+0x3008], R4 ;  /* 0x0030080401007387 */ /* 0x0001e80000100a00 */
[----:B0-----:R-:W4:Y:S04]  /*4a950*/  LDL.LU R4, [R1+0x380] ;  /* 0x0003800001047983 */ /* 0x001f280000300800 */
[----:B------:R-:W4:Y:S04]  /*4a960*/  LDL.LU R5, [R1+0x384] ;  /* 0x0003840001057983 */ /* 0x000f280000300800 */
[----:B------:R-:W4:Y:S04]  /*4a970*/  LDL.LU R6, [R1+0x388] ;  /* 0x0003880001067983 */ /* 0x000f280000300800 */
[----:B------:R-:W4:Y:S04]  /*4a980*/  LDL.LU R7, [R1+0x38c] ;  /* 0x00038c0001077983 */ /* 0x000f280000300800 */
[----:B------:R-:W2:Y:S04]  /*4a990*/  LDL R18, [R1+0x268] ;  /* 0x0002680001127983 */ /* 0x000ea80000100800 */
[----:B------:R-:W2:Y:S04]  /*4a9a0*/  LDL R19, [R1+0x26c] ;  /* 0x00026c0001137983 */ /* 0x000ea80000100800 */
[----:B------:R-:W3:Y:S04]  /*4a9b0*/  LDL R16, [R1+0x260] ;  /* 0x0002600001107983 */ /* 0x000ee80000100800 */
[----:B------:R-:W3:Y:S04]  /*4a9c0*/  LDL R17, [R1+0x264] ;  /* 0x0002640001117983 */ /* 0x000ee80000100800 */
[----:B--2---:R-:W-:Y:S04]  /*4a9d0*/  STL.64 [R1+0x2fe0], R18 ;  /* 0x002fe01201007387 */ /* 0x004fe80000100a00 */
[----:B---3--:R0:W-:Y:S04]  /*4a9e0*/  STL.64 [R1+0x2fd8], R16 ;  /* 0x002fd81001007387 */ /* 0x0081e80000100a00 */
[----:B0-----:R-:W2:Y:S04]  /*4a9f0*/  LDL.LU R16, [R1+0x370] ;  /* 0x0003700001107983 */ /* 0x001ea80000300800 */
[----:B------:R-:W2:Y:S04]  /*4aa00*/  LDL.LU R17, [R1+0x374] ;  /* 0x0003740001117983 */ /* 0x000ea80000300800 */
[----:B------:R-:W3:Y:S04]  /*4aa10*/  LDL.LU R18, [R1+0x378] ;  /* 0x0003780001127983 */ /* 0x000ee80000300800 */
[----:B------:R-:W3:Y:S01]  /*4aa20*/  LDL.LU R19, [R1+0x37c] ;  /* 0x00037c0001137983 */ /* 0x000ee20000300800 */
[C---:B------:R-:W-:Y:S03]  /*4aa30*/  HMMA.16816.F32 R20, R8.reuse, R12, R20 ;  /* 0x0000000c0814723c */ /* 0x040fe60000001814 */
        /* <DEDUP_REMOVED lines=12> */
[----:B------:R0:W-:Y:S04]  /*4ab00*/  STL.64 [R1+0x920], R20 ;  /* 0x0009201401007387 */ /* 0x0001e80000100a00 */
[----:B------:R-:W-:Y:S04]  /*4ab10*/  STL [R1+0x928], R22 ;  /* 0x0009281601007387 */ /* 0x000fe80000100800 */
[----:B0-----:R-:W3:Y:S02]  /*4ab20*/  LDL.LU.64 R20, [R1+0x3030] ;  /* 0x0030300001147983 */ /* 0x001ee40000300a00 */
[----:B---3--:R-:W-:Y:S02]  /*4ab30*/  HMMA.16816.F32 R8, R8, R20, R24 ;  /* 0x000000140808723c */ /* 0x008fe40000001818 */
[----:B------:R-:W4:-:S15]  /*4ab40*/  LDL.LU.64 R24, [R1+0x3028] ;  /* 0x0030280001187983 */ /* 0x000f1e0000300a00 */
[----:B------:R-:W-:Y:S02]  /*4ab50*/  NOP ;  /* 0x0000000000007918 */ /* 0x000fe40000000000 */
[----:B------:R-:W-:Y:S04]  /*4ab60*/  STL.64 [R1+0x360], R8 ;  /* 0x0003600801007387 */ /* 0x000fe80000100a00 */
[----:B------:R0:W-:Y:S04]  /*4ab70*/  STL.64 [R1+0x368], R10 ;  /* 0x0003680a01007387 */ /* 0x0001e80000100a00 */
[----:B0-----:R-:W4:Y:S04]  /*4ab80*/  LDL.LU.64 R10, [R1+0x3020] ;  /* 0x00302000010a7983 */ /* 0x001f280000300a00 */
[----:B------:R-:W4:Y:S02]  /*4ab90*/  LDL.LU.64 R8, [R1+0x3018] ;  /* 0x0030180001087983 */ /* 0x000f240000300a00 */
[----:B----4-:R-:W-:-:S15]  /*4aba0*/  HMMA.16816.F32 R4, R8, R24, R4 ;  /* 0x000000180804723c */ /* 0x010fde0000001804 */
[----:B------:R-:W-:-:S04]  /*4abb0*/  NOP ;  /* 0x0000000000007918 */ /* 0x000fc80000000000 */
[----:B------:R-:W-:Y:S04]  /*4abc0*/  STL.64 [R1+0x340], R4 ;  /* 0x0003400401007387 */ /* 0x000fe80000100a00 */
[----:B------:R0:W-:Y:S04]  /*4abd0*/  STL.64 [R1+0x348], R6 ;  /* 0x0003480601007387 */ /* 0x0001e80000100a00 */
[----:B0-----:R-:W3:Y:S04]  /*4abe0*/  LDL.LU.64 R6, [R1+0x3010] ;  /* 0x0030100001067983 */ /* 0x001ee80000300a00 */
[----:B------:R-:W2:Y:S02]  /*4abf0*/  LDL.LU.64 R4, [R1+0x3008] ;  /* 0x0030080001047983 */ /* 0x000ea40000300a00 */
[----:B--2---:R-:W-:-:S15]  /*4ac00*/  HMMA.16816.F32 R16, R8, R4, R16 ;  /* 0x000000040810723c */ /* 0x004fde0000001810 */
[----:B------:R-:W-:-:S04]  /*4ac10*/  NOP ;  /* 0x0000000000007918 */ /* 0x000fc80000000000 */
[----:B------:R-:W-:Y:S04]  /*4ac20*/  STL.64 [R1+0x330], R16 ;  /* 0x0003301001007387 */ /* 0x000fe80000100a00 */
[----:B------:R0:W-:Y:S04]  /*4ac30*/  STL.64 [R1+0x338], R18 ;  /* 0x0003381201007387 */ /* 0x0001e80000100a00 */
[----:B0-----:R-:W2:Y:S04]  /*4ac40*/  LDL.LU.64 R18, [R1+0x3000] ;  /* 0x0030000001127983 */ /* 0x001ea80000300a00 */
[----:B------:R-:W2:Y:S04]  /*4ac50*/  LDL.LU.64 R16, [R1+0x2ff8] ;  /* 0x002ff80001107983 */ /* 0x000ea80000300a00 */
[----:B---3--:R0:W-:Y:S04]  /*4ac60*/  STL.64 [R1+0x2fd0], R6 ;  /* 0x002fd00601007387 */ /* 0x0081e80000100a00 */
[----:B------:R5:W-:Y:S01]  /*4ac70*/  STL.64 [R1+0x2fc8], R4 ;  /* 0x002fc80401007387 */ /* 0x000be20000100a00 */
[----:B0-----:R-:W-:-:S02]  /*4ac80*/  IMAD.MOV.U32 R6, RZ, RZ, R2 ;  /* 0x000000ffff067224 */ /* 0x001fc400078e0002 */
[----:B------:R-:W-:Y:S02]  /*4ac90*/  IMAD.MOV.U32 R7, RZ, RZ, R0 ;  /* 0x000000ffff077224 */ /* 0x000fe400078e0000 */
[----:B-----5:R-:W-:Y:S01]  /*4aca0*/  IMAD.MOV.U32 R4, RZ, RZ, R28 ;  /* 0x000000ffff047224 */ /* 0x020fe200078e001c */
[----:B------:R-:W-:Y:S01]  /*4acb0*/  MOV R5, R3 ;  /* 0x0000000300057202 */ /* 0x000fe20000000f00 */
[----:B--2---:R-:W-:-:S15]  /*4acc0*/  HMMA.16816.F32 R16, R8, R12, R16 ;  /* 0x0000000c0810723c */ /* 0x004fde0000001810 */
[----:B------:R-:W-:-:S04]  /*4acd0*/  NOP ;  /* 0x0000000000007918 */ /* 0x000fc80000000000 */
[----:B------:R-:W-:Y:S01]  /*4ace0*/  IMAD.MOV.U32 R2, RZ, RZ, R18 ;  /* 0x000000ffff027224 */ /* 0x000fe200078e0012 */
[----:B------:R-:W-:Y:S01]  /*4acf0*/  MOV R0, R19 ;  /* 0x0000001300007202 */ /* 0x000fe20000000f00 */
[----:B------:R-:W-:Y:S01]  /*4ad00*/  IMAD.MOV.U32 R3, RZ, RZ, R17 ;  /* 0x000000ffff037224 */ /* 0x000fe200078e0011 */
[----:B------:R-:W-:Y:S01]  /*4ad10*/  MOV R28, R16 ;  /* 0x00000010001c7202 */ /* 0x000fe20000000f00 */
[----:B------:R-:W2:Y:S04]  /*4ad20*/  LDL.LU.64 R18, [R1+0x2ff0] ;  /* 0x002ff00001127983 */ /* 0x000ea80000300a00 */
[----:B------:R-:W2:Y:S01]  /*4ad30*/  LDL.LU.64 R16, [R1+0x2fe8] ;  /* 0x002fe80001107983 */ /* 0x000ea20000300a00 */
[----:B------:R-:W-:-:S05]  /*4ad40*/  IMAD.MOV.U32 R14, RZ, RZ, R23 ;  /* 0x000000ffff0e7224 */ /* 0x000fca00078e0017 */
[----:B------:R-:W-:Y:S04]  /*4ad50*/  STL.64 [R1+0x2fc0], R14 ;  /* 0x002fc00e01007387 */ /* 0x000fe80000100a00 */
[----:B------:R0:W-:Y:S04]  /*4ad60*/  STL.64 [R1+0x2fb8], R12 ;  /* 0x002fb80c01007387 */ /* 0x0001e80000100a00 */
[----:B0-----:R-:W3:Y:S04]  /*4ad70*/  LDL.LU R12, [R1+0x860] ;  /* 0x00086000010c7983 */ /* 0x001ee80000300800 */
[----:B------:R-:W3:Y:S04]  /*4ad80*/  LDL.LU R13, [R1+0x864] ;  /* 0x00086400010d7983 */ /* 0x000ee80000300800 */
[----:B------:R-:W3:Y:S04]  /*4ad90*/  LDL.LU R14, [R1+0x868] ;  /* 0x00086800010e7983 */ /* 0x000ee80000300800 */
[----:B------:R-:W3:Y:S04]  /*4ada0*/  LDL.LU R15, [R1+0x86c] ;  /* 0x00086c00010f7983 */ /* 0x000ee80000300800 */
[----:B------:R-:W-:Y:S04]  /*4adb0*/  STL [R1+0x2b8c], R0 ;  /* 0x002b8c0001007387 */ /* 0x000fe80000100800 */
[----:B------:R-:W-:Y:S04]  /*4adc0*/  STL [R1+0x2b88], R2 ;  /* 0x002b880201007387 */ /* 0x000fe80000100800 */
[----:B------:R-:W-:Y:S04]  /*4add0*/  STL [R1+0x2b84], R3 ;  /* 0x002b840301007387 */ /* 0x000fe80000100800 */
[----:B------:R-:W-:Y:S01]  /*4ade0*/  STL [R1+0x2b80], R28 ;  /* 0x002b801c01007387 */ /* 0x000fe20000100800 */
[----:B--2---:R-:W-:Y:S03]  /*4adf0*/  HMMA.16816.F32 R8, R8, R20, R16 ;  /* 0x000000140808723c */ /* 0x004fe60000001810 */
[----:B------:R-:W2:Y:S04]  /*4ae00*/  LDL.LU.64 R18, [R1+0x2fe0] ;  /* 0x002fe00001127983 */ /* 0x000ea80000300a00 */
[----:B------:R-:W2:-:S12]  /*4ae10*/  LDL.LU.64 R16, [R1+0x2fd8] ;  /* 0x002fd80001107983 */ /* 0x000e980000300a00 */
[----:B------:R0:W-:Y:S04]  /*4ae20*/  STL.64 [R1+0x300], R8 ;  /* 0x0003000801007387 */ /* 0x0001e80000100a00 */
[----:B------:R1:W-:Y:S04]  /*4ae30*/  STL.64 [R1+0x308], R10 ;  /* 0x0003080a01007387 */ /* 0x0003e80000100a00 */
[----:B0-----:R-:W4:Y:S04]  /*4ae40*/  LDL.LU R8, [R1+0x890] ;  /* 0x0008900001087983 */ /* 0x001f280000300800 */
[----:B------:R-:W4:Y:S04]  /*4ae50*/  LDL.LU R9, [R1+0x894] ;  /* 0x0008940001097983 */ /* 0x000f280000300800 */
[----:B-1----:R-:W5:Y:S04]  /*4ae60*/  LDL.LU R10, [R1+0x898] ;  /* 0x00089800010a7983 */ /* 0x002f680000300800 */
[----:B------:R-:W5:Y:S04]  /*4ae70*/  LDL.LU R11, [R1+0x89c] ;  /* 0x00089c00010b7983 */ /* 0x000f680000300800 */
[----:B-----5:R-:W-:Y:S04]  /*4ae80*/  STL.64 [R1+0x2f80], R10 ;  /* 0x002f800a01007387 */ /* 0x020fe80000100a00 */
[----:B----4-:R0:W-:Y:S04]  /*4ae90*/  STL.64 [R1+0x2f78], R8 ;  /* 0x002f780801007387 */ /* 0x0101e80000100a00 */
[----:B0-----:R-:W4:Y:S04]  /*4aea0*/  LDL.LU R8, [R1+0x870] ;  /* 0x0008700001087983 */ /* 0x001f280000300800 */
[----:B------:R-:W4:Y:S04]  /*4aeb0*/  LDL.LU R9, [R1+0x874] ;  /* 0x0008740001097983 */ /* 0x000f280000300800 */
[----:B------:R-:W5:Y:S04]  /*4aec0*/  LDL.LU R10, [R1+0x878] ;  /* 0x00087800010a7983 */ /* 0x000f680000300800 */
[----:B------:R-:W5:Y:S01]  /*4aed0*/  LDL.LU R11, [R1+0x87c] ;  /* 0x00087c00010b7983 */ /* 0x000f620000300800 */
[----:B--2---:R-:W-:-:S15]  /*4aee0*/  HMMA.16816.F32 R4, R16, R24, R4 ;  /* 0x000000181004723c */ /* 0x004fde0000001804 */
[----:B------:R-:W-:-:S04]  /*4aef0*/  NOP ;  /* 0x0000000000007918 */ /* 0x000fc80000000000 */
[----:B------:R-:W-:Y:S01]  /*4af00*/  MOV R3, R6 ;  /* 0x0000000600037202 */ /* 0x000fe20000000f00 */
[----:B------:R-:W-:Y:S02]  /*4af10*/  IMAD.MOV.U32 R28, RZ, RZ, R7 ;  /* 0x000000ffff1c7224 */ /* 0x000fe400078e0007 */
[----:B------:R-:W-:Y:S02]  /*4af20*/  IMAD.MOV.U32 R0, RZ, RZ, R4 ;  /* 0x000000ffff007224 */ /* 0x000fe400078e0004 */
[----:B------:R-:W-:Y:S01]  /*4af30*/  IMAD.MOV.U32 R2, RZ, RZ, R5 ;  /* 0x000000ffff027224 */ /* 0x000fe200078e0005 */
[----:B-----5:R-:W-:Y:S04]  /*4af40*/  STL.64 [R1+0x2fa0], R10 ;  /* 0x002fa00a01007387 */ /* 0x020fe80000100a00 */
[----:B----4-:R0:W-:Y:S04]  /*4af50*/  STL.64 [R1+0x2f98], R8 ;  /* 0x002f980801007387 */ /* 0x0101e80000100a00 */
[----:B0-----:R-:W2:Y:S04]  /*4af60*/  LDL.LU R8, [R1+0x880] ;  /* 0x0008800001087983 */ /* 0x001ea80000300800 */
[----:B------:R-:W2:Y:S04]  /*4af70*/  LDL.LU R9, [R1+0x884] ;  /* 0x0008840001097983 */ /* 0x000ea80000300800 */
[----:B------:R-:W2:Y:S04]  /*4af80*/  LDL.LU R10, [R1+0x888] ;  /* 0x00088800010a7983 */ /* 0x000ea80000300800 */
[----:B------:R-:W2:Y:S04]  /*4af90*/  LDL.LU R11, [R1+0x88c] ;  /* 0x00088c00010b7983 */ /* 0x000ea80000300800 */
[----:B------:R-:W4:Y:S04]  /*4afa0*/  LDL.LU.64 R6, [R1+0x2fd0] ;  /* 0x002fd00001067983 */ /* 0x000f280000300a00 */
[----:B------:R-:W3:Y:S04]  /*4afb0*/  LDL.LU.64 R4, [R1+0x2fc8] ;  /* 0x002fc80001047983 */ /* 0x000ee80000300a00 */
[----:B------:R-:W-:Y:S04]  /*4afc0*/  STL [R1+0x2b9c], R28 ;  /* 0x002b9c1c01007387 */ /* 0x000fe80000100800 */
[----:B------:R-:W-:Y:S04]  /*4afd0*/  STL [R1+0x2b98], R3 ;  /* 0x002b980301007387 */ /* 0x000fe80000100800 */
[----:B------:R-:W-:Y:S04]  /*4afe0*/  STL [R1+0x2b94], R2 ;  /* 0x002b940201007387 */ /* 0x000fe80000100800 */
[----:B------:R-:W-:Y:S01]  /*4aff0*/  STL [R1+0x2b90], R0 ;  /* 0x002b900001007387 */ /* 0x000fe20000100800 */
[----:B---3--:R-:W-:Y:S03]  /*4b000*/  HMMA.16816.F32 R16, R16, R4, R12 ;  /* 0x000000041010723c */ /* 0x008fe6000000180c */
[----:B------:R-:W3:Y:S04]  /*4b010*/  LDL.LU.64 R14, [R1+0x2fc0] ;  /* 0x002fc000010e7983 */ /* 0x000ee80000300a00 */
[----:B------:R-:W2:Y:S04]  /*4b020*/  LDL.LU.64 R12, [R1+0x2fb8] ;  /* 0x002fb800010c7983 */ /* 0x000ea80000300a00 */
[----:B----4-:R-:W-:Y:S04]  /*4b030*/  STL.64 [R1+0x2fb0], R6 ;  /* 0x002fb00601007387 */ /* 0x010fe80000100a00 */
[----:B------:R0:W-:Y:S04]  /*4b040*/  STL.64 [R1+0x2fa8], R4 ;  /* 0x002fa80401007387 */ /* 0x0001e80000100a00 */
[----:B------:R1:W-:Y:S04]  /*4b050*/  STL.64 [R1+0x2e0], R16 ;  /* 0x0002e01001007387 */ /* 0x0003e80000100a00 */
[----:B------:R4:W-:Y:S04]  /*4b060*/  STL.64 [R1+0x2e8], R18 ;  /* 0x0002e81201007387 */ /* 0x0009e80000100a00 */
[----:B0-----:R-:W2:Y:S04]  /*4b070*/  LDL.LU.64 R4, [R1+0x260] ;  /* 0x0002600001047983 */ /* 0x001ea80000300a00 */
[----:B------:R-:W2:Y:S04]  /*4b080*/  LDL.LU.64 R6, [R1+0x268] ;  /* 0x0002680001067983 */ /* 0x000ea80000300a00 */
[----:B-1----:R-:W5:Y:S04]  /*4b090*/  LDL.LU R16, [R1+0x220] ;  /* 0x0002200001107983 */ /* 0x002f680000300800 */
[----:B------:R-:W5:Y:S04]  /*4b0a0*/  LDL.LU R17, [R1+0x224] ;  /* 0x0002240001117983 */ /* 0x000f680000300800 */
[----:B----4-:R-:W4:Y:S04]  /*4b0b0*/  LDL.LU R18, [R1+0x228] ;  /* 0x0002280001127983 */ /* 0x010f280000300800 */
[----:B------:R-:W4:Y:S01]  /*4b0c0*/  LDL.LU R19, [R1+0x22c] ;  /* 0x00022c0001137983 */ /* 0x000f220000300800 */
[----:B--2---:R-:W-:Y:S01]  /*4b0d0*/  HMMA.16816.F32 R8, R4, R12, R8 ;  /* 0x0000000c0408723c */ /* 0x004fe20000001808 */
[----:B------:R-:W-:Y:S01]  /*4b0e0*/  IMAD.MOV.U32 R26, RZ, RZ, R6 ;  /* 0x000000ffff1a7224 */ /* 0x000fe200078e0006 */
[----:B------:R-:W-:Y:S01]  /*4b0f0*/  MOV R22, R5 ;  /* 0x0000000500167202 */ /* 0x000fe20000000f00 */
[----:B------:R-:W-:-:S02]  /*4b100*/  IMAD.MOV.U32 R27, RZ, RZ, R7 ;  /* 0x000000ffff1b7224 */ /* 0x000fc400078e0007 */
[----:B------:R-:W-:Y:S01]  /*4b110*/  IMAD.MOV.U32 R23, RZ, RZ, R4 ;  /* 0x000000ffff177224 */ /* 0x000fe200078e0004 */
[----:B----4-:R-:W-:Y:S04]  /*4b120*/  STL.64 [R1+0x2ea0], R18 ;  /* 0x002ea01201007387 */ /* 0x010fe80000100a00 */
[----:B-----5:R0:W-:Y:S09]  /*4b130*/  STL.64 [R1+0x2e98], R16 ;  /* 0x002e981001007387 */ /* 0x0201f20000100a00 */
[----:B------:R-:W-:Y:S01]  /*4b140*/  IMAD.MOV.U32 R2, RZ, RZ, R10 ;  /* 0x000000ffff027224 */ /* 0x000fe200078e000a */
[----:B------:R-:W-:Y:S01]  /*4b150*/  MOV R0, R11 ;  /* 0x0000000b00007202 */ /* 0x000fe20000000f00 */
[----:B------:R-:W-:Y:S01]  /*4b160*/  IMAD.MOV.U32 R3, RZ, RZ, R9 ;  /* 0x000000ffff037224 */ /* 0x000fe200078e0009 */
[----:B------:R-:W-:Y:S01]  /*4b170*/  MOV R28, R8 ;  /* 0x00000008001c7202 */ /* 0x000fe20000000f00 */
[----:B0-----:R-:W2:Y:S04]  /*4b180*/  LDL.LU.64 R16, [R1+0x250] ;  /* 0x0002500001107983 */ /* 0x001ea80000300a00 */
[----:B------:R-:W4:Y:S04]  /*4b190*/  LDL.LU.64 R18, [R1+0x258] ;  /* 0x0002580001127983 */ /* 0x000f280000300a00 */
[----:B------:R-:W5:Y:S04]  /*4b1a0*/  LDL.LU.64 R6, [R1+0x2fb0] ;  /* 0x002fb00001067983 */ /* 0x000f680000300a00 */
[----:B------:R-:W2:Y:S04]  /*4b1b0*/  LDL.LU.64 R4, [R1+0x2fa8] ;  /* 0x002fa80001047983 */ /* 0x000ea80000300a00 */
[----:B------:R-:W2:Y:S04]  /*4b1c0*/  LDL.LU.64 R10, [R1+0x2fa0] ;  /* 0x002fa000010a7983 */ /* 0x000ea80000300a00 */
[----:B------:R-:W2:Y:S04]  /*4b1d0*/  LDL.LU.64 R8, [R1+0x2f98] ;  /* 0x002f980001087983 */ /* 0x000ea80000300a00 */
[----:B---3--:R0:W-:Y:S04]  /*4b1e0*/  STL.64 [R1+0x2f70], R14 ;  /* 0x002f700e01007387 */ /* 0x0081e80000100a00 */
[----:B------:R1:W-:Y:S01]  /*4b1f0*/  STL.64 [R1+0x2f68], R12 ;  /* 0x002f680c01007387 */ /* 0x0003e20000100a00 */
[----:B0-----:R-:W-:Y:S01]  /*4b200*/  MOV R14, R26 ;  /* 0x0000001a000e7202 */ /* 0x001fe20000000f00 */
[----:B------:R-:W-:-:S02]  /*4b210*/  IMAD.MOV.U32 R15, RZ, RZ, R27 ;  /* 0x000000ffff0f7224 */ /* 0x000fc400078e001b */
[----:B-1----:R-:W-:Y:S02]  /*4b220*/  IMAD.MOV.U32 R12, RZ, RZ, R23 ;  /* 0x000000ffff0c7224 */ /* 0x002fe400078e0017 */
[----:B------:R-:W3:Y:S01]  /*4b230*/  LDL.LU R23, [R1+0x2f94] ;  /* 0x002f940001177983 */ /* 0x000ee20000300800 */
[----:B------:R-:W-:-:S03]  /*4b240*/  IMAD.MOV.U32 R13, RZ, RZ, R22 ;  /* 0x000000ffff0d7224 */ /* 0x000fc600078e0016 */
[----:B------:R-:W3:Y:S04]  /*4b250*/  LDL.LU R22, [R1+0x2f90] ;  /* 0x002f900001167983 */ /* 0x000ee80000300800 */
[----:B------:R-:W4:Y:S04]  /*4b260*/  LDL.LU R26, [R1+0x2f8c] ;  /* 0x002f8c00011a7983 */ /* 0x000f280000300800 */
[----:B------:R-:W4:Y:S04]  /*4b270*/  LDL.LU R27, [R1+0x2f88] ;  /* 0x002f8800011b7983 */ /* 0x000f280000300800 */
[----:B------:R-:W-:Y:S04]  /*4b280*/  STL [R1+0x2bac], R0 ;  /* 0x002bac0001007387 */ /* 0x000fe80000100800 */
[----:B------:R-:W-:Y:S04]  /*4b290*/  STL [R1+0x2ba8], R2 ;  /* 0x002ba80201007387 */ /* 0x000fe80000100800 */
[----:B------:R-:W-:Y:S04]  /*4b2a0*/  STL [R1+0x2ba4], R3 ;  /* 0x002ba40301007387 */ /* 0x000fe80000100800 */
[----:B------:R-:W-:Y:S01]  /*4b2b0*/  STL [R1+0x2ba0], R28 ;  /* 0x002ba01c01007387 */ /* 0x000fe20000100800 */
[----:B--2---:R-:W-:Y:S03]  /*4b2c0*/  HMMA.16816.F32 R12, R12, R20, R8 ;  /* 0x000000140c0c723c */ /* 0x004fe60000001808 */
[----:B------:R-:W2:Y:S04]  /*4b2d0*/  LDL.LU.64 R10, [R1+0x2f80] ;  /* 0x002f8000010a7983 */ /* 0x000ea80000300a00 */
[----:B------:R-:W2:Y:S04]  /*4b2e0*/  LDL.LU.64 R8, [R1+0x2f78] ;  /* 0x002f780001087983 */ /* 0x000ea80000300a00 */
[----:B---3--:R-:W-:Y:S04]  /*4b2f0*/  STL.64 [R1+0x2f60], R22 ;  /* 0x002f601601007387 */ /* 0x008fe80000100a00 */
[----:B------:R-:W-:Y:S04]  /*4b300*/  STL.64 [R1+0x2f58], R20 ;  /* 0x002f581401007387 */ /* 0x000fe80000100a00 */
[----:B------:R0:W-:Y:S04]  /*4b310*/  STL.64 [R1+0x2c0], R12 ;  /* 0x0002c00c01007387 */ /* 0x0001e80000100a00 */
[----:B------:R1:W-:Y:S04]  /*4b320*/  STL.64 [R1+0x2c8], R14 ;  /* 0x0002c80e01007387 */ /* 0x0003e80000100a00 */
[----:B----4-:R-:W-:Y:S04]  /*4b330*/  STL.64 [R1+0x2f40], R26 ;  /* 0x002f401a01007387 */ /* 0x010fe80000100a00 */
[----:B------:R-:W-:Y:S01]  /*4b340*/  STL.64 [R1+0x2f38], R24 ;  /* 0x002f381801007387 */ /* 0x000fe20000100a00 */
[----:B0-----:R-:W-:-:S02]  /*4b350*/  IMAD.MOV.U32 R13, RZ, RZ, R18 ;  /* 0x000000ffff0d7224 */ /* 0x001fc400078e0012 */
[----:B-1----:R-:W-:Y:S01]  /*4b360*/  IMAD.MOV.U32 R15, RZ, RZ, R16 ;  /* 0x000000ffff0f7224 */ /* 0x002fe200078e0010 */
[----:B------:R-:W-:Y:S01]  /*4b370*/  MOV R14, R17 ;  /* 0x00000011000e7202 */ /* 0x000fe20000000f00 */
[----:B------:R-:W-:Y:S01]  /*4b380*/  IMAD.MOV.U32 R12, RZ, RZ, R19 ;  /* 0x000000ffff0c7224 */ /* 0x000fe200078e0013 */
[----:B--2---:R-:W-:-:S15]  /*4b390*/  HMMA.16816.F32 R8, R16, R24, R8 ;  /* 0x000000181008723c */ /* 0x004fde0000001808 */
[----:B------:R-:W-:-:S04]  /*4b3a0*/  NOP ;  /* 0x0000000000007918 */ /* 0x000fc80000000000 */
[----:B------:R-:W-:Y:S01]  /*4b3b0*/  MOV R0, R8 ;  /* 0x0000000800007202 */ /* 0x000fe20000000f00 */
[----:B------:R-:W-:Y:S01]  /*4b3c0*/  IMAD.MOV.U32 R2, RZ, RZ, R9 ;  /* 0x000000ffff027224 */ /* 0x000fe200078e0009 */
[----:B------:R-:W2:Y:S01]  /*4b3d0*/  LDL.LU R8, [R1+0x9b0] ;  /* 0x0009b00001087983 */ /* 0x000ea20000300800 */
[----:B------:R-:W-:Y:S01]  /*4b3e0*/  IMAD.MOV.U32 R3, RZ, RZ, R10 ;  /* 0x000000ffff037224 */ /* 0x000fe200078e000a */
[----:B------:R-:W-:Y:S02]  /*4b3f0*/  MOV R28, R11 ;  /* 0x0000000b001c7202 */ /* 0x000fe40000000f00 */
[----:B------:R-:W2:Y:S04]  /*4b400*/  LDL.LU R9, [R1+0x9b4] ;  /* 0x0009b40001097983 */ /* 0x000ea80000300800 */
[----:B------:R-:W3:Y:S04]  /*4b410*/  LDL.LU R10, [R1+0x9b8] ;  /* 0x0009b800010a7983 */ /* 0x000ee80000300800 */
[----:B------:R-:W3:Y:S04]  /*4b420*/  LDL.LU R11, [R1+0x9bc] ;  /* 0x0009bc00010b7983 */ /* 0x000ee80000300800 */
[----:B------:R-:W4:Y:S04]  /*4b430*/  LDL.LU R16, [R1+0x230] ;  /* 0x0002300001107983 */ /* 0x000f280000300800 */
[----:B------:R-:W4:Y:S04]  /*4b440*/  LDL.LU R17, [R1+0x234] ;  /* 0x0002340001117983 */ /* 0x000f280000300800 */
[----:B------:R-:W2:Y:S04]  /*4b450*/  LDL.LU R18, [R1+0x238] ;  /* 0x0002380001127983 */ /* 0x000ea80000300800 */
[----:B------:R-:W2:Y:S04]  /*4b460*/  LDL.LU R19, [R1+0x23c] ;  /* 0x00023c0001137983 */ /* 0x000ea80000300800 */
[----:B--2---:R-:W-:Y:S04]  /*4b470*/  STL.64 [R1+0x2ef0], R18 ;  /* 0x002ef01201007387 */ /* 0x004fe80000100a00 */
[----:B----4-:R-:W-:Y:S04]  /*4b480*/  STL.64 [R1+0x2ee8], R16 ;  /* 0x002ee81001007387 */ /* 0x010fe80000100a00 */
[----:B---3--:R-:W-:Y:S04]  /*4b490*/  STL.64 [R1+0x2e68], R10 ;  /* 0x002e680a01007387 */ /* 0x008fe80000100a00 */
[----:B------:R0:W-:Y:S04]  /*4b4a0*/  STL.64 [R1+0x2e60], R8 ;  /* 0x002e600801007387 */ /* 0x0001e80000100a00 */
        /* <DEDUP_REMOVED lines=42> */
[----:B---3--:R-:W-:Y:S04]  /*4b750*/  STL.64 [R1+0x2ee0], R10 ;  /* 0x002ee00a01007387 */ /* 0x008fe80000100a00 */
[----:B--2---:R0:W-:Y:S04]  /*4b760*/  STL.64 [R1+0x2ed8], R8 ;  /* 0x002ed80801007387 */ /* 0x0041e80000100a00 */
[----:B0-----:R-:W2:Y:S04]  /*4b770*/  LDL.LU R8, [R1+0x910] ;  /* 0x0009100001087983 */ /* 0x001ea80000300800 */
[----:B------:R-:W2:Y:S04]  /*4b780*/  LDL.LU R9, [R1+0x914] ;  /* 0x0009140001097983 */ /* 0x000ea80000300800 */
[----:B------:R-:W3:Y:S04]  /*4b790*/  LDL.LU R10, [R1+0x918] ;  /* 0x00091800010a7983 */ /* 0x000ee80000300800 */
[----:B------:R-:W3:Y:S04]  /*4b7a0*/  LDL.LU R11, [R1+0x91c] ;  /* 0x00091c00010b7983 */ /* 0x000ee80000300800 */
[----:B------:R-:W4:Y:S04]  /*4b7b0*/  LDL.LU R20, [R1+0x8b0] ;  /* 0x0008b00001147983 */ /* 0x000f280000300800 */
[----:B------:R-:W4:Y:S01]  /*4b7c0*/  LDL.LU R21, [R1+0x8b4] ;  /* 0x0008b40001157983 */ /* 0x000f220000300800 */
[----:B------:R-:W-:-:S03]  /*4b7d0*/  IMAD.MOV.U32 R25, RZ, RZ, R14 ;  /* 0x000000ffff197224 */ /* 0x000fc600078e000e */
[----:B------:R-:W4:Y:S01]  /*4b7e0*/  LDL.LU R22, [R1+0x8b8] ;  /* 0x0008b80001167983 */ /* 0x000f220000300800 */
[----:B------:R-:W-:-:S03]  /*4b7f0*/  IMAD.MOV.U32 R24, RZ, RZ, R15 ;  /* 0x000000ffff187224 */ /* 0x000fc600078e000f */
        /* <DEDUP_REMOVED lines=34> */
[----:B------:R-:W-:Y:S04]  /*4ba20*/  STL [R1+0x2bbc], R28 ;  /* 0x002bbc1c01007387 */ /* 0x000fe80000100800 */
[----:B------:R-:W-:Y:S04]  /*4ba30*/  STL [R1+0x2bb8], R3 ;  /* 0x002bb80301007387 */ /* 0x000fe80000100800 */
[----:B------:R-:W-:Y:S04]  /*4ba40*/  STL [R1+0x2bb4], R2 ;  /* 0x002bb40201007387 */ /* 0x000fe80000100800 */
[----:B------:R-:W-:Y:S04]  /*4ba50*/  STL [R1+0x2bb0], R0 ;  /* 0x002bb00001007387 */ /* 0x000fe80000100800 */
[----:B------:R-:W-:Y:S04]  /*4ba60*/  STL.64 [R1+0x2a0], R12 ;  /* 0x0002a00c01007387 */ /* 0x000fe80000100a00 */
[----:B------:R0:W-:Y:S04]  /*4ba70*/  STL.64 [R1+0x2a8], R14 ;  /* 0x0002a80e01007387 */ /* 0x0001e80000100a00 */
[----:B0-----:R-:W3:Y:S04]  /*4ba80*/  LDL.LU.64 R14, [R1+0x2f70] ;  /* 0x002f7000010e7983 */ /* 0x001ee80000300a00 */
[----:B------:R-:W4:Y:S02]  /*4ba90*/  LDL.LU.64 R12, [R1+0x2f68] ;  /* 0x002f6800010c7983 */ /* 0x000f240000300a00 */
[----:B----4-:R-:W-:-:S15]  /*4baa0*/  HMMA.16816.F32 R20, R24, R12, R20 ;  /* 0x0000000c1814723c */ /* 0x010fde0000001814 */
[----:B------:R-:W-:-:S04]  /*4bab0*/  NOP ;  /* 0x0000000000007918 */ /* 0x000fc80000000000 */
[----:B------:R-:W-:Y:S04]  /*4bac0*/  STL.64 [R1+0x290], R20 ;  /* 0x0002901401007387 */ /* 0x000fe80000100a00 */
[----:B------:R0:W-:Y:S04]  /*4bad0*/  STL.64 [R1+0x298], R22 ;  /* 0x0002981601007387 */ /* 0x0001e80000100a00 */
[----:B0-----:R-:W4:Y:S04]  /*4bae0*/  LDL.LU.64 R22, [R1+0x2f60] ;  /* 0x002f600001167983 */ /* 0x001f280000300a00 */
[----:B------:R-:W2:Y:S02]  /*4baf0*/  LDL.LU.64 R20, [R1+0x2f58] ;  /* 0x002f580001147983 */ /* 0x000ea40000300a00 */
[----:B--2---:R-:W-:Y:S02]  /*4bb00*/  HMMA.16816.F32 R24, R24, R20, R16 ;  /* 0x000000141818723c */ /* 0x004fe40000001810 */
[----:B------:R-:W2:Y:S04]  /*4bb10*/  LDL.LU.64 R18, [R1+0x2f50] ;  /* 0x002f500001127983 */ /* 0x000ea80000300a00 */
[----:B------:R-:W2:-:S13]  /*4bb20*/  LDL.LU.64 R16, [R1+0x2f48] ;  /* 0x002f480001107983 */ /* 0x000e9a0000300a00 */
[----:B------:R-:W-:Y:S01]  /*4bb30*/  IMAD.MOV.U32 R2, RZ, RZ, R26 ;  /* 0x000000ffff027224 */ /* 0x000fe200078e001a */
[----:B------:R-:W-:Y:S01]  /*4bb40*/  MOV R3, R25 ;  /* 0x0000001900037202 */ /* 0x000fe20000000f00 */
[----:B------:R-:W-:Y:S02]  /*4bb50*/  IMAD.MOV.U32 R0, RZ, RZ, R27 ;  /* 0x000000ffff007224 */ /* 0x000fe400078e001b */
[----:B------:R-:W-:Y:S01]  /*4bb60*/  IMAD.MOV.U32 R28, RZ, RZ, R24 ;  /* 0x000000ffff1c7224 */ /* 0x000fe200078e0018 */
[----:B------:R-:W2:Y:S04]  /*4bb70*/  LDL.LU.64 R26, [R1+0x2f40] ;  /* 0x002f4000011a7983 */ /* 0x000ea80000300a00 */
        /* <DEDUP_REMOVED lines=62> */
[----:B------:R-:W2:Y:S04]  /*4bf60*/  LDL.LU.64 R8, [R1+0x2e78] ;  /* 0x002e780001087983 */ /* 0x000ea80000300a00 */
[----:B-----5:R4:W-:Y:S04]  /*4bf70*/  STL.64 [R1+0x2e50], R6 ;  /* 0x002e500601007387 */ /* 0x0209e80000100a00 */
[----:B------:R0:W-:Y:S01]  /*4bf80*/  STL.64 [R1+0x2e48], R4 ;  /* 0x002e480401007387 */ /* 0x0001e20000100a00 */
[----:B----4-:R-:W-:Y:S01]  /*4bf90*/  MOV R6, R22 ;  /* 0x0000001600067202 */ /* 0x010fe20000000f00 */
[----:B------:R-:W-:-:S02]  /*4bfa0*/  IMAD.MOV.U32 R7, RZ, RZ, R23 ;  /* 0x000000ffff077224 */ /* 0x000fc400078e0017 */
[----:B0-----:R-:W4:Y:S04]  /*4bfb0*/  LDL.LU R4, [R1+0x9d0] ;  /* 0x0009d00001047983 */ /* 0x001f280000300800 */
[----:B------:R-:W4:Y:S04]  /*4bfc0*/  LDL.LU R5, [R1+0x9d4] ;  /* 0x0009d40001057983 */ /* 0x000f280000300800 */
[----:B------:R-:W5:Y:S04]  /*4bfd0*/  LDL.LU R22, [R1+0x2e74] ;  /* 0x002e740001167983 */ /* 0x000f680000300800 */
[----:B------:R-:W5:Y:S01]  /*4bfe0*/  LDL.LU R23, [R1+0x2e70] ;  /* 0x002e700001177983 */ /* 0x000f620000300800 */
[----:B--2---:R-:W-:-:S15]  /*4bff0*/  HMMA.16816.F32 R8, R16, R12, R8 ;  /* 0x0000000c1008723c */ /* 0x004fde0000001808 */
[----:B------:R-:W-:-:S04]  /*4c000*/  NOP ;  /* 0x0000000000007918 */ /* 0x000fc80000000000 */
[----:B------:R-:W-:Y:S04]  /*4c010*/  STL.64 [R1+0x380], R8 ;  /* 0x0003800801007387 */ /* 0x000fe80000100a00 */
[----:B------:R0:W-:Y:S04]  /*4c020*/  STL.64 [R1+0x388], R10 ;  /* 0x0003880a01007387 */ /* 0x0001e80000100a00 */
[----:B0-----:R-:W2:Y:S04]  /*4c030*/  LDL.LU.64 R10, [R1+0x2e68] ;  /* 0x002e6800010a7983 */ /* 0x001ea80000300a00 */
[----:B------:R-:W2:Y:S04]  /*4c040*/  LDL.LU.64 R8, [R1+0x2e60] ;  /* 0x002e600001087983 */ /* 0x000ea80000300a00 */
[----:B---3--:R-:W-:Y:S04]  /*4c050*/  STL.64 [R1+0x2e40], R14 ;  /* 0x002e400e01007387 */ /* 0x008fe80000100a00 */
[----:B------:R0:W-:Y:S04]  /*4c060*/  STL.64 [R1+0x2e38], R12 ;  /* 0x002e380c01007387 */ /* 0x0001e80000100a00 */
[----:B0-----:R-:W3:Y:S04]  /*4c070*/  LDL.LU R12, [R1+0xbf0] ;  /* 0x000bf000010c7983 */ /* 0x001ee80000300800 */
[----:B------:R-:W3:Y:S04]  /*4c080*/  LDL.LU R13, [R1+0xbf4] ;  /* 0x000bf400010d7983 */ /* 0x000ee80000300800 */
[----:B------:R-:W3:Y:S04]  /*4c090*/  LDL.LU R14, [R1+0xbf8] ;  /* 0x000bf800010e7983 */ /* 0x000ee80000300800 */
[----:B------:R-:W3:Y:S01]  /*4c0a0*/  LDL.LU R15, [R1+0xbfc] ;  /* 0x000bfc00010f7983 */ /* 0x000ee20000300800 */
[----:B--2---:R-:W-:Y:S03]  /*4c0b0*/  HMMA.16816.F32 R16, R16, R20, R8 ;  /* 0x000000141010723c */ /* 0x004fe60000001808 */
[----:B------:R-:W2:Y:S04]  /*4c0c0*/  LDL.LU.64 R8, [R1+0x2e58] ;  /* 0x002e580001087983 */ /* 0x000ea80000300a00 */
[----:B-----5:R-:W-:Y:S04]  /*4c0d0*/  STL.64 [R1+0x2e30], R22 ;  /* 0x002e301601007387 */ /* 0x020fe80000100a00 */
[----:B------:R0:W-:Y:S08]  /*4c0e0*/  STL.64 [R1+0x2e28], R20 ;  /* 0x002e281401007387 */ /* 0x0001f00000100a00 */
[----:B------:R1:W-:Y:S04]  /*4c0f0*/  STL.64 [R1+0x370], R16 ;  /* 0x0003701001007387 */ /* 0x0003e80000100a00 */
[----:B------:R5:W-:Y:S04]  /*4c100*/  STL.64 [R1+0x378], R18 ;  /* 0x0003781201007387 */ /* 0x000be80000100a00 */
[----:B0-----:R-:W2:Y:S04]  /*4c110*/  LDL.LU R20, [R1+0xc00] ;  /* 0x000c000001147983 */ /* 0x001ea80000300800 */
[----:B------:R-:W2:Y:S04]  /*4c120*/  LDL.LU R21, [R1+0xc04] ;  /* 0x000c040001157983 */ /* 0x000ea80000300800 */
[----:B-1----:R-:W2:Y:S04]  /*4c130*/  LDL.LU R16, [R1+0x1c0] ;  /* 0x0001c00001107983 */ /* 0x002ea80000300800 */
[----:B------:R-:W2:Y:S04]  /*4c140*/  LDL.LU R17, [R1+0x1c4] ;  /* 0x0001c40001117983 */ /* 0x000ea80000300800 */
[----:B-----5:R-:W5:Y:S04]  /*4c150*/  LDL.LU R18, [R1+0x1c8] ;  /* 0x0001c80001127983 */ /* 0x020f680000300800 */
[----:B------:R-:W5:Y:S04]  /*4c160*/  LDL.LU R19, [R1+0x1cc] ;  /* 0x0001cc0001137983 */ /* 0x000f680000300800 */
[----:B-----5:R-:W-:Y:S04]  /*4c170*/  STL.64 [R1+0x2ce8], R18 ;  /* 0x002ce81201007387 */ /* 0x020fe80000100a00 */
[----:B--2---:R0:W-:Y:S04]  /*4c180*/  STL.64 [R1+0x2ce0], R16 ;  /* 0x002ce01001007387 */ /* 0x0041e80000100a00 */
[----:B0-----:R-:W4:Y:S04]  /*4c190*/  LDL.LU R16, [R1+0x210] ;  /* 0x0002100001107983 */ /* 0x001f280000300800 */
[----:B------:R-:W4:Y:S04]  /*4c1a0*/  LDL.LU R17, [R1+0x214] ;  /* 0x0002140001117983 */ /* 0x000f280000300800 */
[----:B------:R-:W4:Y:S04]  /*4c1b0*/  LDL.LU R18, [R1+0x218] ;  /* 0x0002180001127983 */ /* 0x000f280000300800 */
[----:B------:R-:W4:Y:S01]  /*4c1c0*/  LDL.LU R19, [R1+0x21c] ;  /* 0x00021c0001137983 */ /* 0x000f220000300800 */
[----:B------:R-:W-:Y:S01]  /*4c1d0*/  IMAD.MOV.U32 R10, RZ, RZ, R24 ;  /* 0x000000ffff0a7224 */ /* 0x000fe200078e0018 */
[----:B------:R-:W-:Y:S01]  /*4c1e0*/  MOV R23, R26 ;  /* 0x0000001a00177202 */ /* 0x000fe20000000f00 */
[----:B------:R-:W-:-:S02]  /*4c1f0*/  IMAD.MOV.U32 R11, RZ, RZ, R25 ;  /* 0x000000ffff0b7224 */ /* 0x000fc400078e0019 */
[----:B------:R-:W-:Y:S01]  /*4c200*/  IMAD.MOV.U32 R22, RZ, RZ, R27 ;  /* 0x000000ffff167224 */ /* 0x000fe200078e001b */
[----:B----4-:R-:W-:-:S15]  /*4c210*/  HMMA.16816.F32 R4, R16, R24, R4 ;  /* 0x000000181004723c */ /* 0x010fde0000001804 */
[----:B------:R-:W-:-:S04]  /*4c220*/  NOP ;  /* 0x0000000000007918 */ /* 0x000fc80000000000 */
[----:B------:R-:W-:Y:S01]  /*4c230*/  IMAD.MOV.U32 R25, RZ, RZ, R6 ;  /* 0x000000ffff197224 */ /* 0x000fe200078e0006 */
[----:B------:R-:W-:Y:S01]  /*4c240*/  MOV R24, R7 ;  /* 0x0000000700187202 */ /* 0x000fe20000000f00 */
[----:B------:R-:W-:Y:S01]  /*4c250*/  IMAD.MOV.U32 R26, RZ, RZ, R5 ;  /* 0x000000ffff1a7224 */ /* 0x000fe200078e0005 */
[----:B------:R-:W-:Y:S01]  /*4c260*/  MOV R27, R4 ;  /* 0x00000004001b7202 */ /* 0x000fe20000000f00 */
[----:B------:R-:W2:Y:S04]  /*4c270*/  LDL.LU.64 R6, [R1+0x2e50] ;  /* 0x002e500001067983 */ /* 0x000ea80000300a00 */
[----:B------:R-:W3:Y:S04]  /*4c280*/  LDL.LU.64 R4, [R1+0x2e48] ;  /* 0x002e480001047983 */ /* 0x000ee80000300a00 */
[----:B------:R-:W-:Y:S04]  /*4c290*/  STL.64 [R1+0x2a60], R26 ;  /* 0x002a601a01007387 */ /* 0x000fe80000100a00 */
[----:B------:R0:W-:Y:S04]  /*4c2a0*/  STL.64 [R1+0x2a58], R24 ;  /* 0x002a581801007387 */ /* 0x0001e80000100a00 */
[----:B0-----:R-:W4:Y:S04]  /*4c2b0*/  LDL.LU R24, [R1+0xbe0] ;  /* 0x000be00001187983 */ /* 0x001f280000300800 */
[----:B------:R-:W4:Y:S04]  /*4c2c0*/  LDL.LU R25, [R1+0xbe4] ;  /* 0x000be40001197983 */ /* 0x000f280000300800 */
[----:B------:R-:W4:Y:S04]  /*4c2d0*/  LDL.LU R26, [R1+0xbe8] ;  /* 0x000be800011a7983 */ /* 0x000f280000300800 */
[----:B------:R-:W4:Y:S01]  /*4c2e0*/  LDL.LU R27, [R1+0xbec] ;  /* 0x000bec00011b7983 */ /* 0x000f220000300800 */
[----:B---3--:R-:W-:-:S15]  /*4c2f0*/  HMMA.16816.F32 R12, R16, R4, R12 ;  /* 0x00000004100c723c */ /* 0x008fde000000180c */
[----:B------:R-:W-:-:S04]  /*4c300*/  NOP ;  /* 0x0000000000007918 */ /* 0x000fc80000000000 */
[----:B------:R-:W-:Y:S04]  /*4c310*/  STL.64 [R1+0x4b0], R12 ;  /* 0x0004b00c01007387 */ /* 0x000fe80000100a00 */
[----:B------:R0:W-:Y:S04]  /*4c320*/  STL.64 [R1+0x4b8], R14 ;  /* 0x0004b80e01007387 */ /* 0x0001e80000100a00 */
[----:B0-----:R-:W3:Y:S04]  /*4c330*/  LDL.LU.64 R14, [R1+0x2e40] ;  /* 0x002e4000010e7983 */ /* 0x001ee80000300a00 */
[----:B------:R-:W5:Y:S02]  /*4c340*/  LDL.LU.64 R12, [R1+0x2e38] ;  /* 0x002e3800010c7983 */ /* 0x000f640000300a00 */
[----:B-----5:R-:W-:-:S15]  /*4c350*/  HMMA.16816.F32 R20, R16, R12, R20 ;  /* 0x0000000c1014723c */ /* 0x020fde0000001814 */
[----:B------:R-:W-:-:S04]  /*4c360*/  NOP ;  /* 0x0000000000007918 */ /* 0x000fc80000000000 */
[----:B------:R-:W-:Y:S04]  /*4c370*/  STL.64 [R1+0x7c0], R20 ;  /* 0x0007c01401007387 */ /* 0x000fe80000100a00 */
[----:B------:R0:W-:Y:S04]  /*4c380*/  STL.64 [R1+0x7c8], R22 ;  /* 0x0007c81601007387 */ /* 0x0001e80000100a00 */
[----:B0-----:R-:W5:Y:S04]  /*4c390*/  LDL.LU.64 R22, [R1+0x2e30] ;  /* 0x002e300001167983 */ /* 0x001f680000300a00 */
[----:B------:R-:W4:Y:S02]  /*4c3a0*/  LDL.LU.64 R20, [R1+0x2e28] ;  /* 0x002e280001147983 */ /* 0x000f240000300a00 */
[----:B----4-:R-:W-:Y:S02]  /*4c3b0*/  HMMA.16816.F32 R16, R16, R20, R24 ;  /* 0x000000141010723c */ /* 0x010fe40000001818 */
[----:B-----5:R-:W-:Y:S04]  /*4c3c0*/  STL.64 [R1+0x2df0], R22 ;  /* 0x002df01601007387 */ /* 0x020fe80000100a00 */
[----:B------:R0:W-:Y:S01]  /*4c3d0*/  STL.64 [R1+0x2de8], R20 ;  /* 0x002de81401007387 */ /* 0x0001e20000100a00 */
[----:B------:R-:W-:-:S02]  /*4c3e0*/  IMAD.MOV.U32 R25, RZ, RZ, R8 ;  /* 0x000000ffff197224 */ /* 0x000fc400078e0008 */
[----:B------:R-:W-:-:S10]  /*4c3f0*/  IMAD.MOV.U32 R26, RZ, RZ, R9 ;  /* 0x000000ffff1a7224 */ /* 0x000fd400078e0009 */
[----:B------:R-:W-:Y:S04]  /*4c400*/  STL.64 [R1+0x7b0], R16 ;  /* 0x0007b01001007387 */ /* 0x000fe80000100a00 */
[----:B------:R-:W-:Y:S04]  /*4c410*/  STL.64 [R1+0x7b8], R18 ;  /* 0x0007b81201007387 */ /* 0x000fe80000100a00 */
[----:B0-----:R-:W4:Y:S04]  /*4c420*/  LDL.LU.64 R20, [R1+0x200] ;  /* 0x0002000001147983 */ /* 0x001f280000300a00 */
[----:B------:R-:W4:Y:S04]  /*4c430*/  LDL.LU.64 R22, [R1+0x208] ;  /* 0x0002080001167983 */ /* 0x000f280000300a00 */
[----:B------:R-:W5:Y:S04]  /*4c440*/  LDL.LU R24, [R1+0xaa0] ;  /* 0x000aa00001187983 */ /* 0x000f680000300800 */
[----:B------:R-:W2:Y:S04]  /*4c450*/  LDL.LU R8, [R1+0x2e24] ;  /* 0x002e240001087983 */ /* 0x000ea80000300800 */
[----:B------:R-:W2:Y:S04]  /*4c460*/  LDL.LU R9, [R1+0x2e20] ;  /* 0x002e200001097983 */ /* 0x000ea80000300800 */
[----:B------:R-:W2:Y:S04]  /*4c470*/  LDL.LU R27, [R1+0xaac] ;  /* 0x000aac00011b7983 */ /* 0x000ea80000300800 */
[----:B--2---:R0:W-:Y:S04]  /*4c480*/  STL.64 [R1+0x2cb8], R26 ;  /* 0x002cb81a01007387 */ /* 0x0041e80000100a00 */
[----:B-----5:R1:W-:Y:S01]  /*4c490*/  STL.64 [R1+0x2cb0], R24 ;  /* 0x002cb01801007387 */ /* 0x0203e20000100a00 */
[----:B0-----:R-:W-:Y:S01]  /*4c4a0*/  MOV R26, R8 ;  /* 0x00000008001a7202 */ /* 0x001fe20000000f00 */
[----:B------:R-:W-:-:S02]  /*4c4b0*/  IMAD.MOV.U32 R27, RZ, RZ, R9 ;  /* 0x000000ffff1b7224 */ /* 0x000fc400078e0009 */
[----:B-1----:R-:W2:Y:S04]  /*4c4c0*/  LDL.LU R24, [R1+0xac0] ;  /* 0x000ac00001187983 */ /* 0x002ea80000300800 */
[----:B------:R-:W2:Y:S04]  /*4c4d0*/  LDL.LU R25, [R1+0xac4] ;  /* 0x000ac40001197983 */ /* 0x000ea80000300800 */
[----:B------:R-:W5:Y:S04]  /*4c4e0*/  LDL.LU R8, [R1+0x2e1c] ;  /* 0x002e1c0001087983 */ /* 0x000f680000300800 */
[----:B------:R-:W5:Y:S04]  /*4c4f0*/  LDL.LU R9, [R1+0x2e18] ;  /* 0x002e180001097983 */ /* 0x000f680000300800 */
        /* <DEDUP_REMOVED lines=11> */
[----:B------:R0:W-:Y:S02]  /*4c5b0*/  STL.64 [R1+0x2cc0], R24 ;  /* 0x002cc01801007387 */ /* 0x0001e40000100a00 */
[----:B0-----:R-:W-:Y:S01]  /*4c5c0*/  IMAD.MOV.U32 R24, RZ, RZ, R10 ;  /* 0x000000ffff187224 */ /* 0x001fe200078e000a */
[----:B------:R-:W-:Y:S01]  /*4c5d0*/  MOV R25, R11 ;  /* 0x0000000b00197202 */ /* 0x000fe20000000f00 */
[----:B------:R-:W5:Y:S04]  /*4c5e0*/  LDL.LU R10, [R1+0x2e14] ;  /* 0x002e1400010a7983 */ /* 0x000f680000300800 */
[----:B------:R-:W5:Y:S02]  /*4c5f0*/  LDL.LU R11, [R1+0x2e10] ;  /* 0x002e1000010b7983 */ /* 0x000f640000300800 */
[----:B----4-:R-:W-:-:S15]  /*4c600*/  HMMA.16816.F32 R16, R20, R24, R16 ;  /* 0x000000181410723c */ /* 0x010fde0000001810 */
[----:B------:R-:W-:-:S04]  /*4c610*/  NOP ;  /* 0x0000000000007918 */ /* 0x000fc80000000000 */
[----:B------:R0:W-:Y:S04]  /*4c620*/  STL.64 [R1+0x7d0], R16 ;  /* 0x0007d01001007387 */ /* 0x0001e80000100a00 */
[----:B------:R1:W-:Y:S04]  /*4c630*/  STL.64 [R1+0x7d8], R18 ;  /* 0x0007d81201007387 */ /* 0x0003e80000100a00 */
[----:B------:R2:W-:Y:S01]  /*4c640*/  STL.64 [R1+0x2dd0], R24 ;  /* 0x002dd01801007387 */ /* 0x0005e20000100a00 */
[----:B0-----:R-:W-:Y:S01]  /*4c650*/  MOV R17, R22 ;  /* 0x0000001600117202 */ /* 0x001fe20000000f00 */
[----:B------:R-:W-:-:S02]  /*4c660*/  IMAD.MOV.U32 R16, RZ, RZ, R23 ;  /* 0x000000ffff107224 */ /* 0x000fc400078e0017 */
[----:B-1----:R-:W-:Y:S02]  /*4c670*/  IMAD.MOV.U32 R18, RZ, RZ, R21 ;  /* 0x000000ffff127224 */ /* 0x002fe400078e0015 */
[----:B------:R-:W-:Y:S02]  /*4c680*/  IMAD.MOV.U32 R19, RZ, RZ, R20 ;  /* 0x000000ffff137224 */ /* 0x000fe400078e0014 */
[----:B------:R-:W-:Y:S01]  /*4c690*/  IMAD.MOV.U32 R26, RZ, RZ, R17 ;  /* 0x000000ffff1a7224 */ /* 0x000fe200078e0011 */
[----:B--2---:R-:W-:Y:S01]  /*4c6a0*/  MOV R25, R18 ;  /* 0x0000001200197202 */ /* 0x004fe20000000f00 */
[----:B------:R-:W-:Y:S02]  /*4c6b0*/  IMAD.MOV.U32 R24, RZ, RZ, R19 ;  /* 0x000000ffff187224 */ /* 0x000fe400078e0013 */
[----:B------:R-:W-:-:S07]  /*4c6c0*/  IMAD.MOV.U32 R27, RZ, RZ, R16 ;  /* 0x000000ffff1b7224 */ /* 0x000fce00078e0010 */
[----:B-----5:R-:W-:Y:S01]  /*4c6d0*/  HMMA.16816.F32 R8, R24, R4, R8 ;  /* 0x000000041808723c */ /* 0x020fe20000001808 */
[----:B------:R-:W-:Y:S04]  /*4c6e0*/  STL.64 [R1+0x2dc8], R6 ;  /* 0x002dc80601007387 */ /* 0x000fe80000100a00 */
[----:B------:R-:W-:-:S14]  /*4c6f0*/  STL.64 [R1+0x2dc0], R4 ;  /* 0x002dc00401007387 */ /* 0x000fdc0000100a00 */
[----:B------:R-:W-:Y:S04]  /*4c700*/  STL.64 [R1+0x29f0], R10 ;  /* 0x0029f00a01007387 */ /* 0x000fe80000100a00 */
[----:B------:R0:W-:Y:S04]  /*4c710*/  STL.64 [R1+0x29e8], R8 ;  /* 0x0029e80801007387 */ /* 0x0001e80000100a00 */
[----:B0-----:R-:W2:Y:S04]  /*4c720*/  LDL.LU R8, [R1+0xab0] ;  /* 0x000ab00001087983 */ /* 0x001ea80000300800 */
[----:B------:R-:W2:Y:S04]  /*4c730*/  LDL.LU R9, [R1+0xab4] ;  /* 0x000ab40001097983 */ /* 0x000ea80000300800 */
[----:B------:R-:W4:Y:S01]  /*4c740*/  LDL.LU R10, [R1+0xab8] ;  /* 0x000ab800010a7983 */ /* 0x000f220000300800 */
[----:B------:R-:W-:-:S03]  /*4c750*/  MOV R11, R29 ;  /* 0x0000001d000b7202 */ /* 0x000fc60000000f00 */
[----:B------:R-:W5:Y:S04]  /*4c760*/  LDL.LU R29, [R1+0x2e0c] ;  /* 0x002e0c00011d7983 */ /* 0x000f680000300800 */
[----:B----4-:R-:W-:Y:S04]  /*4c770*/  STL.64 [R1+0x2cd8], R10 ;  /* 0x002cd80a01007387 */ /* 0x010fe80000100a00 */
[----:B--2---:R0:W-:Y:S04]  /*4c780*/  STL.64 [R1+0x2cd0], R8 ;  /* 0x002cd00801007387 */ /* 0x0041e80000100a00 */
[----:B0-----:R-:W2:Y:S04]  /*4c790*/  LDL.LU R8, [R1+0xad0] ;  /* 0x000ad00001087983 */ /* 0x001ea80000300800 */
[----:B------:R-:W2:Y:S04]  /*4c7a0*/  LDL.LU R9, [R1+0xad4] ;  /* 0x000ad40001097983 */ /* 0x000ea80000300800 */
[----:B------:R-:W4:Y:S04]  /*4c7b0*/  LDL.LU R10, [R1+0xad8] ;  /* 0x000ad800010a7983 */ /* 0x000f280000300800 */
[----:B------:R-:W4:Y:S04]  /*4c7c0*/  LDL.LU R11, [R1+0xadc] ;  /* 0x000adc00010b7983 */ /* 0x000f280000300800 */
[----:B------:R-:W2:Y:S04]  /*4c7d0*/  LDL.LU R16, [R1+0x1e0] ;  /* 0x0001e00001107983 */ /* 0x000ea80000300800 */
[----:B------:R-:W2:Y:S04]  /*4c7e0*/  LDL.LU R17, [R1+0x1e4] ;  /* 0x0001e40001117983 */ /* 0x000ea80000300800 */
[----:B------:R-:W2:Y:S04]  /*4c7f0*/  LDL.LU R18, [R1+0x1e8] ;  /* 0x0001e80001127983 */ /* 0x000ea80000300800 */
[----:B------:R-:W2:Y:S04]  /*4c800*/  LDL.LU R19, [R1+0x1ec] ;  /* 0x0001ec0001137983 */ /* 0x000ea80000300800 */
[----:B--2---:R-:W-:Y:S04]  /*4c810*/  STL.64 [R1+0x2d88], R18 ;  /* 0x002d881201007387 */ /* 0x004fe80000100a00 */
[----:B------:R-:W-:Y:S04]  /*4c820*/  STL.64 [R1+0x2d80], R16 ;  /* 0x002d801001007387 */ /* 0x000fe80000100a00 */
[----:B----4-:R-:W-:Y:S04]  /*4c830*/  STL.64 [R1+0x2cf8], R10 ;  /* 0x002cf80a01007387 */ /* 0x010fe80000100a00 */
[----:B------:R0:W-:Y:S04]  /*4c840*/  STL.64 [R1+0x2cf0], R8 ;  /* 0x002cf00801007387 */ /* 0x0001e80000100a00 */
[----:B0-----:R-:W2:Y:S04]  /*4c850*/  LDL.LU R8, [R1+0xae0] ;  /* 0x000ae00001087983 */ /* 0x001ea80000300800 */
[----:B------:R-:W2:Y:S04]  /*4c860*/  LDL.LU R9, [R1+0xae4] ;  /* 0x000ae40001097983 */ /* 0x000ea80000300800 */
[----:B------:R-:W4:Y:S01]  /*4c870*/  LDL.LU R10, [R1+0xae8] ;  /* 0x000ae800010a7983 */ /* 0x000f220000300800 */
[----:B-----5:R-:W-:-:S03]  /*4c880*/  IMAD.MOV.U32 R11, RZ, RZ, R29 ;  /* 0x000000ffff0b7224 */ /* 0x020fc600078e001d */
[----:B------:R-:W5:Y:S04]  /*4c890*/  LDL.LU R29, [R1+0x2e08] ;  /* 0x002e0800011d7983 */ /* 0x000f680000300800 */
[----:B----4-:R-:W-:Y:S04]  /*4c8a0*/  STL.64 [R1+0x2d08], R10 ;  /* 0x002d080a01007387 */ /* 0x010fe80000100a00 */
[----:B--2---:R0:W-:Y:S04]  /*4c8b0*/  STL.64 [R1+0x2d00], R8 ;  /* 0x002d000801007387 */ /* 0x0041e80000100a00 */
[----:B0-----:R-:W2:Y:S04]  /*4c8c0*/  LDL.LU R8, [R1+0xaf0] ;  /* 0x000af00001087983 */ /* 0x001ea80000300800 */
[----:B------:R-:W2:Y:S04]  /*4c8d0*/  LDL.LU R9, [R1+0xaf4] ;  /* 0x000af40001097983 */ /* 0x000ea80000300800 */
[----:B------:R-:W4:Y:S04]  /*4c8e0*/  LDL.LU R10, [R1+0xaf8] ;  /* 0x000af800010a7983 */ /* 0x000f280000300800 */
[----:B------:R-:W4:Y:S04]  /*4c8f0*/  LDL.LU R11, [R1+0xafc] ;  /* 0x000afc00010b7983 */ /* 0x000f280000300800 */
[----:B----4-:R5:W-:Y:S04]  /*4c900*/  STL.64 [R1+0x2d18], R10 ;  /* 0x002d180a01007387 */ /* 0x010be80000100a00 */
[----:B--2---:R0:W-:Y:S01]  /*4c910*/  STL.64 [R1+0x2d10], R8 ;  /* 0x002d100801007387 */ /* 0x0041e20000100a00 */
[----:B-----5:R-:W-:-:S03]  /*4c920*/  IMAD.MOV.U32 R11, RZ, RZ, R29 ;  /* 0x000000ffff0b7224 */ /* 0x020fc600078e001d */
[----:B0-----:R-:W2:Y:S04]  /*4c930*/  LDL.LU R8, [R1+0xb00] ;  /* 0x000b000001087983 */ /* 0x001ea80000300800 */
[----:B------:R-:W2:Y:S04]  /*4c940*/  LDL.LU R9, [R1+0xb04] ;  /* 0x000b040001097983 */ /* 0x000ea80000300800 */
[----:B------:R-:W4:Y:S04]  /*4c950*/  LDL.LU R10, [R1+0xb08] ;  /* 0x000b0800010a7983 */ /* 0x000f280000300800 */
[----:B------:R-:W5:Y:S04]  /*4c960*/  LDL.LU R29, [R1+0x2e04] ;  /* 0x002e0400011d7983 */ /* 0x000f680000300800 */
        /* <DEDUP_REMOVED lines=16> */
[----:B------:R-:W4:Y:S01]  /*4ca70*/  LDL.LU R10, [R1+0xb28] ;  /* 0x000b2800010a7983 */ /* 0x000f220000300800 */
[----:B-----5:R-:W-:-:S03]  /*4ca80*/  MOV R11, R29 ;  /* 0x0000001d000b7202 */ /* 0x020fc60000000f00 */
        /* <DEDUP_REMOVED lines=37> */
[----:B-----5:R-:W-:-:S03]  /*4cce0*/  IMAD.MOV.U32 R11, RZ, RZ, R29 ;  /* 0x000000ffff0b7224 */ /* 0x020fc600078e001d */
[----:B------:R-:W5:Y:S01]  /*4ccf0*/  LDL.LU R29, [R1+0x2df8] ;  /* 0x002df800011d7983 */ /* 0x000f620000300800 */
        /* <DEDUP_REMOVED lines=12> */
[----:B------:R-:W-:Y:S04]  /*4cdc0*/  STL.64 [R1+0x800], R20 ;  /* 0x0008001401007387 */ /* 0x000fe80000100a00 */
[----:B------:R0:W-:Y:S04]  /*4cdd0*/  STL.64 [R1+0x808], R22 ;  /* 0x0008081601007387 */ /* 0x0001e80000100a00 */
[----:B0-----:R-:W3:Y:S04]  /*4cde0*/  LDL.LU.64 R22, [R1+0x2df0] ;  /* 0x002df00001167983 */ /* 0x001ee80000300a00 */
[----:B------:R-:W4:Y:S02]  /*4cdf0*/  LDL.LU.64 R20, [R1+0x2de8] ;  /* 0x002de80001147983 */ /* 0x000f240000300a00 */
[----:B----4-:R-:W-:Y:S02]  /*4ce00*/  HMMA.16816.F32 R24, R24, R20, R16 ;  /* 0x000000141818723c */ /* 0x010fe40000001810 */
[----:B------:R-:W4:Y:S04]  /*4ce10*/  LDL.LU.64 R18, [R1+0x2de0] ;  /* 0x002de00001127983 */ /* 0x000f280000300a00 */
[----:B------:R-:W4:-:S13]  /*4ce20*/  LDL.LU.64 R16, [R1+0x2dd8] ;  /* 0x002dd80001107983 */ /* 0x000f1a0000300a00 */
[----:B------:R0:W-:Y:S04]  /*4ce30*/  STL.64 [R1+0x7f0], R24 ;  /* 0x0007f01801007387 */ /* 0x0001e80000100a00 */
[----:B------:R-:W-:Y:S04]  /*4ce40*/  STL.64 [R1+0x7f8], R26 ;  /* 0x0007f81a01007387 */ /* 0x000fe80000100a00 */
[----:B0-----:R-:W4:Y:S02]  /*4ce50*/  LDL.LU.64 R24, [R1+0x2dd0] ;  /* 0x002dd00001187983 */ /* 0x001f240000300a00 */
[----:B----4-:R-:W-:-:S15]  /*4ce60*/  HMMA.16816.F32 R4, R16, R24, R4 ;  /* 0x000000181004723c */ /* 0x010fde0000001804 */
[----:B------:R-:W-:-:S04]  /*4ce70*/  NOP ;  /* 0x0000000000007918 */ /* 0x000fc80000000000 */
[----:B------:R-:W-:Y:S04]  /*4ce80*/  STL.64 [R1+0x810], R4 ;  /* 0x0008100401007387 */ /* 0x000fe80000100a00 */
[----:B------:R0:W-:Y:S04]  /*4ce90*/  STL.64 [R1+0x818], R6 ;  /* 0x0008180601007387 */ /* 0x0001e80000100a00 */
[----:B0-----:R-:W4:Y:S04]  /*4cea0*/  LDL.LU.64 R6, [R1+0x2dc8] ;  /* 0x002dc80001067983 */ /* 0x001f280000300a00 */
[----:B------:R-:W2:Y:S01]  /*4ceb0*/  LDL.LU.64 R4, [R1+0x2dc0] ;  /* 0x002dc00001047983 */ /* 0x000ea20000300a00 */
[----:B-----5:R-:W-:-:S07]  /*4cec0*/  MOV R11, R29 ;  /* 0x0000001d000b7202 */ /* 0x020fce0000000f00 */
[----:B--2---:R-:W-:-:S15]  /*4ced0*/  HMMA.16816.F32 R8, R16, R4, R8 ;  /* 0x000000041008723c */ /* 0x004fde0000001808 */
[----:B------:R-:W-:-:S04]  /*4cee0*/  NOP ;  /* 0x0000000000007918 */ /* 0x000fc80000000000 */
[----:B------:R-:W-:Y:S01]  /*4cef0*/  STL.64 [R1+0x820], R8 ;  /* 0x0008200801007387 */ /* 0x000fe20000100a00 */
[----:B------:R-:W-:-:S03]  /*4cf00*/  IMAD.MOV.U32 R29, RZ, RZ, R11 ;  /* 0x000000ffff1d7224 */ /* 0x000fc600078e000b */
[----:B------:R0:W-:Y:S04]  /*4cf10*/  STL [R1+0x828], R10 ;  /* 0x0008280a01007387 */ /* 0x0001e80000100800 */
[----:B0-----:R-:W2:Y:S04]  /*4cf20*/  LDL.LU.64 R10, [R1+0x2db8] ;  /* 0x002db800010a7983 */ /* 0x001ea80000300a00 */
[----:B------:R-:W2:Y:S04]  /*4cf30*/  LDL.LU.64 R8, [R1+0x2db0] ;  /* 0x002db00001087983 */ /* 0x000ea80000300a00 */
        /* <DEDUP_REMOVED lines=72> */
[----:B0-----:R-:W5:Y:S04]  /*4d3c0*/  LDL.LU.64 R26, [R1+0x2cc8] ;  /* 0x002cc800011a7983 */ /* 0x001f680000300a00 */
[----:B------:R-:W5:Y:S02]  /*4d3d0*/  LDL.LU.64 R24, [R1+0x2cc0] ;  /* 0x002cc00001187983 */ /* 0x000f640000300a00 */
[----:B-----5:R-:W-:-:S15]  /*4d3e0*/  HMMA.16816.F32 R24, R16, R4, R24 ;  /* 0x000000041018723c */ /* 0x020fde0000001818 */
[----:B------:R-:W-:-:S04]  /*4d3f0*/  NOP ;  /* 0x0000000000007918 */ /* 0x000fc80000000000 */
[----:B------:R-:W-:Y:S04]  /*4d400*/  STL.64 [R1+0xac0], R24 ;  /* 0x000ac01801007387 */ /* 0x000fe80000100a00 */
[----:B------:R0:W-:Y:S04]  /*4d410*/  STL.64 [R1+0xac8], R26 ;  /* 0x000ac81a01007387 */ /* 0x0001e80000100a00 */
[----:B0-----:R-:W5:Y:S04]  /*4d420*/  LDL.LU.64 R26, [R1+0x2cb8] ;  /* 0x002cb800011a7983 */ /* 0x001f680000300a00 */
[----:B------:R-:W5:Y:S01]  /*4d430*/  LDL.LU.64 R24, [R1+0x2cb0] ;  /* 0x002cb00001187983 */ /* 0x000f620000300a00 */
[----:B--2---:R-:W-:-:S15]  /*4d440*/  HMMA.16816.F32 R8, R16, R12, R8 ;  /* 0x0000000c1008723c */ /* 0x004fde0000001808 */
[----:B------:R-:W-:-:S04]  /*4d450*/  NOP ;  /* 0x0000000000007918 */ /* 0x000fc80000000000 */
[----:B------:R0:W-:Y:S04]  /*4d460*/  STL.64 [R1+0xab0], R8 ;  /* 0x000ab00801007387 */ /* 0x0001e80000100a00 */
[----:B------:R1:W-:Y:S04]  /*4d470*/  STL.64 [R1+0xab8], R10 ;  /* 0x000ab80a01007387 */ /* 0x0003e80000100a00 */
[----:B0-----:R-:W2:Y:S04]  /*4d480*/  LDL.LU R8, [R1+0xa80] ;  /* 0x000a800001087983 */ /* 0x001ea80000300800 */
[----:B------:R-:W2:Y:S04]  /*4d490*/  LDL.LU R9, [R1+0xa84] ;  /* 0x000a840001097983 */ /* 0x000ea80000300800 */
[----:B-1----:R-:W2:Y:S04]  /*4d4a0*/  LDL.LU R10, [R1+0xa88] ;  /* 0x000a8800010a7983 */ /* 0x002ea80000300800 */
[----:B------:R-:W2:Y:S04]  /*4d4b0*/  LDL.LU R11, [R1+0xa8c] ;  /* 0x000a8c00010b7983 */ /* 0x000ea80000300800 */
[----:B---3--:R-:W-:Y:S04]  /*4d4c0*/  STL.64 [R1+0x2ca0], R22 ;  /* 0x002ca01601007387 */ /* 0x008fe80000100a00 */
[----:B------:R0:W-:Y:S01]  /*4d4d0*/  STL.64 [R1+0x2c98], R20 ;  /* 0x002c981401007387 */ /* 0x0001e20000100a00 */
[----:B-----5:R-:W-:-:S15]  /*4d4e0*/  HMMA.16816.F32 R16, R16, R20, R24 ;  /* 0x000000141010723c */ /* 0x020fde0000001818 */
[----:B------:R-:W-:-:S04]  /*4d4f0*/  NOP ;  /* 0x0000000000007918 */ /* 0x000fc80000000000 */
[----:B------:R1:W-:Y:S04]  /*4d500*/  STL.64 [R1+0xaa0], R16 ;  /* 0x000aa01001007387 */ /* 0x0003e80000100a00 */
[----:B------:R3:W-:Y:S04]  /*4d510*/  STL.64 [R1+0xaa8], R18 ;  /* 0x000aa81201007387 */ /* 0x0007e80000100a00 */
[----:B0-----:R-:W5:Y:S04]  /*4d520*/  LDL.LU R20, [R1+0xa90] ;  /* 0x000a900001147983 */ /* 0x001f680000300800 */
[----:B------:R-:W5:Y:S04]  /*4d530*/  LDL.LU R21, [R1+0xa94] ;  /* 0x000a940001157983 */ /* 0x000f680000300800 */
[----:B------:R-:W5:Y:S04]  /*4d540*/  LDL.LU R22, [R1+0xa98] ;  /* 0x000a980001167983 */ /* 0x000f680000300800 */
[----:B------:R-:W5:Y:S04]  /*4d550*/  LDL.LU R23, [R1+0xa9c] ;  /* 0x000a9c0001177983 */ /* 0x000f680000300800 */
[----:B------:R-:W2:Y:S04]  /*4d560*/  LDL.LU R24, [R1+0x130] ;  /* 0x0001300001187983 */ /* 0x000ea80000300800 */
[----:B------:R-:W2:Y:S04]  /*4d570*/  LDL.LU R25, [R1+0x134] ;  /* 0x0001340001197983 */ /* 0x000ea80000300800 */
[----:B------:R-:W2:Y:S04]  /*4d580*/  LDL.LU R26, [R1+0x138] ;  /* 0x00013800011a7983 */ /* 0x000ea80000300800 */
[----:B------:R-:W2:Y:S04]  /*4d590*/  LDL.LU R27, [R1+0x13c] ;  /* 0x00013c00011b7983 */ /* 0x000ea80000300800 */
[----:B-1----:R-:W2:Y:S04]  /*4d5a0*/  LDL.LU R16, [R1+0xa00] ;  /* 0x000a000001107983 */ /* 0x002ea80000300800 */
[----:B------:R-:W2:Y:S04]  /*4d5b0*/  LDL.LU R17, [R1+0xa04] ;  /* 0x000a040001117983 */ /* 0x000ea80000300800 */
[----:B---3--:R-:W3:Y:S04]  /*4d5c0*/  LDL.LU R18, [R1+0xa08] ;  /* 0x000a080001127983 */ /* 0x008ee80000300800 */
        /* <DEDUP_REMOVED lines=15> */
[----:B0-----:R-:W5:Y:S04]  /*4d6c0*/  LDL.LU.64 R24, [R1+0x10] ;  /* 0x0000100001187983 */ /* 0x001f680000300a00 */
[----:B------:R-:W3:Y:S01]  /*4d6d0*/  LDL.64 R26, [R1+0x18] ;  /* 0x00001800011a7983 */ /* 0x000ee20000100a00 */
[C---:B--2---:R-:W-:Y:S08]  /*4d6e0*/  HMMA.16816.F32 R8, R16.reuse, R4, R8 ;  /* 0x000000041008723c */ /* 0x044ff00000001808 */
[----:B-----5:R-:W-:Y:S01]  /*4d6f0*/  HMMA.16816.F32 R20, R16, R24, R20 ;  /* 0x000000181014723c */ /* 0x020fe20000001814 */
[----:B---3--:R-:W-:Y:S04]  /*4d700*/  STL.64 [R1+0x2c90], R26 ;  /* 0x002c901a01007387 */ /* 0x008fe80000100a00 */
[----:B------:R-:W-:-:S14]  /*4d710*/  STL.64 [R1+0x2c88], R24 ;  /* 0x002c881801007387 */ /* 0x000fdc0000100a00 */
[----:B------:R-:W-:Y:S04]  /*4d720*/  STL.64 [R1+0xa90], R20 ;  /* 0x000a901401007387 */ /* 0x000fe80000100a00 */
[----:B------:R-:W-:Y:S04]  /*4d730*/  STL.64 [R1+0xa98], R22 ;  /* 0x000a981601007387 */ /* 0x000fe80000100a00 */
[----:B----4-:R-:W-:Y:S04]  /*4d740*/  STL.64 [R1+0x2c70], R6 ;  /* 0x002c700601007387 */ /* 0x010fe80000100a00 */
[----:B------:R-:W-:Y:S04]  /*4d750*/  STL.64 [R1+0x2c68], R4 ;  /* 0x002c680401007387 */ /* 0x000fe80000100a00 */
[----:B------:R0:W-:Y:S04]  /*4d760*/  STL.64 [R1+0xa80], R8 ;  /* 0x000a800801007387 */ /* 0x0001e80000100a00 */
[----:B------:R1:W-:Y:S04]  /*4d770*/  STL.64 [R1+0xa88], R10 ;  /* 0x000a880a01007387 */ /* 0x0003e80000100a00 */
[----:B0-----:R-:W2:Y:S04]  /*4d780*/  LDL.LU R8, [R1+0x920] ;  /* 0x0009200001087983 */ /* 0x001ea80000300800 */
[----:B------:R-:W2:Y:S04]  /*4d790*/  LDL.LU R9, [R1+0x924] ;  /* 0x0009240001097983 */ /* 0x000ea80000300800 */
[----:B-1----:R-:W3:Y:S01]  /*4d7a0*/  LDL.LU R10, [R1+0x928] ;  /* 0x00092800010a7983 */ /* 0x002ee20000300800 */
[----:B------:R-:W-:-:S03]  /*4d7b0*/  IMAD.MOV.U32 R11, RZ, RZ, R14 ;  /* 0x000000ffff0b7224 */ /* 0x000fc600078e000e */
[----:B------:R-:W4:Y:S04]  /*4d7c0*/  LDL.LU R14, [R1+0x2ca8] ;  /* 0x002ca800010e7983 */ /* 0x000f280000300800 */
[----:B------:R-:W5:Y:S04]  /*4d7d0*/  LDL.LU R24, [R1+0xa60] ;  /* 0x000a600001187983 */ /* 0x000f680000300800 */
[----:B------:R-:W5:Y:S04]  /*4d7e0*/  LDL.LU R25, [R1+0xa64] ;  /* 0x000a640001197983 */ /* 0x000f680000300800 */
[----:B------:R-:W5:Y:S04]  /*4d7f0*/  LDL.LU R26, [R1+0xa68] ;  /* 0x000a6800011a7983 */ /* 0x000f680000300800 */
[----:B------:R-:W5:Y:S04]  /*4d800*/  LDL.LU R27, [R1+0xa6c] ;  /* 0x000a6c00011b7983 */ /* 0x000f680000300800 */
        /* <DEDUP_REMOVED lines=10> */
[----:B0-----:R-:W2:Y:S04]  /*4d8b0*/  LDL.LU.64 R8, [R1+0x180] ;  /* 0x0001800001087983 */ /* 0x001ea80000300a00 */
[----:B------:R-:W3:Y:S04]  /*4d8c0*/  LDL.LU.64 R10, [R1+0x188] ;  /* 0x00018800010a7983 */ /* 0x000ee80000300a00 */
        /* <DEDUP_REMOVED lines=27> */
[----:B0-----:R-:W3:Y:S04]  /*4da80*/  LDL.LU.64 R22, [R1+0x2ca0] ;  /* 0x002ca00001167983 */ /* 0x001ee80000300a00 */
[----:B------:R-:W5:Y:S02]  /*4da90*/  LDL.LU.64 R20, [R1+0x2c98] ;  /* 0x002c980001147983 */ /* 0x000f640000300a00 */
[----:B-----5:R-:W-:Y:S02]  /*4daa0*/  HMMA.16816.F32 R16, R16, R20, R24 ;  /* 0x000000141010723c */ /* 0x020fe40000001818 */
[----:B------:R-:W4:Y:S04]  /*4dab0*/  LDL.LU.64 R26, [R1+0x2c90] ;  /* 0x002c9000011a7983 */ /* 0x000f280000300a00 */
[----:B------:R-:W5:-:S13]  /*4dac0*/  LDL.LU.64 R24, [R1+0x2c88] ;  /* 0x002c880001187983 */ /* 0x000f5a0000300a00 */
        /* <DEDUP_REMOVED lines=23> */
[----:B------:R-:W4:Y:S04]  /*4dc40*/  LDL.LU.64 R10, [R1+0x2c40] ;  /* 0x002c4000010a7983 */ /* 0x000f280000300a00 */
[----:B------:R-:W4:-:S13]  /*4dc50*/  LDL.LU.64 R8, [R1+0x2c38] ;  /* 0x002c380001087983 */ /* 0x000f1a0000300a00 */
[----:B------:R-:W-:Y:S01]  /*4dc60*/  IMAD.MOV.U32 R21, RZ, RZ, R18 ;  /* 0x000000ffff157224 */ /* 0x000fe200078e0012 */
[----:B------:R0:W-:Y:S01]  /*4dc70*/  STL.64 [R1+0xa10], R16 ;  /* 0x000a101001007387 */ /* 0x0001e20000100a00 */
[----:B------:R-:W-:-:S03]  /*4dc80*/  MOV R20, R19 ;  /* 0x0000001300147202 */ /* 0x000fc60000000f00 */
[----:B------:R-:W4:Y:S04]  /*4dc90*/  LDL.LU.64 R18, [R1+0x2c30] ;  /* 0x002c300001127983 */ /* 0x000f280000300a00 */
[----:B0-----:R-:W4:Y:S04]  /*4dca0*/  LDL.LU.64 R16, [R1+0x2c28] ;  /* 0x002c280001107983 */ /* 0x001f280000300a00 */
[----:B---3--:R-:W-:Y:S04]  /*4dcb0*/  STL.64 [R1+0x2c00], R22 ;  /* 0x002c001601007387 */ /* 0x008fe80000100a00 */
[----:B------:R5:W-:Y:S02]  /*4dcc0*/  STL.64 [R1+0x2bf8], R20 ;  /* 0x002bf81401007387 */ /* 0x000be40000100a00 */
[----:B-----5:R-:W-:-:S02]  /*4dcd0*/  IMAD.MOV.U32 R20, RZ, RZ, R6 ;  /* 0x000000ffff147224 */ /* 0x020fc400078e0006 */
[----:B------:R-:W2:Y:S01]  /*4dce0*/  LDL.LU R6, [R1+0x2c24] ;  /* 0x002c240001067983 */ /* 0x000ea20000300800 */
[----:B------:R-:W-:-:S03]  /*4dcf0*/  IMAD.MOV.U32 R21, RZ, RZ, R7 ;  /* 0x000000ffff157224 */ /* 0x000fc600078e0007 */
[----:B------:R-:W2:Y:S04]  /*4dd00*/  LDL.LU R7, [R1+0x2c20] ;  /* 0x002c200001077983 */ /* 0x000ea80000300800 */
[----:B------:R-:W3:Y:S04]  /*4dd10*/  LDL.LU R22, [R1+0x9e8] ;  /* 0x0009e80001167983 */ /* 0x000ee80000300800 */
[----:B------:R-:W3:Y:S01]  /*4dd20*/  LDL.LU R23, [R1+0x9ec] ;  /* 0x0009ec0001177983 */ /* 0x000ee20000300800 */
[----:B----4-:R-:W-:-:S15]  /*4dd30*/  HMMA.16816.F32 R16, R8, R26, R16 ;  /* 0x0000001a0810723c */ /* 0x010fde0000001810 */
[----:B------:R-:W-:-:S04]  /*4dd40*/  NOP ;  /* 0x0000000000007918 */ /* 0x000fc80000000000 */
[----:B------:R-:W-:Y:S04]  /*4dd50*/  STL.64 [R1+0x9d0], R16 ;  /* 0x0009d01001007387 */ /* 0x000fe80000100a00 */
[----:B------:R0:W-:Y:S04]  /*4dd60*/  STL.64 [R1+0x9d8], R18 ;  /* 0x0009d81201007387 */ /* 0x0001e80000100a00 */
[----:B0-----:R-:W4:Y:S04]  /*4dd70*/  LDL.LU.64 R18, [R1+0x2c18] ;  /* 0x002c180001127983 */ /* 0x001f280000300a00 */
[----:B------:R-:W4:Y:S04]  /*4dd80*/  LDL.LU.64 R16, [R1+0x2c10] ;  /* 0x002c100001107983 */ /* 0x000f280000300a00 */
[----:B--2---:R0:W-:Y:S04]  /*4dd90*/  STL.64 [R1+0x2bd0], R6 ;  /* 0x002bd00601007387 */ /* 0x0041e80000100a00 */
[----:B------:R-:W2:Y:S04]  /*4dda0*/  LDL.LU R4, [R1+0x990] ;  /* 0x0009900001047983 */ /* 0x000ea80000300800 */
[----:B------:R-:W2:Y:S01]  /*4ddb0*/  LDL.LU R5, [R1+0x994] ;  /* 0x0009940001057983 */ /* 0x000ea20000300800 */
[----:B----4-:R-:W-:Y:S03]  /*4ddc0*/  HMMA.16816.F32 R16, R8, R6, R16 ;  /* 0x000000060810723c */ /* 0x010fe60000001810 */
[----:B0-----:R-:W4:Y:S04]  /*4ddd0*/  LDL.LU R6, [R1+0x998] ;  /* 0x0009980001067983 */ /* 0x001f280000300800 */
[----:B------:R-:W4:Y:S01]  /*4dde0*/  LDL.LU R7, [R1+0x99c] ;  /* 0x00099c0001077983 */ /* 0x000f220000300800 */
[----:B------:R-:W-:Y:S01]  /*4ddf0*/  MOV R13, R26 ;  /* 0x0000001a000d7202 */ /* 0x000fe20000000f00 */
[----:B------:R-:W-:-:S02]  /*4de00*/  IMAD.MOV.U32 R12, RZ, RZ, R27 ;  /* 0x000000ffff0c7224 */ /* 0x000fc400078e001b */
[----:B----4-:R0:W-:Y:S04]  /*4de10*/  STL.64 [R1+0x2bf0], R6 ;  /* 0x002bf00601007387 */ /* 0x0101e80000100a00 */
[----:B--2---:R1:W-:Y:S01]  /*4de20*/  STL.64 [R1+0x2be8], R4 ;  /* 0x002be80401007387 */ /* 0x0043e20000100a00 */
[----:B0-----:R-:W-:-:S03]  /*4de30*/  IMAD.MOV.U32 R7, RZ, RZ, R14 ;  /* 0x000000ffff077224 */ /* 0x001fc600078e000e */
[----:B-1----:R-:W2:Y:S04]  /*4de40*/  LDL.LU R4, [R1+0x9a0] ;  /* 0x0009a00001047983 */ /* 0x002ea80000300800 */
[----:B------:R-:W2:Y:S04]  /*4de50*/  LDL.LU R5, [R1+0x9a4] ;  /* 0x0009a40001057983 */ /* 0x000ea80000300800 */
[----:B------:R-:W2:Y:S04]  /*4de60*/  LDL.LU R6, [R1+0x9a8] ;  /* 0x0009a80001067983 */ /* 0x000ea80000300800 */
[----:B------:R-:W3:Y:S04]  /*4de70*/  LDL.LU R14, [R1+0x2c0c] ;  /* 0x002c0c00010e7983 */ /* 0x000ee80000300800 */
[----:B------:R-:W4:Y:S04]  /*4de80*/  LDL.LU R24, [R1+0x140] ;  /* 0x0001400001187983 */ /* 0x000f280000300800 */
[----:B------:R-:W4:Y:S04]  /*4de90*/  LDL.LU R25, [R1+0x144] ;  /* 0x0001440001197983 */ /* 0x000f280000300800 */
[----:B------:R-:W5:Y:S04]  /*4dea0*/  LDL.LU R26, [R1+0x148] ;  /* 0x00014800011a7983 */ /* 0x000f680000300800 */
[----:B------:R-:W5:Y:S04]  /*4deb0*/  LDL.LU R27, [R1+0x14c] ;  /* 0x00014c00011b7983 */ /* 0x000f680000300800 */
[----:B-----5:R-:W-:Y:S04]  /*4dec0*/  STL.64 [R1+0x2b30], R26 ;  /* 0x002b301a01007387 */ /* 0x020fe80000100a00 */
[----:B----4-:R0:W-:Y:S02]  /*4ded0*/  STL.64 [R1+0x2b28], R24 ;  /* 0x002b281801007387 */ /* 0x0101e40000100a00 */
[----:B0-----:R-:W-:-:S02]  /*4dee0*/  MOV R24, R15 ;  /* 0x0000000f00187202 */ /* 0x001fc40000000f00 */
[----:B------:R-:W3:Y:S04]  /*4def0*/  LDL.LU R15, [R1+0x2c08] ;  /* 0x002c0800010f7983 */ /* 0x000ee80000300800 */
[----:B------:R-:W4:Y:S04]  /*4df00*/  LDL.LU R25, [R1+0x974] ;  /* 0x0009740001197983 */ /* 0x000f280000300800 */
[----:B------:R-:W4:Y:S04]  /*4df10*/  LDL.LU R26, [R1+0x978] ;  /* 0x00097800011a7983 */ /* 0x000f280000300800 */
[----:B------:R-:W4:Y:S04]  /*4df20*/  LDL.LU R27, [R1+0x97c] ;  /* 0x00097c00011b7983 */ /* 0x000f280000300800 */
[----:B------:R-:W-:Y:S04]  /*4df30*/  STL.64 [R1+0x2838], R18 ;  /* 0x0028381201007387 */ /* 0x000fe80000100a00 */
[----:B------:R-:W-:Y:S01]  /*4df40*/  STL.64 [R1+0x2830], R16 ;  /* 0x0028301001007387 */ /* 0x000fe20000100a00 */
[----:B---3--:R-:W-:-:S15]  /*4df50*/  HMMA.16816.F32 R20, R8, R14, R20 ;  /* 0x0000000e0814723c */ /* 0x008fde0000001814 */
[----:B------:R-:W-:-:S04]  /*4df60*/  NOP ;  /* 0x0000000000007918 */ /* 0x000fc80000000000 */
[----:B------:R-:W-:Y:S04]  /*4df70*/  STL.64 [R1+0x9b0], R20 ;  /* 0x0009b01401007387 */ /* 0x000fe80000100a00 */
[----:B------:R0:W-:Y:S04]  /*4df80*/  STL.64 [R1+0x9b8], R22 ;  /* 0x0009b81601007387 */ /* 0x0001e80000100a00 */
[----:B0-----:R-:W2:Y:S04]  /*4df90*/  LDL.LU.64 R22, [R1+0x2c00] ;  /* 0x002c000001167983 */ /* 0x001ea80000300a00 */
[----:B------:R-:W3:Y:S01]  /*4dfa0*/  LDL.LU.64 R20, [R1+0x2bf8] ;  /* 0x002bf80001147983 */ /* 0x000ee20000300a00 */
[----:B--2---:R-:W-:Y:S03]  /*4dfb0*/  HMMA.16816.F32 R8, R8, R22, R4 ;  /* 0x000000160808723c */ /* 0x004fe60000001804 */
[----:B------:R-:W2:Y:S04]  /*4dfc0*/  LDL.LU.64 R6, [R1+0x2bf0] ;  /* 0x002bf00001067983 */ /* 0x000ea80000300a00 */
[----:B------:R-:W2:-:S12]  /*4dfd0*/  LDL.LU.64 R4, [R1+0x2be8] ;  /* 0x002be80001047983 */ /* 0x000e980000300a00 */
[----:B------:R-:W-:Y:S04]  /*4dfe0*/  STL.64 [R1+0x980], R8 ;  /* 0x0009800801007387 */ /* 0x000fe80000100a00 */
[----:B------:R0:W-:Y:S04]  /*4dff0*/  STL.64 [R1+0x988], R10 ;  /* 0x0009880a01007387 */ /* 0x0001e80000100a00 */
[----:B0-----:R-:W2:Y:S04]  /*4e000*/  LDL.LU.64 R10, [R1+0x2be0] ;  /* 0x002be000010a7983 */ /* 0x001ea80000300a00 */
[----:B------:R-:W2:Y:S01]  /*4e010*/  LDL.LU.64 R8, [R1+0x2bd8] ;  /* 0x002bd80001087983 */ /* 0x000ea20000300a00 */
[----:B------:R-:W-:-:S02]  /*4e020*/  IMAD.MOV.U32 R18, RZ, RZ, R13 ;  /* 0x000000ffff127224 */ /* 0x000fc400078e000d */
[----:B------:R-:W-:-:S07]  /*4e030*/  IMAD.MOV.U32 R19, RZ, RZ, R12 ;  /* 0x000000ffff137224 */ /* 0x000fce00078e000c */
[----:B--2---:R-:W-:Y:S01]  /*4e040*/  HMMA.16816.F32 R4, R8, R18, R4 ;  /* 0x000000120804723c */ /* 0x004fe20000001804 */
[----:B------:R-:W-:Y:S01]  /*4e050*/  MOV R13, R8 ;  /* 0x00000008000d7202 */ /* 0x000fe20000000f00 */
[----:B------:R-:W-:-:S15]  /*4e060*/  IMAD.MOV.U32 R12, RZ, RZ, R9 ;  /* 0x000000ffff0c7224 */ /* 0x000fde00078e0009 */
[----:B------:R-:W-:Y:S02]  /*4e070*/  NOP ;  /* 0x0000000000007918 */ /* 0x000fe40000000000 */
[----:B------:R0:W-:Y:S04]  /*4e080*/  STL.64 [R1+0x960], R4 ;  /* 0x0009600401007387 */ /* 0x0001e80000100a00 */
[----:B------:R1:W-:Y:S01]  /*4e090*/  STL.64 [R1+0x968], R6 ;  /* 0x0009680601007387 */ /* 0x0003e20000100a00 */
[----:B0-----:R-:W-:Y:S01]  /*4e0a0*/  IMAD.MOV.U32 R5, RZ, RZ, R10 ;  /* 0x000000ffff057224 */ /* 0x001fe200078e000a */
[----:B------:R-:W-:Y:S02]  /*4e0b0*/  MOV R4, R11 ;  /* 0x0000000b00047202 */ /* 0x000fe40000000f00 */
[----:B-1----:R-:W4:Y:S04]  /*4e0c0*/  LDL.LU.64 R6, [R1+0x2bd0] ;  /* 0x002bd00001067983 */ /* 0x002f280000300a00 */
[----:B------:R-:W2:Y:S04]  /*4e0d0*/  LDL.LU.64 R10, [R1+0x2bc8] ;  /* 0x002bc800010a7983 */ /* 0x000ea80000300a00 */
[----:B------:R-:W2:Y:S01]  /*4e0e0*/  LDL.LU.64 R8, [R1+0x2bc0] ;  /* 0x002bc00001087983 */ /* 0x000ea20000300a00 */
[----:B------:R-:W-:-:S02]  /*4e0f0*/  IMAD.MOV.U32 R16, RZ, RZ, R13 ;  /* 0x000000ffff107224 */ /* 0x000fc400078e000d */
[----:B------:R-:W-:Y:S01]  /*4e100*/  IMAD.MOV.U32 R17, RZ, RZ, R12 ;  /* 0x000000ffff117224 */ /* 0x000fe200078e000c */
[----:B------:R0:W-:Y:S02]  /*4e110*/  STL.64 [R1+0x2b68], R18 ;  /* 0x002b681201007387 */ /* 0x0001e40000100a00 */
[----:B0-----:R-:W-:Y:S01]  /*4e120*/  MOV R18, R5 ;  /* 0x0000000500127202 */ /* 0x001fe20000000f00 */
[----:B------:R-:W-:-:S07]  /*4e130*/  IMAD.MOV.U32 R19, RZ, RZ, R4 ;  /* 0x000000ffff137224 */ /* 0x000fce00078e0004 */
[C---:B----4-:R-:W-:Y:S01]  /*4e140*/  HMMA.16816.F32 R24, R16.reuse, R6, R24 ;  /* 0x000000061018723c */ /* 0x050fe20000001818 */
[----:B------:R2:W-:Y:S07]  /*4e150*/  STL.64 [R1+0x2b60], R6 ;  /* 0x002b600601007387 */ /* 0x0005ee0000100a00 */
[----:B--2---:R-:W-:Y:S01]  /*4e160*/  HMMA.16816.F32 R4, R16, R14, R8 ;  /* 0x0000000e1004723c */ /* 0x004fe20000001808 */
[----:B------:R-:W-:-:S10]  /*4e170*/  IMAD.MOV.U32 R8, RZ, RZ, R28 ;  /* 0x000000ffff087224 */ /* 0x000fd400078e001c */
[----:B------:R-:W-:Y:S01]  /*4e180*/  STL.64 [R1+0x950], R24 ;  /* 0x0009501801007387 */ /* 0x000fe20000100a00 */
[----:B------:R-:W-:-:S03]  /*4e190*/  IMAD.MOV.U32 R10, RZ, RZ, R2 ;  /* 0x000000ffff0a7224 */ /* 0x000fc600078e0002 */
[----:B------:R-:W-:Y:S01]  /*4e1a0*/  STL.64 [R1+0x958], R26 ;  /* 0x0009581a01007387 */ /* 0x000fe20000100a00 */
[----:B------:R-:W-:-:S03]  /*4e1b0*/  IMAD.MOV.U32 R11, RZ, RZ, R0 ;  /* 0x000000ffff0b7224 */ /* 0x000fc600078e0000 */
[----:B------:R-:W-:Y:S01]  /*4e1c0*/  STL.64 [R1+0x2b58], R14 ;  /* 0x002b580e01007387 */ /* 0x000fe20000100a00 */
[----:B------:R-:W-:-:S03]  /*4e1d0*/  MOV R9, R3 ;  /* 0x0000000300097202 */ /* 0x000fc60000000f00 */
[----:B------:R-:W-:Y:S04]  /*4e1e0*/  STL.64 [R1+0x940], R4 ;  /* 0x0009400401007387 */ /* 0x000fe80000100a00 */
[----:B------:R-:W-:Y:S04]  /*4e1f0*/  STL.64 [R1+0x948], R6 ;  /* 0x0009480601007387 */ /* 0x000fe80000100a00 */
[----:B------:R-:W2:Y:S04]  /*4e200*/  LDL.LU R28, [R1+0x2bbc] ;  /* 0x002bbc00011c7983 */ /* 0x000ea80000300800 */
[----:B------:R-:W4:Y:S04]  /*4e210*/  LDL.LU R3, [R1+0x2bb8] ;  /* 0x002bb80001037983 */ /* 0x000f280000300800 */
        /* <DEDUP_REMOVED lines=13> */
[----:B------:R-:W-:Y:S04]  /*4e2f0*/  STL.64 [R1+0x2b70], R24 ;  /* 0x002b701801007387 */ /* 0x000fe80000100a00 */
[----:B------:R4:W-:Y:S04]  /*4e300*/  STL.64 [R1+0x2ad0], R10 ;  /* 0x002ad00a01007387 */ /* 0x0009e80000100a00 */
[----:B------:R0:W-:Y:S01]  /*4e310*/  STL.64 [R1+0x2ac8], R8 ;  /* 0x002ac80801007387 */ /* 0x0001e20000100a00 */
[----:B----4-:R-:W-:Y:S01]  /*4e320*/  IMAD.MOV.U32 R10, RZ, RZ, R3 ;  /* 0x000000ffff0a7224 */ /* 0x010fe200078e0003 */
[----:B------:R-:W-:-:S02]  /*4e330*/  MOV R11, R28 ;  /* 0x0000001c000b7202 */ /* 0x000fc40000000f00 */
[----:B0-----:R-:W-:Y:S01]  /*4e340*/  MOV R8, R0 ;  /* 0x0000000000087202 */ /* 0x001fe20000000f00 */
[----:B-----5:R-:W-:Y:S01]  /*4e350*/  IMAD.MOV.U32 R9, RZ, RZ, R2 ;  /* 0x000000ffff097224 */ /* 0x020fe200078e0002 */
        /* <DEDUP_REMOVED lines=22> */
[----:B--2---:R4:W-:Y:S04]  /*4e4c0*/  STL.64 [R1+0x2b00], R10 ;  /* 0x002b000a01007387 */ /* 0x0049e80000100a00 */
[----:B------:R0:W-:Y:S01]  /*4e4d0*/  STL.64 [R1+0x2af8], R8 ;  /* 0x002af80801007387 */ /* 0x0001e20000100a00 */
[----:B----4-:R-:W-:Y:S01]  /*4e4e0*/  MOV R10, R2 ;  /* 0x00000002000a7202 */ /* 0x010fe20000000f00 */
[----:B------:R-:W-:-:S02]  /*4e4f0*/  IMAD.MOV.U32 R11, RZ, RZ, R0 ;  /* 0x000000ffff0b7224 */ /* 0x000fc400078e0000 */
[----:B0-----:R-:W-:Y:S02]  /*4e500*/  IMAD.MOV.U32 R8, RZ, RZ, R28 ;  /* 0x000000ffff087224 */ /* 0x001fe400078e001c */
[----:B------:R-:W2:Y:S01]  /*4e510*/  LDL.LU R28, [R1+0x2b9c] ;  /* 0x002b9c00011c7983 */ /* 0x000ea20000300800 */
[----:B-----5:R-:W-:-:S03]  /*4e520*/  IMAD.MOV.U32 R9, RZ, RZ, R3 ;  /* 0x000000ffff097224 */ /* 0x020fc600078e0003 */
        /* <DEDUP_REMOVED lines=8> */
[----:B------:R-:W2:Y:S01]  /*4e5b0*/  LDL.LU R11, [R1+0x2ec] ;  /* 0x0002ec00010b7983 */ /* 0x000ea20000300800 */
[----:B---3--:R-:W-:Y:S03]  /*4e5c0*/  HMMA.16816.F32 R16, R16, R22, R24 ;  /* 0x000000161010723c */ /* 0x008fe60000001818 */
[----:B--2---:R4:W-:Y:S04]  /*4e5d0*/  STL.64 [R1+0x2b20], R10 ;  /* 0x002b200a01007387 */ /* 0x0049e80000100a00 */
[----:B------:R0:W-:Y:S01]  /*4e5e0*/  STL.64 [R1+0x2b18], R8 ;  /* 0x002b180801007387 */ /* 0x0001e20000100a00 */
[----:B----4-:R-:W-:-:S02]  /*4e5f0*/  IMAD.MOV.U32 R10, RZ, RZ, R3 ;  /* 0x000000ffff0a7224 */ /* 0x010fc400078e0003 */
[----:B------:R-:W-:Y:S02]  /*4e600*/  IMAD.MOV.U32 R11, RZ, RZ, R28 ;  /* 0x000000ffff0b7224 */ /* 0x000fe400078e001c */
[----:B0-----:R-:W-:Y:S01]  /*4e610*/  IMAD.MOV.U32 R8, RZ, RZ, R0 ;  /* 0x000000ffff087224 */ /* 0x001fe200078e0000 */
[----:B-----5:R-:W-:Y:S01]  /*4e620*/  MOV R9, R2 ;  /* 0x0000000200097202 */ /* 0x020fe20000000f00 */
[----:B------:R-:W2:Y:S04]  /*4e630*/  LDL.LU R0, [R1+0x2b8c] ;  /* 0x002b8c0001007983 */ /* 0x000ea80000300800 */
[----:B------:R-:W3:Y:S04]  /*4e640*/  LDL.LU R2, [R1+0x2b88] ;  /* 0x002b880001027983 */ /* 0x000ee80000300800 */
[----:B------:R-:W4:Y:S04]  /*4e650*/  LDL.LU R3, [R1+0x2b84] ;  /* 0x002b840001037983 */ /* 0x000f280000300800 */
[----:B------:R-:W5:Y:S04]  /*4e660*/  LDL.LU R28, [R1+0x2b80] ;  /* 0x002b8000011c7983 */ /* 0x000f680000300800 */
[----:B------:R-:W-:Y:S04]  /*4e670*/  STL.64 [R1+0x2b40], R10 ;  /* 0x002b400a01007387 */ /* 0x000fe80000100a00 */
[----:B------:R0:W-:Y:S04]  /*4e680*/  STL.64 [R1+0x2b38], R8 ;  /* 0x002b380801007387 */ /* 0x0001e80000100a00 */
[----:B0-----:R-:W2:Y:S04]  /*4e690*/  LDL.LU R8, [R1+0x300] ;  /* 0x0003000001087983 */ /* 0x001ea80000300800 */
[----:B------:R-:W2:Y:S04]  /*4e6a0*/  LDL.LU R9, [R1+0x304] ;  /* 0x0003040001097983 */ /* 0x000ea80000300800 */
[----:B------:R-:W2:Y:S04]  /*4e6b0*/  LDL.LU R10, [R1+0x308] ;  /* 0x00030800010a7983 */ /* 0x000ea80000300800 */
[----:B------:R-:W2:Y:S04]  /*4e6c0*/  LDL.LU R11, [R1+0x30c] ;  /* 0x00030c00010b7983 */ /* 0x000ea80000300800 */
[----:B--2---:R-:W-:Y:S04]  /*4e6d0*/  STL.64 [R1+0x2b50], R10 ;  /* 0x002b500a01007387 */ /* 0x004fe80000100a00 */
[----:B------:R-:W-:Y:S04]  /*4e6e0*/  STL.64 [R1+0x2b48], R8 ;  /* 0x002b480801007387 */ /* 0x000fe80000100a00 */
[----:B------:R-:W2:Y:S04]  /*4e6f0*/  LDL.LU.64 R26, [R1+0x2b78] ;  /* 0x002b7800011a7983 */ /* 0x000ea80000300a00 */
[----:B------:R-:W2:Y:S04]  /*4e700*/  LDL.LU.64 R24, [R1+0x2b70] ;  /* 0x002b700001187983 */ /* 0x000ea80000300a00 */
[----:B------:R-:W-:Y:S04]  /*4e710*/  STL.64 [R1+0x930], R16 ;  /* 0x0009301001007387 */ /* 0x000fe80000100a00 */
[----:B------:R0:W-:Y:S04]  /*4e720*/  STL.64 [R1+0x938], R18 ;  /* 0x0009381201007387 */ /* 0x0001e80000100a00 */
[----:B0-----:R-:W2:Y:S02]  /*4e730*/  LDL.LU.64 R18, [R1+0x2b68] ;  /* 0x002b680001127983 */ /* 0x001ea40000300a00 */
[----:B--2---:R-:W-:-:S15]  /*4e740*/  HMMA.16816.F32 R4, R24, R18, R4 ;  /* 0x000000121804723c */ /* 0x004fde0000001804 */
        /* <DEDUP_REMOVED lines=8> */
[----:B0-----:R-:W2:Y:S01]  /*4e7d0*/  LDL.LU.64 R14, [R1+0x2b58] ;  /* 0x002b5800010e7983 */ /* 0x001ea20000300a00 */
[----:B-----5:R-:W-:Y:S01]  /*4e7e0*/  MOV R8, R28 ;  /* 0x0000001c00087202 */ /* 0x020fe20000000f00 */
[----:B----4-:R-:W-:Y:S01]  /*4e7f0*/  IMAD.MOV.U32 R9, RZ, RZ, R3 ;  /* 0x000000ffff097224 */ /* 0x010fe200078e0003 */
[----:B------:R-:W-:Y:S01]  /*4e800*/  MOV R11, R0 ;  /* 0x00000000000b7202 */ /* 0x000fe20000000f00 */
[----:B---3--:R-:W-:-:S07]  /*4e810*/  IMAD.MOV.U32 R10, RZ, RZ, R2 ;  /* 0x000000ffff0a7224 */ /* 0x008fce00078e0002 */
        /* <DEDUP_REMOVED lines=46> */
[----:B------:R-:W-:Y:S01]  /*4eb00*/  MOV R2, R10 ;  /* 0x0000000a00027202 */ /* 0x000fe20000000f00 */
[----:B------:R-:W-:Y:S02]  /*4eb10*/  IMAD.MOV.U32 R0, RZ, RZ, R11 ;  /* 0x000000ffff007224 */ /* 0x000fe400078e000b */
[----:B------:R-:W-:Y:S01]  /*4eb20*/  IMAD.MOV.U32 R28, RZ, RZ, R8 ;  /* 0x000000ffff1c7224 */ /* 0x000fe200078e0008 */
[----:B------:R-:W2:Y:S01]  /*4eb30*/  LDL.LU.64 R10, [R1+0x2ac0] ;  /* 0x002ac000010a7983 */ /* 0x000ea20000300a00 */
[----:B------:R-:W-:-:S03]  /*4eb40*/  IMAD.MOV.U32 R3, RZ, RZ, R9 ;  /* 0x000000ffff037224 */ /* 0x000fc600078e0009 */
[----:B------:R-:W2:Y:S04]  /*4eb50*/  LDL.LU.64 R8, [R1+0x2ab8] ;  /* 0x002ab80001087983 */ /* 0x000ea80000300a00 */
[----:B------:R0:W-:Y:S04]  /*4eb60*/  STL.64 [R1+0x2ab0], R6 ;  /* 0x002ab00601007387 */ /* 0x0001e80000100a00 */
[----:B------:R-:W3:Y:S04]  /*4eb70*/  LDL.LU R4, [R1+0x290] ;  /* 0x0002900001047983 */ /* 0x000ee80000300800 */
[----:B------:R-:W3:Y:S04]  /*4eb80*/  LDL.LU R5, [R1+0x294] ;  /* 0x0002940001057983 */ /* 0x000ee80000300800 */
[----:B0-----:R-:W3:Y:S04]  /*4eb90*/  LDL.LU R6, [R1+0x298] ;  /* 0x0002980001067983 */ /* 0x001ee80000300800 */
[----:B------:R-:W3:Y:S04]  /*4eba0*/  LDL.LU R7, [R1+0x29c] ;  /* 0x00029c0001077983 */ /* 0x000ee80000300800 */
[----:B------:R-:W-:Y:S04]  /*4ebb0*/  STL [R1+0x26fc], R0 ;  /* 0x0026fc0001007387 */ /* 0x000fe80000100800 */
[----:B------:R-:W-:Y:S04]  /*4ebc0*/  STL [R1+0x26f8], R2 ;  /* 0x0026f80201007387 */ /* 0x000fe80000100800 */
[----:B------:R-:W-:Y:S04]  /*4ebd0*/  STL [R1+0x26f4], R3 ;  /* 0x0026f40301007387 */ /* 0x000fe80000100800 */
[----:B------:R-:W-:Y:S01]  /*4ebe0*/  STL [R1+0x26f0], R28 ;  /* 0x0026f01c01007387 */ /* 0x000fe20000100800 */
[C---:B---3--:R-:W-:Y:S08]  /*4ebf0*/  HMMA.16816.F32 R4, R24.reuse, R14, R4 ;  /* 0x0000000e1804723c */ /* 0x048ff00000001804 */
[----:B--2---:R-:W-:Y:S11]  /*4ec00*/  HMMA.16816.F32 R8, R24, R22, R8 ;  /* 0x000000161808723c */ /* 0x004ff60000001808 */
[----:B------:R0:W-:Y:S04]  /*4ec10*/  STL.64 [R1+0x2b0], R4 ;  /* 0x0002b00401007387 */ /* 0x0001e80000100a00 */
[----:B------:R1:W-:Y:S04]  /*4ec20*/  STL.64 [R1+0x2b8], R6 ;  /* 0x0002b80601007387 */ /* 0x0003e80000100a00 */
[----:B0-----:R-:W2:Y:S04]  /*4ec30*/  LDL.LU R4, [R1+0x270] ;  /* 0x0002700001047983 */ /* 0x001ea80000300800 */
[----:B------:R-:W2:Y:S04]  /*4ec40*/  LDL.LU R5, [R1+0x274] ;  /* 0x0002740001057983 */ /* 0x000ea80000300800 */
[----:B-1----:R-:W2:Y:S04]  /*4ec50*/  LDL.LU R6, [R1+0x278] ;  /* 0x0002780001067983 */ /* 0x002ea80000300800 */
[----:B------:R-:W2:Y:S04]  /*4ec60*/  LDL.LU R7, [R1+0x27c] ;  /* 0x00027c0001077983 */ /* 0x000ea80000300800 */
[----:B------:R0:W-:Y:S04]  /*4ec70*/  STL.64 [R1+0x2aa8], R14 ;  /* 0x002aa80e01007387 */ /* 0x0001e80000100a00 */
[----:B------:R-:W3:Y:S04]  /*4ec80*/  LDL.LU R12, [R1+0x260] ;  /* 0x00026000010c7983 */ /* 0x000ee80000300800 */
[----:B------:R-:W3:Y:S04]  /*4ec90*/  LDL.LU R13, [R1+0x264] ;  /* 0x00026400010d7983 */ /* 0x000ee80000300800 */
[----:B0-----:R-:W3:Y:S04]  /*4eca0*/  LDL.LU R14, [R1+0x268] ;  /* 0x00026800010e7983 */ /* 0x001ee80000300800 */
[----:B------:R-:W3:Y:S04]  /*4ecb0*/  LDL.LU R15, [R1+0x26c] ;  /* 0x00026c00010f7983 */ /* 0x000ee80000300800 */
[----:B------:R-:W4:Y:S04]  /*4ecc0*/  LDL.LU R24, [R1+0x150] ;  /* 0x0001500001187983 */ /* 0x000f280000300800 */
[----:B------:R-:W4:Y:S04]  /*4ecd0*/  LDL.LU R25, [R1+0x154] ;  /* 0x0001540001197983 */ /* 0x000f280000300800 */
[----:B------:R-:W5:Y:S04]  /*4ece0*/  LDL.LU R26, [R1+0x158] ;  /* 0x00015800011a7983 */ /* 0x000f680000300800 */
[----:B------:R-:W5:Y:S01]  /*4ecf0*/  LDL.LU R27, [R1+0x15c] ;  /* 0x00015c00011b7983 */ /* 0x000f620000300800 */
[----:B------:R-:W-:Y:S01]  /*4ed00*/  IMAD.MOV.U32 R0, RZ, RZ, R8 ;  /* 0x000000ffff007224 */ /* 0x000fe200078e0008 */
[----:B------:R-:W-:Y:S01]  /*4ed10*/  MOV R2, R9 ;  /* 0x0000000900027202 */ /* 0x000fe20000000f00 */
[----:B------:R-:W-:Y:S01]  /*4ed20*/  IMAD.MOV.U32 R3, RZ, RZ, R10 ;  /* 0x000000ffff037224 */ /* 0x000fe200078e000a */
[----:B------:R-:W2:Y:S01]  /*4ed30*/  LDL.LU R8, [R1+0x250] ;  /* 0x0002500001087983 */ /* 0x000ea20000300800 */
[----:B------:R-:W-:-:S03]  /*4ed40*/  IMAD.MOV.U32 R28, RZ, RZ, R11 ;  /* 0x000000ffff1c7224 */ /* 0x000fc600078e000b */
[----:B------:R-:W2:Y:S04]  /*4ed50*/  LDL.LU R9, [R1+0x254] ;  /* 0x0002540001097983 */ /* 0x000ea80000300800 */
[----:B------:R-:W2:Y:S04]  /*4ed60*/  LDL.LU R10, [R1+0x258] ;  /* 0x00025800010a7983 */ /* 0x000ea80000300800 */
[----:B------:R-:W2:Y:S04]  /*4ed70*/  LDL.LU R11, [R1+0x25c] ;  /* 0x00025c00010b7983 */ /* 0x000ea80000300800 */
[----:B-----5:R-:W-:Y:S04]  /*4ed80*/  STL.64 [R1+0x2a80], R26 ;  /* 0x002a801a01007387 */ /* 0x020fe80000100a00 */
[----:B----4-:R0:W-:Y:S04]  /*4ed90*/  STL.64 [R1+0x2a78], R24 ;  /* 0x002a781801007387 */ /* 0x0101e80000100a00 */
[----:B0-----:R-:W4:Y:S04]  /*4eda0*/  LDL.LU.64 R24, [R1+0x110] ;  /* 0x0001100001187983 */ /* 0x001f280000300a00 */
[----:B------:R-:W5:Y:S04]  /*4edb0*/  LDL.LU.64 R26, [R1+0x118] ;  /* 0x00011800011a7983 */ /* 0x000f680000300a00 */
[----:B-----5:R-:W-:Y:S04]  /*4edc0*/  STL.64 [R1+0x2a98], R26 ;  /* 0x002a981a01007387 */ /* 0x020fe80000100a00 */
[----:B----4-:R0:W-:Y:S04]  /*4edd0*/  STL.64 [R1+0x2a90], R24 ;  /* 0x002a901801007387 */ /* 0x0101e80000100a00 */
[----:B0-----:R-:W2:Y:S04]  /*4ede0*/  LDL.LU R24, [R1+0x120] ;  /* 0x0001200001187983 */ /* 0x001ea80000300800 */
[----:B------:R-:W2:Y:S04]  /*4edf0*/  LDL.LU R25, [R1+0x124] ;  /* 0x0001240001197983 */ /* 0x000ea80000300800 */
[----:B------:R-:W2:Y:S04]  /*4ee00*/  LDL.LU R26, [R1+0x128] ;  /* 0x00012800011a7983 */ /* 0x000ea80000300800 */
[----:B------:R-:W2:Y:S04]  /*4ee10*/  LDL.LU R27, [R1+0x12c] ;  /* 0x00012c00011b7983 */ /* 0x000ea80000300800 */
[----:B------:R-:W-:Y:S04]  /*4ee20*/  STL [R1+0x270c], R28 ;  /* 0x00270c1c01007387 */ /* 0x000fe80000100800 */
[----:B------:R-:W-:Y:S04]  /*4ee30*/  STL [R1+0x2708], R3 ;  /* 0x0027080301007387 */ /* 0x000fe80000100800 */
[----:B------:R-:W-:Y:S04]  /*4ee40*/  STL [R1+0x2704], R2 ;  /* 0x0027040201007387 */ /* 0x000fe80000100800 */
[----:B------:R-:W-:Y:S01]  /*4ee50*/  STL [R1+0x2700], R0 ;  /* 0x0027000001007387 */ /* 0x000fe20000100800 */
[----:B--2---:R-:W-:-:S15]  /*4ee60*/  HMMA.16816.F32 R4, R24, R18, R4 ;  /* 0x000000121804723c */ /* 0x004fde0000001804 */
[----:B------:R-:W-:-:S04]  /*4ee70*/  NOP ;  /* 0x0000000000007918 */ /* 0x000fc80000000000 */
[----:B------:R-:W-:Y:S04]  /*4ee80*/  STL.64 [R1+0x290], R4 ;  /* 0x0002900401007387 */ /* 0x000fe80000100a00 */
[----:B------:R0:W-:Y:S04]  /*4ee90*/  STL.64 [R1+0x298], R6 ;  /* 0x0002980601007387 */ /* 0x0001e80000100a00 */
[----:B0-----:R-:W3:Y:S04]  /*4eea0*/  LDL.LU.64 R6, [R1+0x2ab0] ;  /* 0x002ab00001067983 */ /* 0x001ee80000300a00 */
[----:B------:R0:W-:Y:S04]  /*4eeb0*/  STL.64 [R1+0x2aa0], R18 ;  /* 0x002aa01201007387 */ /* 0x0001e80000100a00 */
[----:B------:R-:W2:Y:S04]  /*4eec0*/  LDL.LU R16, [R1+0x240] ;  /* 0x0002400001107983 */ /* 0x000ea80000300800 */
[----:B------:R-:W2:Y:S04]  /*4eed0*/  LDL.LU R17, [R1+0x244] ;  /* 0x0002440001117983 */ /* 0x000ea80000300800 */
[----:B0-----:R-:W2:Y:S04]  /*4eee0*/  LDL.LU R18, [R1+0x248] ;  /* 0x0002480001127983 */ /* 0x001ea80000300800 */
[----:B------:R-:W2:Y:S01]  /*4eef0*/  LDL.LU R19, [R1+0x24c] ;  /* 0x00024c0001137983 */ /* 0x000ea20000300800 */
[----:B---3--:R-:W-:-:S15]  /*4ef00*/  HMMA.16816.F32 R12, R24, R6, R12 ;  /* 0x00000006180c723c */ /* 0x008fde000000180c */
[----:B------:R-:W-:-:S04]  /*4ef10*/  NOP ;  /* 0x0000000000007918 */ /* 0x000fc80000000000 */
[----:B------:R-:W-:Y:S01]  /*4ef20*/  IMAD.MOV.U32 R2, RZ, RZ, R14 ;  /* 0x000000ffff027224 */ /* 0x000fe200078e000e */
[----:B------:R-:W-:Y:S02]  /*4ef30*/  MOV R0, R15 ;  /* 0x0000000f00007202 */ /* 0x000fe40000000f00 */
[----:B------:R-:W3:Y:S01]  /*4ef40*/  LDL.LU.64 R14, [R1+0x2aa8] ;  /* 0x002aa800010e7983 */ /* 0x000ee20000300a00 */
[----:B------:R-:W-:-:S03]  /*4ef50*/  IMAD.MOV.U32 R3, RZ, RZ, R13 ;  /* 0x000000ffff037224 */ /* 0x000fc600078e000d */
[----:B------:R0:W-:Y:S01]  /*4ef60*/  STL.64 [R1+0x2a88], R6 ;  /* 0x002a880601007387 */ /* 0x0001e20000100a00 */
[----:B------:R-:W-:-:S03]  /*4ef70*/  MOV R28, R12 ;  /* 0x0000000c001c7202 */ /* 0x000fc60000000f00 */
[----:B------:R-:W4:Y:S04]  /*4ef80*/  LDL.LU R4, [R1+0x170] ;  /* 0x0001700001047983 */ /* 0x000f280000300800 */
[----:B------:R-:W4:Y:S04]  /*4ef90*/  LDL.LU R5, [R1+0x174] ;  /* 0x0001740001057983 */ /* 0x000f280000300800 */
[----:B0-----:R-:W4:Y:S04]  /*4efa0*/  LDL.LU R6, [R1+0x178] ;  /* 0x0001780001067983 */ /* 0x001f280000300800 */
[----:B------:R-:W4:Y:S04]  /*4efb0*/  LDL.LU R7, [R1+0x17c] ;  /* 0x00017c0001077983 */ /* 0x000f280000300800 */
[----:B------:R-:W-:Y:S04]  /*4efc0*/  STL [R1+0x271c], R0 ;  /* 0x00271c0001007387 */ /* 0x000fe80000100800 */
[----:B------:R-:W-:Y:S04]  /*4efd0*/  STL [R1+0x2718], R2 ;  /* 0x0027180201007387 */ /* 0x000fe80000100800 */
[----:B------:R0:W-:Y:S04]  /*4efe0*/  STL [R1+0x2714], R3 ;  /* 0x0027140301007387 */ /* 0x0001e80000100800 */
[----:B------:R-:W-:Y:S01]  /*4eff0*/  STL [R1+0x2710], R28 ;  /* 0x0027101c01007387 */ /* 0x000fe20000100800 */
[C---:B---3--:R-:W-:Y:S08]  /*4f000*/  HMMA.16816.F32 R8, R24.reuse, R14, R8 ;  /* 0x0000000e1808723c */ /* 0x048ff00000001808 */
[----:B--2---:R-:W-:Y:S11]  /*4f010*/  HMMA.16816.F32 R24, R24, R22, R16 ;  /* 0x000000161818723c */ /* 0x004ff60000001810 */
[----:B------:R1:W-:Y:S04]  /*4f020*/  STL.64 [R1+0x270], R8 ;  /* 0x0002700801007387 */ /* 0x0003e80000100a00 */
[----:B------:R2:W-:Y:S04]  /*4f030*/  STL.64 [R1+0x278], R10 ;  /* 0x0002780a01007387 */ /* 0x0005e80000100a00 */
[----:B0-----:R-:W-:Y:S01]  /*4f040*/  MOV R3, R26 ;  /* 0x0000001a00037202 */ /* 0x001fe20000000f00 */
[----:B-1----:R-:W3:Y:S01]  /*4f050*/  LDL.LU R8, [R1+0x50] ;  /* 0x0000500001087983 */ /* 0x002ee20000300800 */
[----:B------:R-:W-:-:S03]  /*4f060*/  IMAD.MOV.U32 R28, RZ, RZ, R27 ;  /* 0x000000ffff1c7224 */ /* 0x000fc600078e001b */
[----:B------:R-:W3:Y:S01]  /*4f070*/  LDL.LU R9, [R1+0x54] ;  /* 0x0000540001097983 */ /* 0x000ee20000300800 */
[----:B------:R-:W-:-:S03]  /*4f080*/  IMAD.MOV.U32 R0, RZ, RZ, R24 ;  /* 0x000000ffff007224 */ /* 0x000fc600078e0018 */
[----:B--2---:R-:W3:Y:S01]  /*4f090*/  LDL.LU R10, [R1+0x58] ;  /* 0x00005800010a7983 */ /* 0x004ee20000300800 */
[----:B------:R-:W-:-:S03]  /*4f0a0*/  IMAD.MOV.U32 R2, RZ, RZ, R25 ;  /* 0x000000ffff027224 */ /* 0x000fc600078e0019 */
[----:B------:R-:W3:Y:S04]  /*4f0b0*/  LDL.LU R11, [R1+0x5c] ;  /* 0x00005c00010b7983 */ /* 0x000ee80000300800 */
[----:B------:R-:W4:Y:S04]  /*4f0c0*/  LDL.LU.64 R18, [R1+0x2aa0] ;  /* 0x002aa00001127983 */ /* 0x000f280000300a00 */
[----:B------:R-:W4:Y:S04]  /*4f0d0*/  LDL.LU.64 R26, [R1+0x2a98] ;  /* 0x002a9800011a7983 */ /* 0x000f280000300a00 */
[----:B------:R-:W4:Y:S04]  /*4f0e0*/  LDL.LU.64 R24, [R1+0x2a90] ;  /* 0x002a900001187983 */ /* 0x000f280000300a00 */
[----:B------:R-:W-:Y:S04]  /*4f0f0*/  STL [R1+0x272c], R28 ;  /* 0x00272c1c01007387 */ /* 0x000fe80000100800 */
[----:B------:R-:W-:Y:S04]  /*4f100*/  STL [R1+0x2728], R3 ;  /* 0x0027280301007387 */ /* 0x000fe80000100800 */
[----:B------:R0:W-:Y:S04]  /*4f110*/  STL [R1+0x2724], R2 ;  /* 0x0027240201007387 */ /* 0x0001e80000100800 */
[----:B------:R1:W-:Y:S01]  /*4f120*/  STL [R1+0x2720], R0 ;  /* 0x0027200001007387 */ /* 0x0003e20000100800 */
[----:B----4-:R-:W-:Y:S01]  /*4f130*/  HMMA.16816.F32 R4, R24, R18, R4 ;  /* 0x000000121804723c */ /* 0x010fe20000001804 */
[----:B0-----:R-:W-:Y:S01]  /*4f140*/  IMAD.MOV.U32 R2, RZ, RZ, R26 ;  /* 0x000000ffff027224 */ /* 0x001fe200078e001a */
[----:B------:R-:W-:Y:S01]  /*4f150*/  MOV R3, R25 ;  /* 0x0000001900037202 */ /* 0x000fe20000000f00 */
[----:B-1----:R-:W-:-:S15]  /*4f160*/  IMAD.MOV.U32 R0, RZ, RZ, R27 ;  /* 0x000000ffff007224 */ /* 0x002fde00078e001b */
[----:B------:R-:W-:Y:S01]  /*4f170*/  NOP ;  /* 0x0000000000007918 */ /* 0x000fe20000000000 */
[----:B------:R0:W-:Y:S04]  /*4f180*/  STL.64 [R1+0x250], R4 ;  /* 0x0002500401007387 */ /* 0x0001e80000100a00 */
[----:B------:R1:W-:Y:S01]  /*4f190*/  STL.64 [R1+0x258], R6 ;  /* 0x0002580601007387 */ /* 0x0003e20000100a00 */
[----:B0-----:R-:W-:-:S03]  /*4f1a0*/  IMAD.MOV.U32 R4, RZ, RZ, R24 ;  /* 0x000000ffff047224 */ /* 0x001fc600078e0018 */
[----:B-1----:R-:W2:Y:S04]  /*4f1b0*/  LDL.LU.64 R6, [R1+0x2a88] ;  /* 0x002a880001067983 */ /* 0x002ea80000300a00 */
[----:B------:R-:W2:Y:S04]  /*4f1c0*/  LDL.LU.64 R26, [R1+0x2a80] ;  /* 0x002a8000011a7983 */ /* 0x000ea80000300a00 */
[----:B------:R-:W2:Y:S01]  /*4f1d0*/  LDL.LU.64 R24, [R1+0x2a78] ;  /* 0x002a780001187983 */ /* 0x000ea20000300a00 */
[----:B------:R-:W-:Y:S01]  /*4f1e0*/  MOV R16, R4 ;  /* 0x0000000400107202 */ /* 0x000fe20000000f00 */
[----:B------:R-:W-:-:S02]  /*4f1f0*/  IMAD.MOV.U32 R17, RZ, RZ, R3 ;  /* 0x000000ffff117224 */ /* 0x000fc400078e0003 */
[----:B------:R0:W-:Y:S02]  /*4f200*/  STL.64 [R1+0x2a68], R18 ;  /* 0x002a681201007387 */ /* 0x0001e40000100a00 */
[----:B0-----:R-:W-:Y:S01]  /*4f210*/  IMAD.MOV.U32 R18, RZ, RZ, R2 ;  /* 0x000000ffff127224 */ /* 0x001fe200078e0002 */
[----:B------:R-:W-:-:S07]  /*4f220*/  MOV R19, R0 ;  /* 0x0000000000137202 */ /* 0x000fce0000000f00 */
[C---:B---3--:R-:W-:Y:S08]  /*4f230*/  HMMA.16816.F32 R8, R16.reuse, R14, R8 ;  /* 0x0000000e1008723c */ /* 0x048ff00000001808 */
[----:B--2---:R-:W-:Y:S01]  /*4f240*/  HMMA.16816.F32 R24, R16, R6, R24 ;  /* 0x000000061018723c */ /* 0x004fe20000001818 */
[----:B------:R0:W-:Y:S04]  /*4f250*/  STL.64 [R1+0x2a70], R6 ;  /* 0x002a700601007387 */ /* 0x0001e80000100a00 */
[----:B------:R-:W2:Y:S04]  /*4f260*/  LDL.LU R4, [R1+0x30] ;  /* 0x0000300001047983 */ /* 0x000ea80000300800 */
[----:B------:R-:W2:Y:S04]  /*4f270*/  LDL.LU R5, [R1+0x34] ;  /* 0x0000340001057983 */ /* 0x000ea80000300800 */
[----:B0-----:R-:W2:Y:S04]  /*4f280*/  LDL.LU R6, [R1+0x38] ;  /* 0x0000380001067983 */ /* 0x001ea80000300800 */
[----:B------:R-:W2:Y:S02]  /*4f290*/  LDL.LU R7, [R1+0x3c] ;  /* 0x00003c0001077983 */ /* 0x000ea40000300800 */
[----:B------:R-:W-:Y:S01]  /*4f2a0*/  IMAD.MOV.U32 R28, RZ, RZ, R24 ;  /* 0x000000ffff1c7224 */ /* 0x000fe200078e0018 */
[----:B------:R-:W-:Y:S01]  /*4f2b0*/  MOV R2, R26 ;  /* 0x0000001a00027202 */ /* 0x000fe20000000f00 */
[----:B------:R-:W-:Y:S01]  /*4f2c0*/  IMAD.MOV.U32 R0, RZ, RZ, R27 ;  /* 0x000000ffff007224 */ /* 0x000fe200078e001b */
[----:B------:R-:W3:Y:S01]  /*4f2d0*/  LDL.LU R24, [R1+0x310] ;  /* 0x0003100001187983 */ /* 0x000ee20000300800 */
[----:B------:R-:W-:-:S03]  /*4f2e0*/  IMAD.MOV.U32 R3, RZ, RZ, R25 ;  /* 0x000000ffff037224 */ /* 0x000fc600078e0019 */
[----:B------:R-:W3:Y:S04]  /*4f2f0*/  LDL.LU R25, [R1+0x314] ;  /* 0x0003140001197983 */ /* 0x000ee80000300800 */
[----:B------:R-:W3:Y:S04]  /*4f300*/  LDL.LU R26, [R1+0x318] ;  /* 0x00031800011a7983 */ /* 0x000ee80000300800 */
[----:B------:R-:W3:Y:S04]  /*4f310*/  LDL.LU R27, [R1+0x31c] ;  /* 0x00031c00011b7983 */ /* 0x000ee80000300800 */
[----:B------:R-:W-:Y:S04]  /*4f320*/  STL [R1+0x273c], R0 ;  /* 0x00273c0001007387 */ /* 0x000fe80000100800 */
[----:B------:R-:W-:Y:S04]  /*4f330*/  STL [R1+0x2738], R2 ;  /* 0x0027380201007387 */ /* 0x000fe80000100800 */
[----:B------:R-:W-:Y:S04]  /*4f340*/  STL [R1+0x2734], R3 ;  /* 0x0027340301007387 */ /* 0x000fe80000100800 */
[----:B------:R-:W-:Y:S04]  /*4f350*/  STL [R1+0x2730], R28 ;  /* 0x0027301c01007387 */ /* 0x000fe80000100800 */
[----:B------:R0:W-:Y:S04]  /*4f360*/  STL.64 [R1+0x230], R8 ;  /* 0x0002300801007387 */ /* 0x0001e80000100a00 */
[----:B------:R1:W-:Y:S04]  /*4f370*/  STL.64 [R1+0x238], R10 ;  /* 0x0002380a01007387 */ /* 0x0003e80000100a00 */
[----:B0-----:R-:W4:Y:S04]  /*4f380*/  LDL.LU R8, [R1+0xf0] ;  /* 0x0000f00001087983 */ /* 0x001f280000300800 */
[----:B------:R-:W4:Y:S04]  /*4f390*/  LDL.LU R9, [R1+0xf4] ;  /* 0x0000f40001097983 */ /* 0x000f280000300800 */
[----:B-1----:R-:W5:Y:S04]  /*4f3a0*/  LDL.LU R10, [R1+0xf8] ;  /* 0x0000f800010a7983 */ /* 0x002f680000300800 */
[----:B------:R-:W5:Y:S01]  /*4f3b0*/  LDL.LU R11, [R1+0xfc] ;  /* 0x0000fc00010b7983 */ /* 0x000f620000300800 */
[----:B--2---:R-:W-:-:S15]  /*4f3c0*/  HMMA.16816.F32 R16, R16, R22, R4 ;  /* 0x000000161010723c */ /* 0x004fde0000001804 */
[----:B------:R-:W-:-:S04]  /*4f3d0*/  NOP ;  /* 0x0000000000007918 */ /* 0x000fc80000000000 */
[----:B------:R-:W-:Y:S02]  /*4f3e0*/  IMAD.MOV.U32 R3, RZ, RZ, R18 ;  /* 0x000000ffff037224 */ /* 0x000fe400078e0012 */
[----:B------:R-:W-:Y:S01]  /*4f3f0*/  IMAD.MOV.U32 R28, RZ, RZ, R19 ;  /* 0x000000ffff1c7224 */ /* 0x000fe200078e0013 */
[----:B-----5:R-:W-:Y:S04]  /*4f400*/  STL.64 [R1+0x2a38], R10 ;  /* 0x002a380a01007387 */ /* 0x020fe80000100a00 */
[----:B----4-:R0:W-:Y:S04]  /*4f410*/  STL.64 [R1+0x2a30], R8 ;  /* 0x002a300801007387 */ /* 0x0101e80000100a00 */
[----:B0-----:R-:W3:Y:S04]  /*4f420*/  LDL.LU R8, [R1+0x100] ;  /* 0x0001000001087983 */ /* 0x001ee80000300800 */
[----:B------:R-:W3:Y:S04]  /*4f430*/  LDL.LU R9, [R1+0x104] ;  /* 0x0001040001097983 */ /* 0x000ee80000300800 */
[----:B------:R-:W3:Y:S04]  /*4f440*/  LDL.LU R10, [R1+0x108] ;  /* 0x00010800010a7983 */ /* 0x000ee80000300800 */
[----:B------:R-:W3:Y:S04]  /*4f450*/  LDL.LU R11, [R1+0x10c] ;  /* 0x00010c00010b7983 */ /* 0x000ee80000300800 */
[----:B------:R-:W2:Y:S04]  /*4f460*/  LDL.LU.64 R6, [R1+0x2a70] ;  /* 0x002a700001067983 */ /* 0x000ea80000300a00 */
[----:B------:R-:W3:Y:S04]  /*4f470*/  LDL.LU.64 R18, [R1+0x2a68] ;  /* 0x002a680001127983 */ /* 0x000ee80000300a00 */
[----:B------:R-:W-:Y:S04]  /*4f480*/  STL.64 [R1+0x2a50], R22 ;  /* 0x002a501601007387 */ /* 0x000fe80000100a00 */
[----:B------:R0:W-:Y:S04]  /*4f490*/  STL.64 [R1+0x2a48], R20 ;  /* 0x002a481401007387 */ /* 0x0001e80000100a00 */
[----:B0-----:R-:W2:Y:S04]  /*4f4a0*/  LDL.LU R20, [R1+0x350] ;  /* 0x0003500001147983 */ /* 0x001ea80000300800 */
[----:B------:R-:W2:Y:S04]  /*4f4b0*/  LDL.LU R21, [R1+0x354] ;  /* 0x0003540001157983 */ /* 0x000ea80000300800 */
[----:B------:R-:W2:Y:S04]  /*4f4c0*/  LDL.LU R22, [R1+0x358] ;  /* 0x0003580001167983 */ /* 0x000ea80000300800 */
[----:B------:R-:W2:Y:S01]  /*4f4d0*/  LDL.LU R23, [R1+0x35c] ;  /* 0x00035c0001177983 */ /* 0x000ea20000300800 */
[----:B------:R-:W-:Y:S01]  /*4f4e0*/  MOV R2, R17 ;  /* 0x0000001100027202 */ /* 0x000fe20000000f00 */
[----:B------:R-:W-:-:S02]  /*4f4f0*/  IMAD.MOV.U32 R0, RZ, RZ, R16 ;  /* 0x000000ffff007224 */ /* 0x000fc400078e0010 */
[----:B------:R-:W-:Y:S04]  /*4f500*/  STL [R1+0x274c], R28 ;  /* 0x00274c1c01007387 */ /* 0x000fe80000100800 */
[----:B------:R-:W-:Y:S04]  /*4f510*/  STL [R1+0x2748], R3 ;  /* 0x0027480301007387 */ /* 0x000fe80000100800 */
[----:B------:R-:W-:Y:S04]  /*4f520*/  STL [R1+0x2744], R2 ;  /* 0x0027440201007387 */ /* 0x000fe80000100800 */
[----:B------:R-:W-:Y:S01]  /*4f530*/  STL [R1+0x2740], R0 ;  /* 0x0027400001007387 */ /* 0x000fe20000100800 */
[----:B---3--:R-:W-:-:S15]  /*4f540*/  HMMA.16816.F32 R24, R8, R18, R24 ;  /* 0x000000120818723c */ /* 0x008fde0000001818 */
[----:B------:R-:W-:-:S04]  /*4f550*/  NOP ;  /* 0x0000000000007918 */ /* 0x000fc80000000000 */
[----:B------:R-:W-:Y:S04]  /*4f560*/  STL.64 [R1+0x210], R24 ;  /* 0x0002101801007387 */ /* 0x000fe80000100a00 */
[----:B------:R0:W-:Y:S04]  /*4f570*/  STL.64 [R1+0x218], R26 ;  /* 0x0002181a01007387 */ /* 0x0001e80000100a00 */
[----:B0-----:R-:W3:Y:S04]  /*4f580*/  LDL.LU.64 R26, [R1+0x2a60] ;  /* 0x002a6000011a7983 */ /* 0x001ee80000300a00 */
[----:B------:R-:W4:Y:S01]  /*4f590*/  LDL.LU.64 R24, [R1+0x2a58] ;  /* 0x002a580001187983 */ /* 0x000f220000300a00 */
[----:B--2---:R-:W-:Y:S03]  /*4f5a0*/  HMMA.16816.F32 R20, R8, R6, R20 ;  /* 0x000000060814723c */ /* 0x004fe60000001814 */
[----:B------:R0:W-:-:S15]  /*4f5b0*/  STL.64 [R1+0x2a40], R18 ;  /* 0x002a401201007387 */ /* 0x0001de0000100a00 */
[----:B------:R-:W-:Y:S01]  /*4f5c0*/  NOP ;  /* 0x0000000000007918 */ /* 0x000fe20000000000 */
[----:B------:R-:W-:Y:S01]  /*4f5d0*/  MOV R28, R20 ;  /* 0x00000014001c7202 */ /* 0x000fe20000000f00 */
[----:B------:R-:W-:Y:S01]  /*4f5e0*/  IMAD.MOV.U32 R3, RZ, RZ, R21 ;  /* 0x000000ffff037224 */ /* 0x000fe200078e0015 */
[----:B------:R-:W2:Y:S01]  /*4f5f0*/  LDL.LU R20, [R1+0x380] ;  /* 0x0003800001147983 */ /* 0x000ea20000300800 */
[----:B------:R-:W-:Y:S01]  /*4f600*/  IMAD.MOV.U32 R2, RZ, RZ, R22 ;  /* 0x000000ffff027224 */ /* 0x000fe200078e0016 */
[----:B------:R-:W-:Y:S02]  /*4f610*/  MOV R0, R23 ;  /* 0x0000001700007202 */ /* 0x000fe40000000f00 */
[----:B------:R-:W2:Y:S04]  /*4f620*/  LDL.LU R21, [R1+0x384] ;  /* 0x0003840001157983 */ /* 0x000ea80000300800 */
[----:B------:R-:W2:Y:S04]  /*4f630*/  LDL.LU R22, [R1+0x388] ;  /* 0x0003880001167983 */ /* 0x000ea80000300800 */
[----:B------:R-:W2:Y:S04]  /*4f640*/  LDL.LU R23, [R1+0x38c] ;  /* 0x00038c0001177983 */ /* 0x000ea80000300800 */
[----:B------:R-:W5:Y:S04]  /*4f650*/  LDL.LU R16, [R1+0x370] ;  /* 0x0003700001107983 */ /* 0x000f680000300800 */
[----:B------:R-:W5:Y:S04]  /*4f660*/  LDL.LU R17, [R1+0x374] ;  /* 0x0003740001117983 */ /* 0x000f680000300800 */
[----:B0-----:R-:W5:Y:S04]  /*4f670*/  LDL.LU R18, [R1+0x378] ;  /* 0x0003780001127983 */ /* 0x001f680000300800 */
[----:B------:R-:W5:Y:S04]  /*4f680*/  LDL.LU R19, [R1+0x37c] ;  /* 0x00037c0001137983 */ /* 0x000f680000300800 */
[----:B------:R4:W-:Y:S01]  /*4f690*/  STL.64 [R1+0x2a28], R6 ;  /* 0x002a280601007387 */ /* 0x0009e20000100a00 */
[----:B---3--:R-:W-:-:S02]  /*4f6a0*/  IMAD.MOV.U32 R4, RZ, RZ, R27 ;  /* 0x000000ffff047224 */ /* 0x008fc400078e001b */
[----:B------:R-:W-:Y:S01]  /*4f6b0*/  IMAD.MOV.U32 R5, RZ, RZ, R26 ;  /* 0x000000ffff057224 */ /* 0x000fe200078e001a */
[----:B----4-:R-:W-:Y:S01]  /*4f6c0*/  MOV R6, R25 ;  /* 0x0000001900067202 */ /* 0x010fe20000000f00 */
[----:B------:R-:W-:Y:S02]  /*4f6d0*/  IMAD.MOV.U32 R7, RZ, RZ, R24 ;  /* 0x000000ffff077224 */ /* 0x000fe400078e0018 */
[----:B------:R-:W3:Y:S04]  /*4f6e0*/  LDL.LU.64 R24, [R1+0xe0] ;  /* 0x0000e00001187983 */ /* 0x000ee80000300a00 */
[----:B------:R-:W4:Y:S04]  /*4f6f0*/  LDL.LU.64 R26, [R1+0xe8] ;  /* 0x0000e800011a7983 */ /* 0x000f280000300a00 */
        /* <DEDUP_REMOVED lines=25> */
[----:B0-----:R-:W5:Y:S04]  /*4f890*/  LDL.LU.64 R22, [R1+0x2a50] ;  /* 0x002a500001167983 */ /* 0x001f680000300a00 */
[----:B------:R-:W3:Y:S01]  /*4f8a0*/  LDL.LU.64 R20, [R1+0x2a48] ;  /* 0x002a480001147983 */ /* 0x000ee20000300a00 */
[----:B-----5:R-:W-:Y:S03]  /*4f8b0*/  HMMA.16816.F32 R8, R8, R22, R16 ;  /* 0x000000160808723c */ /* 0x020fe60000001810 */
[----:B------:R-:W4:-:S15]  /*4f8c0*/  LDL.LU.64 R18, [R1+0x2a40] ;  /* 0x002a400001127983 */ /* 0x000f1e0000300a00 */
[----:B------:R-:W-:Y:S01]  /*4f8d0*/  NOP ;  /* 0x0000000000007918 */ /* 0x000fe20000000000 */
[----:B------:R-:W-:Y:S01]  /*4f8e0*/  IMAD.MOV.U32 R3, RZ, RZ, R10 ;  /* 0x000000ffff037224 */ /* 0x000fe200078e000a */
[----:B------:R-:W-:Y:S01]  /*4f8f0*/  MOV R2, R9 ;  /* 0x0000000900027202 */ /* 0x000fe20000000f00 */
[----:B------:R-:W-:Y:S02]  /*4f900*/  IMAD.MOV.U32 R28, RZ, RZ, R11 ;  /* 0x000000ffff1c7224 */ /* 0x000fe400078e000b */
[----:B------:R-:W-:Y:S01]  /*4f910*/  IMAD.MOV.U32 R0, RZ, RZ, R8 ;  /* 0x000000ffff007224 */ /* 0x000fe200078e0008 */
[----:B------:R-:W4:Y:S04]  /*4f920*/  LDL.LU.64 R10, [R1+0x2a38] ;  /* 0x002a3800010a7983 */ /* 0x000f280000300a00 */
[----:B------:R-:W4:Y:S04]  /*4f930*/  LDL.LU.64 R8, [R1+0x2a30] ;  /* 0x002a300001087983 */ /* 0x000f280000300a00 */
[----:B------:R-:W-:Y:S04]  /*4f940*/  STL [R1+0x276c], R28 ;  /* 0x00276c1c01007387 */ /* 0x000fe80000100800 */
[----:B------:R-:W-:Y:S04]  /*4f950*/  STL [R1+0x2768], R3 ;  /* 0x0027680301007387 */ /* 0x000fe80000100800 */
[----:B------:R-:W-:Y:S04]  /*4f960*/  STL [R1+0x2764], R2 ;  /* 0x0027640201007387 */ /* 0x000fe80000100800 */
[----:B------:R-:W-:Y:S01]  /*4f970*/  STL [R1+0x2760], R0 ;  /* 0x0027600001007387 */ /* 0x000fe20000100800 */
[----:B----4-:R-:W-:-:S15]  /*4f980*/  HMMA.16816.F32 R4, R8, R18, R4 ;  /* 0x000000120804723c */ /* 0x010fde0000001804 */
[----:B------:R-:W-:-:S04]  /*4f990*/  NOP ;  /* 0x0000000000007918 */ /* 0x000fc80000000000 */
[----:B------:R-:W-:Y:S04]  /*4f9a0*/  STL.64 [R1+0x1d0], R4 ;  /* 0x0001d00401007387 */ /* 0x000fe80000100a00 */
[----:B------:R0:W-:Y:S04]  /*4f9b0*/  STL.64 [R1+0x1d8], R6 ;  /* 0x0001d80601007387 */ /* 0x0001e80000100a00 */
[----:B0-----:R-:W2:Y:S02]  /*4f9c0*/  LDL.LU.64 R6, [R1+0x2a28] ;  /* 0x002a280001067983 */ /* 0x001ea40000300a00 */
        /* <DEDUP_REMOVED lines=20> */
[----:B------:R-:W4:-:S13]  /*4fb10*/  LDL.LU.64 R24, [R1+0x29f8] ;  /* 0x0029f80001187983 */ /* 0x000f1a0000300a00 */
[----:B------:R-:W-:Y:S01]  /*4fb20*/  MOV R3, R10 ;  /* 0x0000000a00037202 */ /* 0x000fe20000000f00 */
[----:B------:R-:W-:Y:S02]  /*4fb30*/  IMAD.MOV.U32 R28, RZ, RZ, R11 ;  /* 0x000000ffff1c7224 */ /* 0x000fe400078e000b */
[----:B------:R-:W-:Y:S01]  /*4fb40*/  IMAD.MOV.U32 R0, RZ, RZ, R8 ;  /* 0x000000ffff007224 */ /* 0x000fe200078e0008 */
[----:B------:R-:W5:Y:S01]  /*4fb50*/  LDL.LU.64 R10, [R1+0x29f0] ;  /* 0x0029f000010a7983 */ /* 0x000f620000300a00 */
[----:B------:R-:W-:-:S03]  /*4fb60*/  IMAD.MOV.U32 R2, RZ, RZ, R9 ;  /* 0x000000ffff027224 */ /* 0x000fc600078e0009 */
[----:B------:R-:W5:Y:S04]  /*4fb70*/  LDL.LU.64 R8, [R1+0x29e8] ;  /* 0x0029e80001087983 */ /* 0x000f680000300a00 */
[----:B------:R-:W-:Y:S04]  /*4fb80*/  STL.64 [R1+0x29d8], R22 ;  /* 0x0029d81601007387 */ /* 0x000fe80000100a00 */
[----:B---3--:R0:W-:Y:S04]  /*4fb90*/  STL.64 [R1+0x29d0], R20 ;  /* 0x0029d01401007387 */ /* 0x0081e80000100a00 */
[----:B0-----:R-:W3:Y:S04]  /*4fba0*/  LDL.LU R20, [R1+0x7d0] ;  /* 0x0007d00001147983 */ /* 0x001ee80000300800 */
[----:B------:R-:W3:Y:S04]  /*4fbb0*/  LDL.LU R21, [R1+0x7d4] ;  /* 0x0007d40001157983 */ /* 0x000ee80000300800 */
[----:B------:R-:W3:Y:S04]  /*4fbc0*/  LDL.LU R22, [R1+0x7d8] ;  /* 0x0007d80001167983 */ /* 0x000ee80000300800 */
[----:B------:R-:W3:Y:S01]  /*4fbd0*/  LDL.LU R23, [R1+0x7dc] ;  /* 0x0007dc0001177983 */ /* 0x000ee20000300800 */
[----:B--2---:R-:W-:-:S02]  /*4fbe0*/  IMAD.MOV.U32 R5, RZ, RZ, R26 ;  /* 0x000000ffff057224 */ /* 0x004fc400078e001a */
[----:B----4-:R-:W-:Y:S01]  /*4fbf0*/  IMAD.MOV.U32 R13, RZ, RZ, R24 ;  /* 0x000000ffff0d7224 */ /* 0x010fe200078e0018 */
[----:B------:R-:W-:Y:S01]  /*4fc00*/  MOV R12, R25 ;  /* 0x00000019000c7202 */ /* 0x000fe20000000f00 */
[----:B---3--:R-:W-:-:S15]  /*4fc10*/  HMMA.16816.F32 R16, R24, R18, R20 ;  /* 0x000000121810723c */ /* 0x008fde0000001814 */
[----:B------:R-:W-:-:S04]  /*4fc20*/  NOP ;  /* 0x0000000000007918 */ /* 0x000fc80000000000 */
[----:B------:R0:W-:Y:S04]  /*4fc30*/  STL.64 [R1+0x190], R16 ;  /* 0x0001901001007387 */ /* 0x0001e80000100a00 */
[----:B------:R1:W-:Y:S04]  /*4fc40*/  STL.64 [R1+0x198], R18 ;  /* 0x0001981201007387 */ /* 0x0003e80000100a00 */
[----:B------:R-:W2:Y:S04]  /*4fc50*/  LDL.LU R24, [R1+0x20] ;  /* 0x0000200001187983 */ /* 0x000ea80000300800 */
[----:B------:R-:W2:Y:S04]  /*4fc60*/  LDL.LU R25, [R1+0x24] ;  /* 0x0000240001197983 */ /* 0x000ea80000300800 */
[----:B------:R-:W3:Y:S01]  /*4fc70*/  LDL.LU R26, [R1+0x28] ;  /* 0x00002800011a7983 */ /* 0x000ee20000300800 */
[----:B------:R-:W-:-:S03]  /*4fc80*/  IMAD.MOV.U32 R4, RZ, RZ, R27 ;  /* 0x000000ffff047224 */ /* 0x000fc600078e001b */
[----:B---3--:R-:W-:Y:S04]  /*4fc90*/  STL [R1+0x22e8], R26 ;  /* 0x0022e81a01007387 */ /* 0x008fe80000100800 */
[----:B------:R-:W3:Y:S04]  /*4fca0*/  LDL.LU R27, [R1+0x2c] ;  /* 0x00002c00011b7983 */ /* 0x000ee80000300800 */
[----:B0-----:R-:W4:Y:S04]  /*4fcb0*/  LDL.LU.64 R16, [R1+0xb0] ;  /* 0x0000b00001107983 */ /* 0x001f280000300a00 */
[----:B-1----:R-:W2:Y:S04]  /*4fcc0*/  LDL.LU.64 R18, [R1+0xb8] ;  /* 0x0000b80001127983 */ /* 0x002ea80000300a00 */
[----:B--2---:R-:W-:Y:S04]  /*4fcd0*/  STL.64 [R1+0x2948], R18 ;  /* 0x0029481201007387 */ /* 0x004fe80000100a00 */
[----:B----4-:R-:W-:Y:S04]  /*4fce0*/  STL.64 [R1+0x2940], R16 ;  /* 0x0029401001007387 */ /* 0x010fe80000100a00 */
[----:B---3--:R0:W-:Y:S04]  /*4fcf0*/  STL [R1+0x22ec], R27 ;  /* 0x0022ec1b01007387 */ /* 0x0081e80000100800 */
[----:B------:R1:W-:Y:S04]  /*4fd00*/  STL.64 [R1+0x2840], R24 ;  /* 0x0028401801007387 */ /* 0x0003e80000100a00 */
[----:B0-----:R-:W2:Y:S01]  /*4fd10*/  LDL.LU.64 R26, [R1+0x18] ;  /* 0x00001800011a7983 */ /* 0x001ea20000300a00 */
[----:B------:R-:W-:Y:S01]  /*4fd20*/  IMAD.MOV.U32 R19, RZ, RZ, R29 ;  /* 0x000000ffff137224 */ /* 0x000fe200078e001d */
[----:B-1----:R-:W-:Y:S01]  /*4fd30*/  MOV R24, R13 ;  /* 0x0000000d00187202 */ /* 0x002fe20000000f00 */
[----:B------:R-:W-:Y:S01]  /*4fd40*/  IMAD.MOV.U32 R25, RZ, RZ, R12 ;  /* 0x000000ffff197224 */ /* 0x000fe200078e000c */
[----:B--2---:R0:W-:Y:S04]  /*4fd50*/  STL.64 [R1+0x29b8], R26 ;  /* 0x0029b81a01007387 */ /* 0x0041e80000100a00 */
[----:B------:R1:W-:Y:S04]  /*4fd60*/  STL.64 [R1+0x29b0], R6 ;  /* 0x0029b00601007387 */ /* 0x0003e80000100a00 */
[----:B------:R-:W2:Y:S01]  /*4fd70*/  LDL.LU R16, [R1+0x870] ;  /* 0x0008700001107983 */ /* 0x000ea20000300800 */
[----:B0-----:R-:W-:Y:S01]  /*4fd80*/  IMAD.MOV.U32 R26, RZ, RZ, R5 ;  /* 0x000000ffff1a7224 */ /* 0x001fe200078e0005 */
[----:B------:R-:W-:-:S02]  /*4fd90*/  MOV R27, R4 ;  /* 0x00000004001b7202 */ /* 0x000fc40000000f00 */
[----:B------:R-:W2:Y:S04]  /*4fda0*/  LDL.LU R17, [R1+0x874] ;  /* 0x0008740001117983 */ /* 0x000ea80000300800 */
[----:B------:R-:W3:Y:S01]  /*4fdb0*/  LDL.LU R18, [R1+0x878] ;  /* 0x0008780001127983 */ /* 0x000ee20000300800 */
[----:B-----5:R-:W-:Y:S03]  /*4fdc0*/  HMMA.16816.F32 R8, R24, R6, R8 ;  /* 0x000000061808723c */ /* 0x020fe60000001808 */
[----:B------:R-:W4:Y:S04]  /*4fdd0*/  LDL.LU R29, [R1+0x29e4] ;  /* 0x0029e400011d7983 */ /* 0x000f280000300800 */
[----:B------:R-:W5:Y:S04]  /*4fde0*/  LDL.LU R4, [R1+0x810] ;  /* 0x0008100001047983 */ /* 0x000f680000300800 */
[----:B------:R-:W5:Y:S04]  /*4fdf0*/  LDL.LU R5, [R1+0x814] ;  /* 0x0008140001057983 */ /* 0x000f680000300800 */
[----:B-1----:R-:W2:Y:S04]  /*4fe00*/  LDL.LU R6, [R1+0x818] ;  /* 0x0008180001067983 */ /* 0x002ea80000300800 */
[----:B------:R-:W2:Y:S04]  /*4fe10*/  LDL.LU R7, [R1+0x81c] ;  /* 0x00081c0001077983 */ /* 0x000ea80000300800 */
[----:B------:R-:W3:Y:S04]  /*4fe20*/  LDL.LU R20, [R1+0x800] ;  /* 0x0008000001147983 */ /* 0x000ee80000300800 */
[----:B------:R-:W3:Y:S04]  /*4fe30*/  LDL.LU R21, [R1+0x804] ;  /* 0x0008040001157983 */ /* 0x000ee80000300800 */
[----:B------:R-:W3:Y:S04]  /*4fe40*/  LDL.LU R22, [R1+0x808] ;  /* 0x0008080001167983 */ /* 0x000ee80000300800 */
[----:B------:R-:W3:Y:S04]  /*4fe50*/  LDL.LU R23, [R1+0x80c] ;  /* 0x00080c0001177983 */ /* 0x000ee80000300800 */
[----:B--2---:R-:W-:Y:S04]  /*4fe60*/  STL.64 [R1+0x29c8], R6 ;  /* 0x0029c80601007387 */ /* 0x004fe80000100a00 */
[----:B-----5:R0:W-:Y:S04]  /*4fe70*/  STL.64 [R1+0x29c0], R4 ;  /* 0x0029c00401007387 */ /* 0x0201e80000100a00 */
[----:B0-----:R-:W2:Y:S04]  /*4fe80*/  LDL.LU R4, [R1+0x7f0] ;  /* 0x0007f00001047983 */ /* 0x001ea80000300800 */
[----:B------:R-:W2:Y:S04]  /*4fe90*/  LDL.LU R5, [R1+0x7f4] ;  /* 0x0007f40001057983 */ /* 0x000ea80000300800 */
[----:B------:R-:W2:Y:S04]  /*4fea0*/  LDL.LU R6, [R1+0x7f8] ;  /* 0x0007f80001067983 */ /* 0x000ea80000300800 */
[----:B------:R-:W2:Y:S04]  /*4feb0*/  LDL.LU R7, [R1+0x7fc] ;  /* 0x0007fc0001077983 */ /* 0x000ea80000300800 */
[----:B---3--:R-:W-:Y:S04]  /*4fec0*/  STL.64 [R1+0x2958], R18 ;  /* 0x0029581201007387 */ /* 0x008fe80000100a00 */
[----:B------:R0:W-:Y:S04]  /*4fed0*/  STL.64 [R1+0x2950], R16 ;  /* 0x0029501001007387 */ /* 0x0001e80000100a00 */
[----:B0-----:R-:W3:Y:S04]  /*4fee0*/  LDL.LU.64 R16, [R1+0xc0] ;  /* 0x0000c00001107983 */ /* 0x001ee80000300a00 */
[----:B------:R-:W5:Y:S04]  /*4fef0*/  LDL.LU.64 R18, [R1+0xc8] ;  /* 0x0000c80001127983 */ /* 0x000f680000300a00 */
[----:B-----5:R-:W-:Y:S04]  /*4ff00*/  STL.64 [R1+0x2988], R18 ;  /* 0x0029881201007387 */ /* 0x020fe80000100a00 */
[----:B---3--:R0:W-:Y:S04]  /*4ff10*/  STL.64 [R1+0x2980], R16 ;  /* 0x0029801001007387 */ /* 0x0081e80000100a00 */
[----:B0-----:R-:W3:Y:S04]  /*4ff20*/  LDL.LU R16, [R1+0x830] ;  /* 0x0008300001107983 */ /* 0x001ee80000300800 */
[----:B------:R-:W3:Y:S04]  /*4ff30*/  LDL.LU R17, [R1+0x834] ;  /* 0x0008340001117983 */ /* 0x000ee80000300800 */
[----:B------:R-:W5:Y:S01]  /*4ff40*/  LDL.LU R18, [R1+0x838] ;  /* 0x0008380001127983 */ /* 0x000f620000300800 */
[----:B----4-:R-:W-:-:S03]  /*4ff50*/  IMAD.MOV.U32 R19, RZ, RZ, R29 ;  /* 0x000000ffff137224 */ /* 0x010fc600078e001d */
[----:B------:R-:W4:Y:S04]  /*4ff60*/  LDL.LU R29, [R1+0x29e0] ;  /* 0x0029e000011d7983 */ /* 0x000f280000300800 */
[----:B-----5:R-:W-:Y:S04]  /*4ff70*/  STL.64 [R1+0x2998], R18 ;  /* 0x0029981201007387 */ /* 0x020fe80000100a00 */
[----:B---3--:R0:W-:Y:S04]  /*4ff80*/  STL.64 [R1+0x2990], R16 ;  /* 0x0029901001007387 */ /* 0x0081e80000100a00 */
[----:B0-----:R-:W3:Y:S04]  /*4ff90*/  LDL.LU R16, [R1+0x840] ;  /* 0x0008400001107983 */ /* 0x001ee80000300800 */
[----:B------:R-:W3:Y:S04]  /*4ffa0*/  LDL.LU R17, [R1+0x844] ;  /* 0x0008440001117983 */ /* 0x000ee80000300800 */
[----:B------:R-:W5:Y:S04]  /*4ffb0*/  LDL.LU R18, [R1+0x848] ;  /* 0x0008480001127983 */ /* 0x000f680000300800 */
[----:B------:R-:W5:Y:S01]  /*4ffc0*/  LDL.LU R19, [R1+0x84c] ;  /* 0x00084c0001137983 */ /* 0x000f620000300800 */
[C---:B------:R-:W-:Y:S03]  /*4ffd0*/  HMMA.16816.F32 R20, R24.reuse, R14, R20 ;  /* 0x0000000e1814723c */ /* 0x040fe60000001814 */
[----:B-----5:R-:W-:Y:S04]  /*4ffe0*/  STL.64 [R1+0x29a8], R18 ;  /* 0x0029a81201007387 */ /* 0x020fe80000100a00 */
[----:B---3--:R0:W-:Y:S04]  /*4fff0*/  STL.64 [R1+0x29a0], R16 ;  /* 0x0029a01001007387 */ /* 0x0081e80000100a00 */
[----:B0-----:R-:W3:Y:S04]  /*50000*/  LDL.LU R16, [R1+0x820] ;  /* 0x0008200001107983 */ /* 0x001ee80000300800 */
[----:B------:R-:W3:Y:S04]  /*50010*/  LDL.LU R17, [R1+0x824] ;  /* 0x0008240001117983 */ /* 0x000ee80000300800 */
[----:B------:R-:W3:Y:S04]  /*50020*/  LDL.LU R18, [R1+0x828] ;  /* 0x0008280001127983 */ /* 0x000ee80000300800 */
[----:B------:R-:W-:Y:S04]  /*50030*/  STL.64 [R1+0x2530], R10 ;  /* 0x0025300a01007387 */ /* 0x000fe80000100a00 */
[----:B------:R0:W-:Y:S04]  /*50040*/  STL.64 [R1+0x2528], R8 ;  /* 0x0025280801007387 */ /* 0x0001e80000100a00 */
[----:B0-----:R-:W5:Y:S04]  /*50050*/  LDL.LU R8, [R1+0xd0] ;  /* 0x0000d00001087983 */ /* 0x001f680000300800 */
[----:B------:R-:W5:Y:S04]  /*50060*/  LDL.LU R9, [R1+0xd4] ;  /* 0x0000d40001097983 */ /* 0x000f680000300800 */
[----:B------:R-:W5:Y:S04]  /*50070*/  LDL.LU R10, [R1+0xd8] ;  /* 0x0000d800010a7983 */ /* 0x000f680000300800 */
[----:B------:R-:W5:Y:S04]  /*50080*/  LDL.LU R11, [R1+0xdc] ;  /* 0x0000dc00010b7983 */ /* 0x000f680000300800 */
[----:B------:R-:W-:Y:S04]  /*50090*/  STL.64 [R1+0x170], R20 ;  /* 0x0001701401007387 */ /* 0x000fe80000100a00 */
[----:B------:R0:W-:Y:S04]  /*500a0*/  STL.64 [R1+0x178], R22 ;  /* 0x0001781601007387 */ /* 0x0001e80000100a00 */
[----:B0-----:R-:W2:Y:S04]  /*500b0*/  LDL.LU.64 R22, [R1+0x29d8] ;  /* 0x0029d80001167983 */ /* 0x001ea80000300a00 */
[----:B------:R-:W3:Y:S01]  /*500c0*/  LDL.LU.64 R20, [R1+0x29d0] ;  /* 0x0029d00001147983 */ /* 0x000ee20000300a00 */
[----:B--2---:R-:W-:Y:S03]  /*500d0*/  HMMA.16816.F32 R24, R24, R22, R4 ;  /* 0x000000161818723c */ /* 0x004fe60000001804 */
[----:B------:R-:W5:Y:S04]  /*500e0*/  LDL.LU.64 R6, [R1+0x29c8] ;  /* 0x0029c80001067983 */ /* 0x000f680000300a00 */
[----:B------:R-:W5:-:S12]  /*500f0*/  LDL.LU.64 R4, [R1+0x29c0] ;  /* 0x0029c00001047983 */ /* 0x000f580000300a00 */
[----:B------:R-:W-:Y:S04]  /*50100*/  STL.64 [R1+0x160], R24 ;  /* 0x0001601801007387 */ /* 0x000fe80000100a00 */
[----:B------:R0:W-:Y:S04]  /*50110*/  STL.64 [R1+0x168], R26 ;  /* 0x0001681a01007387 */ /* 0x0001e80000100a00 */
[----:B0-----:R-:W5:Y:S02]  /*50120*/  LDL.LU.64 R26, [R1+0x29b8] ;  /* 0x0029b800011a7983 */ /* 0x001f640000300a00 */
[----:B-----5:R-:W-:-:S15]  /*50130*/  HMMA.16816.F32 R4, R8, R26, R4 ;  /* 0x0000001a0804723c */ /* 0x020fde0000001804 */
[----:B------:R-:W-:-:S04]  /*50140*/  NOP ;  /* 0x0000000000007918 */ /* 0x000fc80000000000 */
[----:B------:R-:W-:Y:S04]  /*50150*/  STL.64 [R1+0x150], R4 ;  /* 0x0001500401007387 */ /* 0x000fe80000100a00 */
[----:B------:R0:W-:Y:S04]  /*50160*/  STL.64 [R1+0x158], R6 ;  /* 0x0001580601007387 */ /* 0x0001e80000100a00 */
[----:B0-----:R-:W3:Y:S01]  /*50170*/  LDL.LU.64 R6, [R1+0x29b0] ;  /* 0x0029b00001067983 */ /* 0x001ee20000300a00 */
[----:B----4-:R-:W-:-:S07]  /*50180*/  MOV R19, R29 ;  /* 0x0000001d00137202 */ /* 0x010fce0000000f00 */
[----:B---3--:R-:W-:-:S15]  /*50190*/  HMMA.16816.F32 R16, R8, R6, R16 ;  /* 0x000000060810723c */ /* 0x008fde0000001810 */
[----:B------:R-:W-:-:S04]  /*501a0*/  NOP ;  /* 0x0000000000007918 */ /* 0x000fc80000000000 */
[----:B------:R-:W-:Y:S01]  /*501b0*/  STL.64 [R1+0x140], R16 ;  /* 0x0001401001007387 */ /* 0x000fe20000100a00 */
[----:B------:R-:W-:-:S03]  /*501c0*/  IMAD.MOV.U32 R29, RZ, RZ, R19 ;  /* 0x000000ffff1d7224 */ /* 0x000fc600078e0013 */
[----:B------:R0:W-:Y:S04]  /*501d0*/  STL [R1+0x148], R18 ;  /* 0x0001481201007387 */ /* 0x0001e80000100800 */
[----:B0-----:R-:W2:Y:S04]  /*501e0*/  LDL.LU.64 R18, [R1+0x29a8] ;  /* 0x0029a80001127983 */ /* 0x001ea80000300a00 */
[----:B------:R-:W2:Y:S04]  /*501f0*/  LDL.LU.64 R16, [R1+0x29a0] ;  /* 0x0029a00001107983 */ /* 0x000ea80000300a00 */
[----:B------:R0:W-:Y:S04]  /*50200*/  STL.64 [R1+0x2978], R6 ;  /* 0x0029780601007387 */ /* 0x0001e80000100a00 */
[----:B------:R-:W3:Y:S04]  /*50210*/  LDL.LU R4, [R1+0x850] ;  /* 0x0008500001047983 */ /* 0x000ee80000300800 */
[----:B------:R-:W3:Y:S04]  /*50220*/  LDL.LU R5, [R1+0x854] ;  /* 0x0008540001057983 */ /* 0x000ee80000300800 */
[----:B0-----:R-:W3:Y:S04]  /*50230*/  LDL.LU R6, [R1+0x858] ;  /* 0x0008580001067983 */ /* 0x001ee80000300800 */
[----:B------:R-:W3:Y:S04]  /*50240*/  LDL.LU R7, [R1+0x85c] ;  /* 0x00085c0001077983 */ /* 0x000ee80000300800 */
[----:B------:R-:W-:Y:S01]  /*50250*/  STL [R1+0x2500], R29 ;  /* 0x0025001d01007387 */ /* 0x000fe20000100800 */
[----:B--2---:R-:W-:-:S15]  /*50260*/  HMMA.16816.F32 R16, R8, R14, R16 ;  /* 0x0000000e0810723c */ /* 0x004fde0000001810 */
[----:B------:R-:W-:-:S04]  /*50270*/  NOP ;  /* 0x0000000000007918 */ /* 0x000fc80000000000 */
[----:B------:R-:W-:Y:S04]  /*50280*/  STL.64 [R1+0x130], R16 ;  /* 0x0001301001007387 */ /* 0x000fe80000100a00 */
[----:B------:R0:W-:Y:S04]  /*50290*/  STL.64 [R1+0x138], R18 ;  /* 0x0001381201007387 */ /* 0x0001e80000100a00 */
[----:B0-----:R-:W2:Y:S04]  /*502a0*/  LDL.LU.64 R18, [R1+0x2998] ;  /* 0x0029980001127983 */ /* 0x001ea80000300a00 */
[----:B------:R-:W2:Y:S04]  /*502b0*/  LDL.LU.64 R16, [R1+0x2990] ;  /* 0x0029900001107983 */ /* 0x000ea80000300a00 */
[----:B------:R0:W-:Y:S04]  /*502c0*/  STL.64 [R1+0x2970], R14 ;  /* 0x0029700e01007387 */ /* 0x0001e80000100a00 */
[----:B------:R-:W4:Y:S04]  /*502d0*/  LDL.LU R12, [R1+0x860] ;  /* 0x00086000010c7983 */ /* 0x000f280000300800 */
[----:B------:R-:W4:Y:S04]  /*502e0*/  LDL.LU R13, [R1+0x864] ;  /* 0x00086400010d7983 */ /* 0x000f280000300800 */
[----:B0-----:R-:W4:Y:S04]  /*502f0*/  LDL.LU R14, [R1+0x868] ;  /* 0x00086800010e7983 */ /* 0x001f280000300800 */
[----:B------:R-:W4:Y:S01]  /*50300*/  LDL.LU R15, [R1+0x86c] ;  /* 0x00086c00010f7983 */ /* 0x000f220000300800 */
[----:B--2---:R-:W-:Y:S03]  /*50310*/  HMMA.16816.F32 R8, R8, R22, R16 ;  /* 0x000000160808723c */ /* 0x004fe60000001810 */
[----:B------:R-:W3:Y:S04]  /*50320*/  LDL.LU.64 R18, [R1+0x2988] ;  /* 0x0029880001127983 */ /* 0x000ee80000300a00 */
[----:B------:R-:W3:-:S12]  /*50330*/  LDL.LU.64 R16, [R1+0x2980] ;  /* 0x0029800001107983 */ /* 0x000ed80000300a00 */
[----:B------:R-:W-:Y:S04]  /*50340*/  STL.64 [R1+0x120], R8 ;  /* 0x0001200801007387 */ /* 0x000fe80000100a00 */
[----:B------:R-:W-:Y:S04]  /*50350*/  STL [R1+0x128], R10 ;  /* 0x0001280a01007387 */ /* 0x000fe80000100800 */
[----:B------:R-:W-:Y:S04]  /*50360*/  STL.64 [R1+0x2968], R22 ;  /* 0x0029681601007387 */ /* 0x000fe80000100a00 */
[----:B------:R0:W-:Y:S01]  /*50370*/  STL.64 [R1+0x2960], R20 ;  /* 0x0029601401007387 */ /* 0x0001e20000100a00 */
[----:B------:R-:W-:-:S03]  /*50380*/  IMAD.MOV.U32 R29, RZ, RZ, R11 ;  /* 0x000000ffff1d7224 */ /* 0x000fc600078e000b */
[----:B0-----:R-:W2:Y:S04]  /*50390*/  LDL.LU R20, [R1+0x880] ;  /* 0x0008800001147983 */ /* 0x001ea80000300800 */
[----:B------:R-:W2:Y:S04]  /*503a0*/  LDL.LU R21, [R1+0x884] ;  /* 0x0008840001157983 */ /* 0x000ea80000300800 */
[----:B------:R-:W2:Y:S04]  /*503b0*/  LDL.LU R22, [R1+0x888] ;  /* 0x0008880001167983 */ /* 0x000ea80000300800 */
[----:B------:R-:W2:Y:S04]  /*503c0*/  LDL.LU R23, [R1+0x88c] ;  /* 0x00088c0001177983 */ /* 0x000ea80000300800 */
[----:B------:R-:W5:Y:S04]  /*503d0*/  LDL.LU R8, [R1+0x80] ;  /* 0x0000800001087983 */ /* 0x000f680000300800 */
[----:B------:R-:W5:Y:S04]  /*503e0*/  LDL.LU R9, [R1+0x84] ;  /* 0x0000840001097983 */ /* 0x000f680000300800 */
[----:B------:R-:W2:Y:S04]  /*503f0*/  LDL.LU R10, [R1+0x88] ;  /* 0x00008800010a7983 */ /* 0x000ea80000300800 */
[----:B------:R-:W2:Y:S01]  /*50400*/  LDL.LU R11, [R1+0x8c] ;  /* 0x00008c00010b7983 */ /* 0x000ea20000300800 */
[C---:B---3--:R-:W-:Y:S03]  /*50410*/  HMMA.16816.F32 R4, R16.reuse, R26, R4 ;  /* 0x0000001a1004723c */ /* 0x048fe60000001804 */
[----:B--2---:R-:W-:Y:S04]  /*50420*/  STL.64 [R1+0x2880], R10 ;  /* 0x0028800a01007387 */ /* 0x004fe80000100a00 */
[----:B-----5:R0:W-:Y:S04]  /*50430*/  STL.64 [R1+0x2878], R8 ;  /* 0x0028780801007387 */ /* 0x0201e80000100a00 */
[----:B0-----:R-:W2:Y:S04]  /*50440*/  LDL.LU R8, [R1+0x890] ;  /* 0x0008900001087983 */ /* 0x001ea80000300800 */
[----:B------:R-:W2:Y:S04]  /*50450*/  LDL.LU R9, [R1+0x894] ;  /* 0x0008940001097983 */ /* 0x000ea80000300800 */
[----:B------:R-:W2:Y:S04]  /*50460*/  LDL.LU R10, [R1+0x898] ;  /* 0x00089800010a7983 */ /* 0x000ea80000300800 */
[----:B------:R-:W2:Y:S04]  /*50470*/  LDL.LU R11, [R1+0x89c] ;  /* 0x00089c00010b7983 */ /* 0x000ea80000300800 */
[----:B------:R-:W-:Y:S04]  /*50480*/  STL [R1+0x2504], R29 ;  /* 0x0025041d01007387 */ /* 0x000fe80000100800 */
[----:B------:R-:W-:Y:S04]  /*50490*/  STL.64 [R1+0x110], R4 ;  /* 0x0001100401007387 */ /* 0x000fe80000100a00 */
[----:B------:R0:W-:Y:S04]  /*504a0*/  STL.64 [R1+0x118], R6 ;  /* 0x0001180601007387 */ /* 0x0001e80000100a00 */
[----:B0-----:R-:W4:Y:S02]  /*504b0*/  LDL.LU.64 R6, [R1+0x2978] ;  /* 0x0029780001067983 */ /* 0x001f240000300a00 */
[----:B----4-:R-:W-:-:S15]  /*504c0*/  HMMA.16816.F32 R12, R16, R6, R12 ;  /* 0x00000006100c723c */ /* 0x010fde000000180c */
[----:B------:R-:W-:-:S04]  /*504d0*/  NOP ;  /* 0x0000000000007918 */ /* 0x000fc80000000000 */
[----:B------:R-:W-:Y:S01]  /*504e0*/  STL.64 [R1+0x100], R12 ;  /* 0x0001000c01007387 */ /* 0x000fe20000100a00 */
[----:B------:R-:W-:-:S03]  /*504f0*/  MOV R29, R15 ;  /* 0x0000000f001d7202 */ /* 0x000fc60000000f00 */
[----:B------:R0:W-:Y:S04]  /*50500*/  STL [R1+0x108], R14 ;  /* 0x0001080e01007387 */ /* 0x0001e80000100800 */
[----:B0-----:R-:W3:Y:S04]  /*50510*/  LDL.LU.64 R14, [R1+0x2970] ;  /* 0x00297000010e7983 */ /* 0x001ee80000300a00 */
[----:B------:R-:W-:Y:S01]  /*50520*/  STL [R1+0x2508], R29 ;  /* 0x0025081d01007387 */ /* 0x000fe20000100800 */
[----:B------:R-:W-:Y:S01]  /*50530*/  MOV R5, R18 ;  /* 0x0000001200057202 */ /* 0x000fe20000000f00 */
[----:B------:R-:W-:-:S02]  /*50540*/  IMAD.MOV.U32 R4, RZ, RZ, R19 ;  /* 0x000000ffff047224 */ /* 0x000fc400078e0013 */
[----:B------:R-:W-:Y:S02]  /*50550*/  IMAD.MOV.U32 R12, RZ, RZ, R16 ;  /* 0x000000ffff0c7224 */ /* 0x000fe400078e0010 */
[----:B------:R-:W-:Y:S01]  /*50560*/  IMAD.MOV.U32 R13, RZ, RZ, R17 ;  /* 0x000000ffff0d7224 */ /* 0x000fe200078e0011 */
[----:B---3--:R-:W-:-:S15]  /*50570*/  HMMA.16816.F32 R20, R16, R14, R20 ;  /* 0x0000000e1014723c */ /* 0x008fde0000001814 */
[----:B------:R-:W-:-:S04]  /*50580*/  NOP ;  /* 0x0000000000007918 */ /* 0x000fc80000000000 */
[----:B------:R-:W-:Y:S04]  /*50590*/  STL.64 [R1+0xf0], R20 ;  /* 0x0000f01401007387 */ /* 0x000fe80000100a00 */
[----:B------:R0:W-:Y:S04]  /*505a0*/  STL.64 [R1+0xf8], R22 ;  /* 0x0000f81601007387 */ /* 0x0001e80000100a00 */
[----:B0-----:R-:W3:Y:S04]  /*505b0*/  LDL.LU.64 R22, [R1+0x2968] ;  /* 0x0029680001167983 */ /* 0x001ee80000300a00 */
[----:B------:R-:W4:Y:S04]  /*505c0*/  LDL.LU.64 R20, [R1+0x2960] ;  /* 0x0029600001147983 */ /* 0x000f280000300a00 */
[----:B------:R-:W3:Y:S04]  /*505d0*/  LDL.LU.64 R18, [R1+0x2958] ;  /* 0x0029580001127983 */ /* 0x000ee80000300a00 */
[----:B------:R-:W3:Y:S04]  /*505e0*/  LDL.LU.64 R16, [R1+0x2950] ;  /* 0x0029500001107983 */ /* 0x000ee80000300a00 */
[----:B------:R0:W-:Y:S02]  /*505f0*/  STL.64 [R1+0x2938], R14 ;  /* 0x0029380e01007387 */ /* 0x0001e40000100a00 */
[----:B0-----:R-:W-:Y:S01]  /*50600*/  IMAD.MOV.U32 R14, RZ, RZ, R5 ;  /* 0x000000ffff0e7224 */ /* 0x001fe200078e0005 */
[----:B------:R-:W-:-:S07]  /*50610*/  MOV R15, R4 ;  /* 0x00000004000f7202 */ /* 0x000fce0000000f00 */
[----:B---3--:R-:W-:Y:S01]  /*50620*/  HMMA.16816.F32 R12, R12, R22, R16 ;  /* 0x000000160c0c723c */ /* 0x008fe20000001810 */
[----:B------:R-:W2:Y:S04]  /*50630*/  LDL.LU.64 R18, [R1+0x2948] ;  /* 0x0029480001127983 */ /* 0x000ea80000300a00 */
[----:B------:R-:W2:-:S14]  /*50640*/  LDL.LU.64 R16, [R1+0x2940] ;  /* 0x0029400001107983 */ /* 0x000e9c0000300a00 */
[----:B------:R-:W-:Y:S01]  /*50650*/  IMAD.MOV.U32 R29, RZ, RZ, R15 ;  /* 0x000000ffff1d7224 */ /* 0x000fe200078e000f */
[----:B------:R-:W-:Y:S04]  /*50660*/  STL.64 [R1+0xe0], R12 ;  /* 0x0000e00c01007387 */ /* 0x000fe80000100a00 */
[----:B------:R0:W-:Y:S04]  /*50670*/  STL [R1+0xe8], R14 ;  /* 0x0000e80e01007387 */ /* 0x0001e80000100800 */
[----:B------:R-:W-:Y:S04]  /*50680*/  STL.64 [R1+0x2930], R22 ;  /* 0x0029301601007387 */ /* 0x000fe80000100a00 */
[----:B------:R-:W-:Y:S01]  /*50690*/  STL [R1+0x250c], R29 ;  /* 0x00250c1d01007387 */ /* 0x000fe20000100800 */
[----:B------:R-:W-:Y:S01]  /*506a0*/  IMAD.MOV.U32 R15, RZ, RZ, R26 ;  /* 0x000000ffff0f7224 */ /* 0x000fe200078e001a */
[----:B0-----:R-:W-:Y:S01]  /*506b0*/  MOV R14, R27 ;  /* 0x0000001b000e7202 */ /* 0x001fe20000000f00 */
[----:B--2---:R-:W-:-:S15]  /*506c0*/  HMMA.16816.F32 R8, R16, R26, R8 ;  /* 0x0000001a1008723c */ /* 0x004fde0000001808 */
[----:B------:R-:W-:-:S04]  /*506d0*/  NOP ;  /* 0x0000000000007918 */ /* 0x000fc80000000000 */
[----:B------:R0:W-:Y:S04]  /*506e0*/  STL.64 [R1+0xd0], R8 ;  /* 0x0000d00801007387 */ /* 0x0001e80000100a00 */
[----:B------:R1:W-:Y:S04]  /*506f0*/  STL.64 [R1+0xd8], R10 ;  /* 0x0000d80a01007387 */ /* 0x0003e80000100a00 */
[----:B------:R-:W2:Y:S04]  /*50700*/  LDL.LU R24, [R1+0xa20] ;  /* 0x000a200001187983 */ /* 0x000ea80000300800 */
[----:B------:R-:W2:Y:S04]  /*50710*/  LDL.LU R25, [R1+0xa24] ;  /* 0x000a240001197983 */ /* 0x000ea80000300800 */
[----:B------:R-:W3:Y:S04]  /*50720*/  LDL.LU R26, [R1+0xa28] ;  /* 0x000a2800011a7983 */ /* 0x000ee80000300800 */
[----:B------:R-:W3:Y:S04]  /*50730*/  LDL.LU R27, [R1+0xa2c] ;  /* 0x000a2c00011b7983 */ /* 0x000ee80000300800 */
[----:B0-----:R-:W5:Y:S04]  /*50740*/  LDL.LU R8, [R1+0x90] ;  /* 0x0000900001087983 */ /* 0x001f680000300800 */
[----:B------:R-:W5:Y:S04]  /*50750*/  LDL.LU R9, [R1+0x94] ;  /* 0x0000940001097983 */ /* 0x000f680000300800 */
[----:B-1----:R-:W2:Y:S04]  /*50760*/  LDL.LU R10, [R1+0x98] ;  /* 0x00009800010a7983 */ /* 0x002ea80000300800 */
[----:B------:R-:W2:Y:S04]  /*50770*/  LDL.LU R11, [R1+0x9c] ;  /* 0x00009c00010b7983 */ /* 0x000ea80000300800 */
[----:B--2---:R-:W-:Y:S04]  /*50780*/  STL.64 [R1+0x28d0], R10 ;  /* 0x0028d00a01007387 */ /* 0x004fe80000100a00 */
[----:B-----5:R-:W-:Y:S04]  /*50790*/  STL.64 [R1+0x28c8], R8 ;  /* 0x0028c80801007387 */ /* 0x020fe80000100a00 */
[----:B---3--:R-:W-:Y:S04]  /*507a0*/  STL.64 [R1+0x2850], R26 ;  /* 0x0028501a01007387 */ /* 0x008fe80000100a00 */
[----:B------:R0:W-:Y:S04]  /*507b0*/  STL.64 [R1+0x2848], R24 ;  /* 0x0028481801007387 */ /* 0x0001e80000100a00 */
[----:B0-----:R-:W2:Y:S04]  /*507c0*/  LDL.LU R24, [R1+0xa40] ;  /* 0x000a400001187983 */ /* 0x001ea80000300800 */
[----:B------:R-:W2:Y:S04]  /*507d0*/  LDL.LU R25, [R1+0xa44] ;  /* 0x000a440001197983 */ /* 0x000ea80000300800 */
[----:B------:R-:W3:Y:S04]  /*507e0*/  LDL.LU R26, [R1+0xa48] ;  /* 0x000a4800011a7983 */ /* 0x000ee80000300800 */
[----:B------:R-:W3:Y:S01]  /*507f0*/  LDL.LU R27, [R1+0xa4c] ;  /* 0x000a4c00011b7983 */ /* 0x000ee20000300800 */
[----:B------:R-:W-:-:S02]  /*50800*/  IMAD.MOV.U32 R13, RZ, RZ, R16 ;  /* 0x000000ffff0d7224 */ /* 0x000fc400078e0010 */
[----:B------:R-:W-:Y:S01]  /*50810*/  IMAD.MOV.U32 R12, RZ, RZ, R17 ;  /* 0x000000ffff0c7224 */ /* 0x000fe200078e0011 */
[----:B---3--:R0:W-:Y:S04]  /*50820*/  STL.64 [R1+0x2860], R26 ;  /* 0x0028601a01007387 */ /* 0x0081e80000100a00 */
[----:B--2---:R-:W-:Y:S01]  /*50830*/  STL.64 [R1+0x2858], R24 ;  /* 0x0028581801007387 */ /* 0x004fe20000100a00 */
[----:B0-----:R-:W-:Y:S01]  /*50840*/  IMAD.MOV.U32 R26, RZ, RZ, R15 ;  /* 0x000000ffff1a7224 */ /* 0x001fe200078e000f */
[----:B------:R-:W-:-:S05]  /*50850*/  MOV R27, R14 ;  /* 0x0000000e001b7202 */ /* 0x000fca0000000f00 */
[----:B------:R-:W-:Y:S04]  /*50860*/  STL.64 [R1+0x2918], R26 ;  /* 0x0029181a01007387 */ /* 0x000fe80000100a00 */
[----:B------:R-:W2:Y:S04]  /*50870*/  LDL.LU R16, [R1+0xa10] ;  /* 0x000a100001107983 */ /* 0x000ea80000300800 */
[----:B------:R-:W2:Y:S01]  /*50880*/  LDL.LU R17, [R1+0xa14] ;  /* 0x000a140001117983 */ /* 0x000ea20000300800 */
[----:B------:R-:W-:Y:S01]  /*50890*/  MOV R5, R18 ;  /* 0x0000001200057202 */ /* 0x000fe20000000f00 */
[----:B------:R-:W-:-:S02]  /*508a0*/  IMAD.MOV.U32 R4, RZ, RZ, R19 ;  /* 0x000000ffff047224 */ /* 0x000fc400078e0013 */
[----:B----4-:R-:W-:Y:S02]  /*508b0*/  IMAD.MOV.U32 R18, RZ, RZ, R21 ;  /* 0x000000ffff127224 */ /* 0x010fe400078e0015 */
[----:B------:R-:W-:-:S05]  /*508c0*/  IMAD.MOV.U32 R19, RZ, RZ, R20 ;  /* 0x000000ffff137224 */ /* 0x000fca00078e0014 */
[----:B------:R-:W-:Y:S04]  /*508d0*/  STL.64 [R1+0x2870], R18 ;  /* 0x0028701201007387 */ /* 0x000fe80000100a00 */
[----:B--2---:R0:W-:Y:S04]  /*508e0*/  STL.64 [R1+0x2868], R16 ;  /* 0x0028681001007387 */ /* 0x0041e80000100a00 */
[----:B0-----:R-:W2:Y:S04]  /*508f0*/  LDL.LU R16, [R1+0xa50] ;  /* 0x000a500001107983 */ /* 0x001ea80000300800 */
[----:B------:R-:W2:Y:S04]  /*50900*/  LDL.LU R17, [R1+0xa54] ;  /* 0x000a540001117983 */ /* 0x000ea80000300800 */
[----:B------:R-:W3:Y:S04]  /*50910*/  LDL.LU R18, [R1+0xa58] ;  /* 0x000a580001127983 */ /* 0x000ee80000300800 */
[----:B------:R-:W3:Y:S04]  /*50920*/  LDL.LU R19, [R1+0xa5c] ;  /* 0x000a5c0001137983 */ /* 0x000ee80000300800 */
[----:B------:R-:W4:Y:S04]  /*50930*/  LDL.LU R8, [R1+0xa0] ;  /* 0x0000a00001087983 */ /* 0x000f280000300800 */
[----:B------:R-:W4:Y:S04]  /*50940*/  LDL.LU R9, [R1+0xa4] ;  /* 0x0000a40001097983 */ /* 0x000f280000300800 */
[----:B------:R-:W5:Y:S04]  /*50950*/  LDL.LU R10, [R1+0xa8] ;  /* 0x0000a800010a7983 */ /* 0x000f680000300800 */
[----:B------:R-:W5:Y:S04]  /*50960*/  LDL.LU R11, [R1+0xac] ;  /* 0x0000ac00010b7983 */ /* 0x000f680000300800 */
[----:B-----5:R-:W-:Y:S04]  /*50970*/  STL.64 [R1+0x2928], R10 ;  /* 0x0029280a01007387 */ /* 0x020fe80000100a00 */
[----:B----4-:R-:W-:Y:S04]  /*50980*/  STL.64 [R1+0x2920], R8 ;  /* 0x0029200801007387 */ /* 0x010fe80000100a00 */
        /* <DEDUP_REMOVED lines=20> */
[----:B------:R-:W4:Y:S04]  /*50ad0*/  LDL.LU R10, [R1+0x8b8] ;  /* 0x0008b800010a7983 */ /* 0x000f280000300800 */
[----:B------:R-:W4:Y:S01]  /*50ae0*/  LDL.LU R11, [R1+0x8bc] ;  /* 0x0008bc00010b7983 */ /* 0x000f220000300800 */
[----:B------:R-:W-:-:S03]  /*50af0*/  IMAD.MOV.U32 R25, RZ, RZ, R12 ;  /* 0x000000ffff197224 */ /* 0x000fc600078e000c */
[----:B------:R-:W5:Y:S01]  /*50b00*/  LDL.LU R20, [R1+0x8c0] ;  /* 0x0008c00001147983 */ /* 0x000f620000300800 */
[----:B------:R-:W-:-:S03]  /*50b10*/  MOV R24, R13 ;  /* 0x0000000d00187202 */ /* 0x000fc60000000f00 */
[----:B------:R-:W5:Y:S04]  /*50b20*/  LDL.LU R21, [R1+0x8c4] ;  /* 0x0008c40001157983 */ /* 0x000f680000300800 */
[----:B------:R-:W5:Y:S04]  /*50b30*/  LDL.LU R22, [R1+0x8c8] ;  /* 0x0008c80001167983 */ /* 0x000f680000300800 */
[----:B------:R-:W5:Y:S04]  /*50b40*/  LDL.LU R23, [R1+0x8cc] ;  /* 0x0008cc0001177983 */ /* 0x000f680000300800 */
        /* <DEDUP_REMOVED lines=29> */
[----:B------:R-:W3:Y:S01]  /*50d20*/  LDL.LU R19, [R1+0xacc] ;  /* 0x000acc0001137983 */ /* 0x000ee20000300800 */
[----:B----4-:R-:W-:-:S15]  /*50d30*/  HMMA.16816.F32 R12, R24, R6, R12 ;  /* 0x00000006180c723c */ /* 0x010fde000000180c */
[----:B------:R-:W-:-:S04]  /*50d40*/  NOP ;  /* 0x0000000000007918 */ /* 0x000fc80000000000 */
[----:B------:R-:W-:Y:S01]  /*50d50*/  IMAD.MOV.U32 R29, RZ, RZ, R15 ;  /* 0x000000ffff1d7224 */ /* 0x000fe200078e000f */
[----:B---3--:R-:W-:Y:S04]  /*50d60*/  STL.64 [R1+0x2910], R18 ;  /* 0x0029101201007387 */ /* 0x008fe80000100a00 */
[----:B--2---:R0:W-:Y:S04]  /*50d70*/  STL.64 [R1+0x2908], R16 ;  /* 0x0029081001007387 */ /* 0x0041e80000100a00 */
[----:B0-----:R-:W2:Y:S04]  /*50d80*/  LDL.LU R16, [R1+0x8d0] ;  /* 0x0008d00001107983 */ /* 0x001ea80000300800 */
[----:B------:R-:W2:Y:S04]  /*50d90*/  LDL.LU R17, [R1+0x8d4] ;  /* 0x0008d40001117983 */ /* 0x000ea80000300800 */
[----:B------:R-:W2:Y:S04]  /*50da0*/  LDL.LU R18, [R1+0x8d8] ;  /* 0x0008d80001127983 */ /* 0x000ea80000300800 */
[----:B------:R-:W2:Y:S04]  /*50db0*/  LDL.LU R19, [R1+0x8dc] ;  /* 0x0008dc0001137983 */ /* 0x000ea80000300800 */
[----:B------:R-:W-:Y:S04]  /*50dc0*/  STL.64 [R1+0xc0], R12 ;  /* 0x0000c00c01007387 */ /* 0x000fe80000100a00 */
[----:B------:R0:W-:Y:S04]  /*50dd0*/  STL [R1+0xc8], R14 ;  /* 0x0000c80e01007387 */ /* 0x0001e80000100800 */
[----:B0-----:R-:W5:Y:S04]  /*50de0*/  LDL.LU.64 R14, [R1+0x2938] ;  /* 0x00293800010e7983 */ /* 0x001f680000300a00 */
[----:B------:R-:W-:Y:S01]  /*50df0*/  STL [R1+0x2510], R29 ;  /* 0x0025101d01007387 */ /* 0x000fe20000100800 */
[----:B-----5:R-:W-:-:S15]  /*50e00*/  HMMA.16816.F32 R20, R24, R14, R20 ;  /* 0x0000000e1814723c */ /* 0x020fde0000001814 */
[----:B------:R-:W-:-:S04]  /*50e10*/  NOP ;  /* 0x0000000000007918 */ /* 0x000fc80000000000 */
[----:B------:R-:W-:Y:S04]  /*50e20*/  STL.64 [R1+0x50], R20 ;  /* 0x0000501401007387 */ /* 0x000fe80000100a00 */
[----:B------:R0:W-:Y:S04]  /*50e30*/  STL.64 [R1+0x58], R22 ;  /* 0x0000581601007387 */ /* 0x0001e80000100a00 */
[----:B0-----:R-:W3:Y:S02]  /*50e40*/  LDL.LU.64 R22, [R1+0x2930] ;  /* 0x0029300001167983 */ /* 0x001ee40000300a00 */
[----:B---3--:R-:W-:Y:S02]  /*50e50*/  HMMA.16816.F32 R24, R24, R22, R8 ;  /* 0x000000161818723c */ /* 0x008fe40000001808 */
[----:B------:R-:W2:Y:S04]  /*50e60*/  LDL.LU.64 R10, [R1+0x2928] ;  /* 0x00292800010a7983 */ /* 0x000ea80000300a00 */
[----:B------:R-:W2:-:S13]  /*50e70*/  LDL.LU.64 R8, [R1+0x2920] ;  /* 0x0029200001087983 */ /* 0x000e9a0000300a00 */
        /* <DEDUP_REMOVED lines=13> */
[----:B------:R-:W-:Y:S01]  /*50f50*/  STL.64 [R1+0x2f0], R16 ;  /* 0x0002f01001007387 */ /* 0x000fe20000100a00 */
[----:B------:R-:W-:-:S03]  /*50f60*/  MOV R29, R19 ;  /* 0x00000013001d7202 */ /* 0x000fc60000000f00 */
        /* <DEDUP_REMOVED lines=52> */
[----:B0-----:R-:W3:Y:S04]  /*512b0*/  LDL.LU.64 R26, [R1+0x2860] ;  /* 0x00286000011a7983 */ /* 0x001ee80000300a00 */
[----:B------:R-:W3:Y:S02]  /*512c0*/  LDL.LU.64 R24, [R1+0x2858] ;  /* 0x0028580001187983 */ /* 0x000ee40000300a00 */
[C---:B---3--:R-:W-:Y:S02]  /*512d0*/  HMMA.16816.F32 R4, R8.reuse, R6, R24 ;  /* 0x000000060804723c */ /* 0x048fe40000001818 */
[----:B------:R-:W3:Y:S04]  /*512e0*/  LDL.LU.64 R26, [R1+0x2850] ;  /* 0x00285000011a7983 */ /* 0x000ee80000300a00 */
[----:B------:R-:W3:Y:S02]  /*512f0*/  LDL.LU.64 R24, [R1+0x2848] ;  /* 0x0028480001187983 */ /* 0x000ee40000300a00 */
[C---:B--2---:R-:W-:Y:S11]  /*51300*/  HMMA.16816.F32 R20, R8.reuse, R22, R16 ;  /* 0x000000160814723c */ /* 0x044ff60000001810 */
[----:B------:R0:W-:Y:S04]  /*51310*/  STL.64 [R1+0x10], R4 ;  /* 0x0000100401007387 */ /* 0x0001e80000100a00 */
[----:B------:R-:W-:Y:S04]  /*51320*/  STL.64 [R1+0x18], R6 ;  /* 0x0000180601007387 */ /* 0x000fe80000100a00 */
[----:B0-----:R-:W2:Y:S04]  /*51330*/  LDL R4, [R1+0x70] ;  /* 0x0000700001047983 */ /* 0x001ea80000100800 */
[----:B------:R-:W2:Y:S01]  /*51340*/  LDL R5, [R1+0x74] ;  /* 0x0000740001057983 */ /* 0x000ea20000100800 */
[----:B---3--:R-:W-:Y:S03]  /*51350*/  HMMA.16816.F32 R12, R8, R14, R24 ;  /* 0x0000000e080c723c */ /* 0x008fe60000001818 */
[----:B------:R-:W3:-:S15]  /*51360*/  LDL.LU.64 R24, [R1+0x2840] ;  /* 0x0028400001187983 */ /* 0x000ede0000300a00 */
[----:B------:R-:W-:Y:S01]  /*51370*/  NOP ;  /* 0x0000000000007918 */ /* 0x000fe20000000000 */
[----:B------:R-:W-:Y:S04]  /*51380*/  STL.64 [R1+0x2320], R14 ;  /* 0x0023200e01007387 */ /* 0x000fe80000100a00 */
[----:B------:R0:W-:Y:S04]  /*51390*/  STL.64 [R1+0x2318], R12 ;  /* 0x0023180c01007387 */ /* 0x0001e80000100a00 */
[----:B0-----:R-:W4:Y:S04]  /*513a0*/  LDL.LU R12, [R1+0x60] ;  /* 0x00006000010c7983 */ /* 0x001f280000300800 */
[----:B------:R-:W4:Y:S04]  /*513b0*/  LDL.LU R13, [R1+0x64] ;  /* 0x00006400010d7983 */ /* 0x000f280000300800 */
[----:B------:R-:W5:Y:S04]  /*513c0*/  LDL.LU.64 R18, [R1+0x2838] ;  /* 0x0028380001127983 */ /* 0x000f680000300a00 */
[----:B------:R-:W5:Y:S04]  /*513d0*/  LDL.LU.64 R16, [R1+0x2830] ;  /* 0x0028300001107983 */ /* 0x000f680000300a00 */
[----:B------:R-:W2:Y:S04]  /*513e0*/  LDL.LU R8, [R1+0x470] ;  /* 0x0004700001087983 */ /* 0x000ea80000300800 */
[----:B------:R-:W2:Y:S04]  /*513f0*/  LDL.LU R9, [R1+0x474] ;  /* 0x0004740001097983 */ /* 0x000ea80000300800 */
[----:B------:R-:W2:Y:S04]  /*51400*/  LDL.LU R10, [R1+0x478] ;  /* 0x00047800010a7983 */ /* 0x000ea80000300800 */
[----:B------:R-:W2:Y:S04]  /*51410*/  LDL.LU R11, [R1+0x47c] ;  /* 0x00047c00010b7983 */ /* 0x000ea80000300800 */
[----:B--2---:R-:W-:Y:S04]  /*51420*/  STL.64 [R1+0x27d8], R10 ;  /* 0x0027d80a01007387 */ /* 0x004fe80000100a00 */
[----:B------:R0:W-:Y:S04]  /*51430*/  STL.64 [R1+0x27d0], R8 ;  /* 0x0027d00801007387 */ /* 0x0001e80000100a00 */
[----:B0-----:R-:W2:Y:S04]  /*51440*/  LDL.LU.64 R8, [R1+0x490] ;  /* 0x0004900001087983 */ /* 0x001ea80000300a00 */
[----:B------:R-:W2:Y:S04]  /*51450*/  LDL.LU.64 R10, [R1+0x498] ;  /* 0x00049800010a7983 */ /* 0x000ea80000300a00 */
[----:B------:R-:W-:Y:S04]  /*51460*/  STL.64 [R1+0x2330], R22 ;  /* 0x0023301601007387 */ /* 0x000fe80000100a00 */
[----:B------:R0:W-:Y:S04]  /*51470*/  STL.64 [R1+0x2328], R20 ;  /* 0x0023281401007387 */ /* 0x0001e80000100a00 */
[----:B0-----:R-:W2:Y:S04]  /*51480*/  LDL.LU R20, [R1+0x9d0] ;  /* 0x0009d00001147983 */ /* 0x001ea80000300800 */
[----:B------:R-:W2:Y:S04]  /*51490*/  LDL.LU R21, [R1+0x9d4] ;  /* 0x0009d40001157983 */ /* 0x000ea80000300800 */
[----:B------:R-:W2:Y:S04]  /*514a0*/  LDL.LU R22, [R1+0x9d8] ;  /* 0x0009d80001167983 */ /* 0x000ea80000300800 */
[----:B------:R-:W2:Y:S02]  /*514b0*/  LDL.LU R23, [R1+0x9dc] ;  /* 0x0009dc0001177983 */ /* 0x000ea40000300800 */
[----:B--2---:R-:W-:-:S15]  /*514c0*/  HMMA.16816.F32 R4, R8, R4, R20 ;  /* 0x000000040804723c */ /* 0x004fde0000001814 */
[----:B------:R-:W-:-:S04]  /*514d0*/  NOP ;  /* 0x0000000000007918 */ /* 0x000fc80000000000 */
[----:B------:R-:W-:Y:S04]  /*514e0*/  STL.64 [R1+0x2310], R6 ;  /* 0x0023100601007387 */ /* 0x000fe80000100a00 */
[----:B------:R0:W-:Y:S04]  /*514f0*/  STL.64 [R1+0x2308], R4 ;  /* 0x0023080401007387 */ /* 0x0001e80000100a00 */
[----:B------:R-:W2:Y:S04]  /*51500*/  LDL.LU R20, [R1+0x9b0] ;  /* 0x0009b00001147983 */ /* 0x000ea80000300800 */
[----:B------:R-:W2:Y:S04]  /*51510*/  LDL.LU R21, [R1+0x9b4] ;  /* 0x0009b40001157983 */ /* 0x000ea80000300800 */
[----:B------:R-:W2:Y:S04]  /*51520*/  LDL.LU R22, [R1+0x9b8] ;  /* 0x0009b80001167983 */ /* 0x000ea80000300800 */
[----:B------:R-:W2:Y:S04]  /*51530*/  LDL.LU R23, [R1+0x9bc] ;  /* 0x0009bc0001177983 */ /* 0x000ea80000300800 */
[----:B----4-:R-:W-:Y:S04]  /*51540*/  STL.64 [R1+0x2808], R12 ;  /* 0x0028080c01007387 */ /* 0x010fe80000100a00 */
[----:B0-----:R-:W4:Y:S04]  /*51550*/  LDL.LU R4, [R1+0x8e0] ;  /* 0x0008e00001047983 */ /* 0x001f280000300800 */
[----:B------:R-:W4:Y:S04]  /*51560*/  LDL.LU R5, [R1+0x8e4] ;  /* 0x0008e40001057983 */ /* 0x000f280000300800 */
[----:B------:R-:W2:Y:S04]  /*51570*/  LDL.LU R6, [R1+0x8e8] ;  /* 0x0008e80001067983 */ /* 0x000ea80000300800 */
[----:B------:R-:W2:Y:S01]  /*51580*/  LDL.LU R7, [R1+0x8ec] ;  /* 0x0008ec0001077983 */ /* 0x000ea20000300800 */
[----:B-----5:R-:W-:Y:S01]  /*51590*/  HMMA.16816.F32 R16, R8, R12, R16 ;  /* 0x0000000c0810723c */ /* 0x020fe20000001810 */
[----:B------:R-:W-:Y:S01]  /*515a0*/  IMAD.MOV.U32 R27, RZ, RZ, R8 ;  /* 0x000000ffff1b7224 */ /* 0x000fe200078e0008 */
[----:B------:R-:W-:Y:S01]  /*515b0*/  MOV R15, R10 ;  /* 0x0000000a000f7202 */ /* 0x000fe20000000f00 */
[----:B------:R-:W-:-:S02]  /*515c0*/  IMAD.MOV.U32 R26, RZ, RZ, R9 ;  /* 0x000000ffff1a7224 */ /* 0x000fc400078e0009 */
[----:B------:R-:W-:Y:S01]  /*515d0*/  IMAD.MOV.U32 R14, RZ, RZ, R11 ;  /* 0x000000ffff0e7224 */ /* 0x000fe200078e000b */
[----:B--2---:R-:W-:Y:S04]  /*515e0*/  STL.64 [R1+0x2788], R6 ;  /* 0x0027880601007387 */ /* 0x004fe80000100a00 */
[----:B----4-:R0:W-:Y:S04]  /*515f0*/  STL.64 [R1+0x2780], R4 ;  /* 0x0027800401007387 */ /* 0x0101e80000100a00 */
[----:B0-----:R-:W2:Y:S04]  /*51600*/  LDL.LU R4, [R1+0x8f0] ;  /* 0x0008f00001047983 */ /* 0x001ea80000300800 */
[----:B------:R-:W2:Y:S04]  /*51610*/  LDL.LU R5, [R1+0x8f4] ;  /* 0x0008f40001057983 */ /* 0x000ea80000300800 */
[----:B------:R-:W4:Y:S04]  /*51620*/  LDL.LU R6, [R1+0x8f8] ;  /* 0x0008f80001067983 */ /* 0x000f280000300800 */
[----:B------:R-:W4:Y:S04]  /*51630*/  LDL.LU R7, [R1+0x8fc] ;  /* 0x0008fc0001077983 */ /* 0x000f280000300800 */
[----:B------:R-:W5:Y:S04]  /*51640*/  LDL.LU R8, [R1+0x480] ;  /* 0x0004800001087983 */ /* 0x000f680000300800 */
[----:B------:R-:W5:Y:S04]  /*51650*/  LDL.LU R9, [R1+0x484] ;  /* 0x0004840001097983 */ /* 0x000f680000300800 */
[----:B------:R-:W2:Y:S04]  /*51660*/  LDL.LU R10, [R1+0x488] ;  /* 0x00048800010a7983 */ /* 0x000ea80000300800 */
[----:B------:R-:W2:Y:S04]  /*51670*/  LDL.LU R11, [R1+0x48c] ;  /* 0x00048c00010b7983 */ /* 0x000ea80000300800 */
[----:B--2---:R-:W-:Y:S04]  /*51680*/  STL.64 [R1+0x2818], R10 ;  /* 0x0028180a01007387 */ /* 0x004fe80000100a00 */
[----:B-----5:R-:W-:Y:S04]  /*51690*/  STL.64 [R1+0x2810], R8 ;  /* 0x0028100801007387 */ /* 0x020fe80000100a00 */
[----:B----4-:R-:W-:Y:S04]  /*516a0*/  STL.64 [R1+0x2798], R6 ;  /* 0x0027980601007387 */ /* 0x010fe80000100a00 */
[----:B------:R0:W-:Y:S04]  /*516b0*/  STL.64 [R1+0x2790], R4 ;  /* 0x0027900401007387 */ /* 0x0001e80000100a00 */
[----:B0-----:R-:W2:Y:S04]  /*516c0*/  LDL R4, [R1+0x40] ;  /* 0x0000400001047983 */ /* 0x001ea80000100800 */
[----:B------:R-:W2:Y:S04]  /*516d0*/  LDL R5, [R1+0x44] ;  /* 0x0000440001057983 */ /* 0x000ea80000100800 */
[----:B------:R-:W-:Y:S04]  /*516e0*/  STL.64 [R1+0x2300], R18 ;  /* 0x0023001201007387 */ /* 0x000fe80000100a00 */
[----:B------:R0:W-:Y:S04]  /*516f0*/  STL.64 [R1+0x22f8], R16 ;  /* 0x0022f81001007387 */ /* 0x0001e80000100a00 */
[----:B0-----:R-:W4:Y:S04]  /*51700*/  LDL.LU.64 R16, [R1+0x70] ;  /* 0x0000700001107983 */ /* 0x001f280000300a00 */
[----:B------:R-:W5:Y:S01]  /*51710*/  LDL.64 R18, [R1+0x78] ;  /* 0x0000780001127983 */ /* 0x000f620000100a00 */
[----:B------:R-:W-:Y:S01]  /*51720*/  IMAD.MOV.U32 R8, RZ, RZ, R27 ;  /* 0x000000ffff087224 */ /* 0x000fe200078e001b */
[----:B------:R-:W-:Y:S01]  /*51730*/  MOV R9, R26 ;  /* 0x0000001a00097202 */ /* 0x000fe20000000f00 */
[----:B------:R-:W-:-:S02]  /*51740*/  IMAD.MOV.U32 R10, RZ, RZ, R15 ;  /* 0x000000ffff0a7224 */ /* 0x000fc400078e000f */
[----:B------:R-:W-:-:S07]  /*51750*/  IMAD.MOV.U32 R11, RZ, RZ, R14 ;  /* 0x000000ffff0b7224 */ /* 0x000fce00078e000e */
[C---:B--2---:R-:W-:Y:S01]  /*51760*/  HMMA.16816.F32 R12, R8.reuse, R4, R20 ;  /* 0x00000004080c723c */ /* 0x044fe20000001814 */
[----:B-----5:R-:W-:Y:S04]  /*51770*/  STL.64 [R1+0x2828], R18 ;  /* 0x0028281201007387 */ /* 0x020fe80000100a00 */
[----:B----4-:R-:W-:Y:S04]  /*51780*/  STL.64 [R1+0x2820], R16 ;  /* 0x0028201001007387 */ /* 0x010fe80000100a00 */
[----:B------:R-:W-:Y:S04]  /*51790*/  STL.64 [R1+0x2800], R4 ;  /* 0x0028000401007387 */ /* 0x000fe80000100a00 */
[----:B------:R-:W2:Y:S06]  /*517a0*/  LDL.LU R20, [R1+0x320] ;  /* 0x0003200001147983 */ /* 0x000eac0000300800 */
[----:B------:R0:W-:Y:S04]  /*517b0*/  STL.64 [R1+0x4b0], R12 ;  /* 0x0004b00c01007387 */ /* 0x0001e80000100a00 */
[----:B------:R1:W-:Y:S04]  /*517c0*/  STL.64 [R1+0x4b8], R14 ;  /* 0x0004b80e01007387 */ /* 0x0003e80000100a00 */
[----:B------:R-:W2:Y:S04]  /*517d0*/  LDL.LU R21, [R1+0x324] ;  /* 0x0003240001157983 */ /* 0x000ea80000300800 */
[----:B------:R-:W4:Y:S04]  /*517e0*/  LDL.LU R22, [R1+0x328] ;  /* 0x0003280001167983 */ /* 0x000f280000300800 */
[----:B------:R-:W4:Y:S04]  /*517f0*/  LDL.LU R23, [R1+0x32c] ;  /* 0x00032c0001177983 */ /* 0x000f280000300800 */
[----:B0-----:R-:W5:Y:S04]  /*51800*/  LDL.LU R12, [R1+0x960] ;  /* 0x00096000010c7983 */ /* 0x001f680000300800 */
[----:B------:R-:W5:Y:S04]  /*51810*/  LDL.LU R13, [R1+0x964] ;  /* 0x00096400010d7983 */ /* 0x000f680000300800 */
[----:B-1----:R-:W5:Y:S04]  /*51820*/  LDL.LU R14, [R1+0x968] ;  /* 0x00096800010e7983 */ /* 0x002f680000300800 */
        /* <DEDUP_REMOVED lines=27> */
[----:B---3--:R-:W-:Y:S03]  /*519e0*/  HMMA.16816.F32 R8, R8, R24, R16 ;  /* 0x000000180808723c */ /* 0x008fe60000001810 */
        /* <DEDUP_REMOVED lines=12> */
[----:B------:R-:W3:Y:S04]  /*51ab0*/  LDL.LU.64 R18, [R1+0x2828] ;  /* 0x0028280001127983 */ /* 0x000ee80000300a00 */
[----:B------:R-:W5:Y:S04]  /*51ac0*/  LDL.LU.64 R16, [R1+0x2820] ;  /* 0x0028200001107983 */ /* 0x000f680000300a00 */
[----:B------:R-:W-:Y:S04]  /*51ad0*/  STL.64 [R1+0x380], R8 ;  /* 0x0003800801007387 */ /* 0x000fe80000100a00 */
[----:B------:R0:W-:Y:S04]  /*51ae0*/  STL.64 [R1+0x388], R10 ;  /* 0x0003880a01007387 */ /* 0x0001e80000100a00 */
[----:B0-----:R-:W5:Y:S04]  /*51af0*/  LDL.LU.64 R10, [R1+0x2818] ;  /* 0x00281800010a7983 */ /* 0x001f680000300a00 */
[----:B------:R-:W5:Y:S02]  /*51b00*/  LDL.LU.64 R8, [R1+0x2810] ;  /* 0x0028100001087983 */ /* 0x000f640000300a00 */
[----:B-----5:R-:W-:-:S15]  /*51b10*/  HMMA.16816.F32 R12, R8, R16, R12 ;  /* 0x00000010080c723c */ /* 0x020fde000000180c */
[----:B------:R-:W-:-:S04]  /*51b20*/  NOP ;  /* 0x0000000000007918 */ /* 0x000fc80000000000 */
[----:B------:R0:W-:Y:S04]  /*51b30*/  STL.64 [R1+0x490], R12 ;  /* 0x0004900c01007387 */ /* 0x0001e80000100a00 */
[----:B0-----:R-:W4:Y:S01]  /*51b40*/  LDL.LU.64 R12, [R1+0x2808] ;  /* 0x00280800010c7983 */ /* 0x001f220000300a00 */
[----:B------:R-:W-:Y:S01]  /*51b50*/  MOV R27, R14 ;  /* 0x0000000e001b7202 */ /* 0x000fe20000000f00 */
[----:B------:R-:W-:-:S04]  /*51b60*/  IMAD.MOV.U32 R26, RZ, RZ, R15 ;  /* 0x000000ffff1a7224 */ /* 0x000fc800078e000f */
[----:B------:R-:W-:Y:S04]  /*51b70*/  STL [R1+0x22f4], R27 ;  /* 0x0022f41b01007387 */ /* 0x000fe80000100800 */
[----:B------:R-:W-:Y:S01]  /*51b80*/  STL [R1+0x22f0], R26 ;  /* 0x0022f01a01007387 */ /* 0x000fe20000100800 */
[----:B----4-:R-:W-:-:S15]  /*51b90*/  HMMA.16816.F32 R4, R8, R12, R4 ;  /* 0x0000000c0804723c */ /* 0x010fde0000001804 */
[----:B------:R-:W-:-:S04]  /*51ba0*/  NOP ;  /* 0x0000000000007918 */ /* 0x000fc80000000000 */
[----:B------:R0:W-:Y:S04]  /*51bb0*/  STL.64 [R1+0x7b0], R4 ;  /* 0x0007b00401007387 */ /* 0x0001e80000100a00 */
[----:B------:R-:W-:Y:S04]  /*51bc0*/  STL.64 [R1+0x7b8], R6 ;  /* 0x0007b80601007387 */ /* 0x000fe80000100a00 */
[----:B0-----:R-:W2:Y:S02]  /*51bd0*/  LDL.LU.64 R4, [R1+0x2800] ;  /* 0x0028000001047983 */ /* 0x001ea40000300a00 */
[----:B--2---:R-:W-:-:S15]  /*51be0*/  HMMA.16816.F32 R20, R8, R4, R20 ;  /* 0x000000040814723c */ /* 0x004fde0000001814 */
[----:B------:R-:W-:-:S04]  /*51bf0*/  NOP ;  /* 0x0000000000007918 */ /* 0x000fc80000000000 */
[----:B------:R-:W-:Y:S01]  /*51c00*/  IMAD.MOV.U32 R27, RZ, RZ, R22 ;  /* 0x000000ffff1b7224 */ /* 0x000fe200078e0016 */
[----:B------:R0:W-:Y:S01]  /*51c10*/  STL.64 [R1+0x7c0], R20 ;  /* 0x0007c01401007387 */ /* 0x0001e20000100a00 */
[----:B------:R-:W-:-:S03]  /*51c20*/  MOV R26, R23 ;  /* 0x00000017001a7202 */ /* 0x000fc60000000f00 */
        /* <DEDUP_REMOVED lines=26> */
[----:B0-----:R-:W4:Y:S04]  /*51dd0*/  LDL.LU.64 R6, [R1+0x2798] ;  /* 0x0027980001067983 */ /* 0x001f280000300a00 */
[----:B------:R-:W4:Y:S02]  /*51de0*/  LDL.LU.64 R4, [R1+0x2790] ;  /* 0x0027900001047983 */ /* 0x000f240000300a00 */
[----:B----4-:R-:W-:Y:S02]  /*51df0*/  HMMA.16816.F32 R8, R8, R24, R4 ;  /* 0x000000180808723c */ /* 0x010fe40000001804 */
[----:B------:R-:W4:Y:S04]  /*51e00*/  LDL.LU.64 R6, [R1+0x2788] ;  /* 0x0027880001067983 */ /* 0x000f280000300a00 */
[----:B------:R-:W4:Y:S04]  /*51e10*/  LDL.LU.64 R4, [R1+0x2780] ;  /* 0x0027800001047983 */ /* 0x000f280000300a00 */
[----:B------:R-:W-:Y:S04]  /*51e20*/  STL.64 [R1+0x26e8], R26 ;  /* 0x0026e81a01007387 */ /* 0x000fe80000100a00 */
[----:B------:R0:W-:Y:S05]  /*51e30*/  STL.64 [R1+0x26e0], R24 ;  /* 0x0026e01801007387 */ /* 0x0001ea0000100a00 */
[----:B------:R1:W-:Y:S04]  /*51e40*/  STL.64 [R1+0x900], R8 ;  /* 0x0009000801007387 */ /* 0x0003e80000100a00 */
[----:B------:R5:W-:Y:S04]  /*51e50*/  STL.64 [R1+0x908], R10 ;  /* 0x0009080a01007387 */ /* 0x000be80000100a00 */
[----:B0-----:R-:W4:Y:S04]  /*51e60*/  LDL.LU.64 R24, [R1+0x460] ;  /* 0x0004600001187983 */ /* 0x001f280000300a00 */
[----:B------:R-:W4:Y:S04]  /*51e70*/  LDL.LU.64 R26, [R1+0x468] ;  /* 0x00046800011a7983 */ /* 0x000f280000300a00 */
[----:B-1----:R-:W2:Y:S04]  /*51e80*/  LDL.LU R8, [R1+0x410] ;  /* 0x0004100001087983 */ /* 0x002ea80000300800 */
[----:B------:R-:W2:Y:S04]  /*51e90*/  LDL.LU R9, [R1+0x414] ;  /* 0x0004140001097983 */ /* 0x000ea80000300800 */
[----:B-----5:R-:W5:Y:S04]  /*51ea0*/  LDL.LU R10, [R1+0x418] ;  /* 0x00041800010a7983 */ /* 0x020f680000300800 */
[----:B------:R-:W5:Y:S04]  /*51eb0*/  LDL.LU R11, [R1+0x41c] ;  /* 0x00041c00010b7983 */ /* 0x000f680000300800 */
[----:B-----5:R-:W-:Y:S04]  /*51ec0*/  STL.64 [R1+0x2590], R10 ;  /* 0x0025900a01007387 */ /* 0x020fe80000100a00 */
[----:B--2---:R4:W-:Y:S02]  /*51ed0*/  STL.64 [R1+0x2588], R8 ;  /* 0x0025880801007387 */ /* 0x0049e40000100a00 */
[----:B----4-:R-:W-:Y:S01]  /*51ee0*/  HMMA.16816.F32 R8, R24, R16, R4 ;  /* 0x000000101808723c */ /* 0x010fe20000001804 */
[----:B------:R-:W-:Y:S01]  /*51ef0*/  IMAD.MOV.U32 R6, RZ, RZ, R25 ;  /* 0x000000ffff067224 */ /* 0x000fe200078e0019 */
[----:B------:R-:W-:Y:S01]  /*51f00*/  MOV R5, R26 ;  /* 0x0000001a00057202 */ /* 0x000fe20000000f00 */
[----:B------:R-:W-:-:S02]  /*51f10*/  IMAD.MOV.U32 R7, RZ, RZ, R24 ;  /* 0x000000ffff077224 */ /* 0x000fc400078e0018 */
[----:B------:R-:W-:-:S14]  /*51f20*/  IMAD.MOV.U32 R4, RZ, RZ, R27 ;  /* 0x000000ffff047224 */ /* 0x000fdc00078e001b */
[----:B------:R-:W-:Y:S04]  /*51f30*/  STL.64 [R1+0x8f0], R8 ;  /* 0x0008f00801007387 */ /* 0x000fe80000100a00 */
[----:B------:R-:W-:Y:S04]  /*51f40*/  STL.64 [R1+0x8f8], R10 ;  /* 0x0008f80a01007387 */ /* 0x000fe80000100a00 */
[----:B---3--:R0:W-:Y:S04]  /*51f50*/  STL.64 [R1+0x26c8], R18 ;  /* 0x0026c81201007387 */ /* 0x0081e80000100a00 */
[----:B------:R1:W-:Y:S01]  /*51f60*/  STL.64 [R1+0x26c0], R16 ;  /* 0x0026c01001007387 */ /* 0x0003e20000100a00 */
[----:B0-----:R-:W-:-:S02]  /*51f70*/  IMAD.MOV.U32 R18, RZ, RZ, R5 ;  /* 0x000000ffff127224 */ /* 0x001fc400078e0005 */
[----:B------:R-:W-:Y:S02]  /*51f80*/  IMAD.MOV.U32 R19, RZ, RZ, R4 ;  /* 0x000000ffff137224 */ /* 0x000fe400078e0004 */
[----:B-1----:R-:W-:Y:S01]  /*51f90*/  IMAD.MOV.U32 R16, RZ, RZ, R7 ;  /* 0x000000ffff107224 */ /* 0x002fe200078e0007 */
[----:B------:R-:W-:-:S07]  /*51fa0*/  MOV R17, R6 ;  /* 0x0000000600117202 */ /* 0x000fce0000000f00 */
[----:B------:R-:W-:Y:S01]  /*51fb0*/  HMMA.16816.F32 R8, R16, R12, R20 ;  /* 0x0000000c1008723c */ /* 0x000fe20000001814 */
[----:B------:R-:W-:Y:S04]  /*51fc0*/  STL.64 [R1+0x26b8], R12 ;  /* 0x0026b80c01007387 */ /* 0x000fe80000100a00 */
[----:B------:R-:W2:-:S14]  /*51fd0*/  LDL.LU R4, [R1+0x190] ;  /* 0x0001900001047983 */ /* 0x000e9c0000300800 */
[----:B------:R-:W-:Y:S04]  /*51fe0*/  STL.64 [R1+0x8e0], R8 ;  /* 0x0008e00801007387 */ /* 0x000fe80000100a00 */
[----:B------:R-:W-:Y:S04]  /*51ff0*/  STL.64 [R1+0x8e8], R10 ;  /* 0x0008e80a01007387 */ /* 0x000fe80000100a00 */
[----:B------:R-:W2:Y:S04]  /*52000*/  LDL.LU R5, [R1+0x194] ;  /* 0x0001940001057983 */ /* 0x000ea80000300800 */
[----:B------:R-:W3:Y:S04]  /*52010*/  LDL.LU R6, [R1+0x198] ;  /* 0x0001980001067983 */ /* 0x000ee80000300800 */
[----:B------:R-:W3:Y:S04]  /*52020*/  LDL.LU R7, [R1+0x19c] ;  /* 0x00019c0001077983 */ /* 0x000ee80000300800 */
[----:B---3--:R0:W-:Y:S04]  /*52030*/  STL.64 [R1+0x2540], R6 ;  /* 0x0025400601007387 */ /* 0x0081e80000100a00 */
[----:B--2---:R1:W-:Y:S01]  /*52040*/  STL.64 [R1+0x2538], R4 ;  /* 0x0025380401007387 */ /* 0x0043e20000100a00 */
[----:B0-----:R-:W-:Y:S01]  /*52050*/  IMAD.MOV.U32 R6, RZ, RZ, R3 ;  /* 0x000000ffff067224 */ /* 0x001fe200078e0003 */
[----:B------:R-:W-:-:S02]  /*52060*/  MOV R7, R28 ;  /* 0x0000001c00077202 */ /* 0x000fc40000000f00 */
[----:B-1----:R-:W-:Y:S01]  /*52070*/  MOV R4, R0 ;  /* 0x0000000000047202 */ /* 0x002fe20000000f00 */
[----:B------:R-:W-:Y:S01]  /*52080*/  IMAD.MOV.U32 R5, RZ, RZ, R2 ;  /* 0x000000ffff057224 */ /* 0x000fe200078e0002 */
[----:B------:R-:W2:Y:S04]  /*52090*/  LDL.LU R0, [R1+0x277c] ;  /* 0x00277c0001007983 */ /* 0x000ea80000300800 */
[----:B------:R-:W3:Y:S04]  /*520a0*/  LDL.LU R2, [R1+0x2778] ;  /* 0x0027780001027983 */ /* 0x000ee80000300800 */
        /* <DEDUP_REMOVED lines=8> */
[----:B------:R-:W-:Y:S04]  /*52130*/  STL.64 [R1+0x2550], R6 ;  /* 0x0025500601007387 */ /* 0x000fe80000100a00 */
[----:B------:R0:W-:Y:S04]  /*52140*/  STL.64 [R1+0x2548], R4 ;  /* 0x0025480401007387 */ /* 0x0001e80000100a00 */
[----:B0-----:R-:W2:Y:S04]  /*52150*/  LDL.64 R4, [R1+0x40] ;  /* 0x0000400001047983 */ /* 0x001ea80000100a00 */
[----:B------:R-:W2:Y:S04]  /*52160*/  LDL.LU.64 R20, [R1+0x400] ;  /* 0x0004000001147983 */ /* 0x000ea80000300a00 */
[----:B------:R-:W2:Y:S04]  /*52170*/  LDL.LU.64 R22, [R1+0x408] ;  /* 0x0004080001167983 */ /* 0x000ea80000300a00 */
[----:B--2---:R-:W-:Y:S04]  /*52180*/  STL.64 [R1+0x2560], R22 ;  /* 0x0025601601007387 */ /* 0x004fe80000100a00 */
[----:B------:R0:W-:Y:S04]  /*52190*/  STL.64 [R1+0x2558], R20 ;  /* 0x0025581401007387 */ /* 0x0001e80000100a00 */
[----:B0-----:R-:W2:Y:S04]  /*521a0*/  LDL.LU R20, [R1+0x1b0] ;  /* 0x0001b00001147983 */ /* 0x001ea80000300800 */
[----:B------:R-:W2:Y:S04]  /*521b0*/  LDL.LU R21, [R1+0x1b4] ;  /* 0x0001b40001157983 */ /* 0x000ea80000300800 */
[----:B------:R-:W2:Y:S04]  /*521c0*/  LDL.LU R22, [R1+0x1b8] ;  /* 0x0001b80001167983 */ /* 0x000ea80000300800 */
[----:B------:R-:W2:Y:S04]  /*521d0*/  LDL.LU R23, [R1+0x1bc] ;  /* 0x0001bc0001177983 */ /* 0x000ea80000300800 */
[----:B--2---:R3:W-:Y:S04]  /*521e0*/  STL.64 [R1+0x2570], R22 ;  /* 0x0025701601007387 */ /* 0x0047e80000100a00 */
[----:B------:R5:W-:Y:S01]  /*521f0*/  STL.64 [R1+0x2568], R20 ;  /* 0x0025681401007387 */ /* 0x000be20000100a00 */
[----:B---3--:R-:W-:Y:S01]  /*52200*/  MOV R22, R2 ;  /* 0x0000000200167202 */ /* 0x008fe20000000f00 */
[----:B-----5:R-:W-:-:S02]  /*52210*/  IMAD.MOV.U32 R20, RZ, RZ, R28 ;  /* 0x000000ffff147224 */ /* 0x020fc400078e001c */
[----:B------:R-:W-:Y:S01]  /*52220*/  IMAD.MOV.U32 R23, RZ, RZ, R0 ;  /* 0x000000ffff177224 */ /* 0x000fe200078e0000 */
[----:B------:R-:W2:Y:S01]  /*52230*/  LDL.LU R28, [R1+0x276c] ;  /* 0x00276c00011c7983 */ /* 0x000ea20000300800 */
[----:B----4-:R-:W-:-:S03]  /*52240*/  IMAD.MOV.U32 R21, RZ, RZ, R3 ;  /* 0x000000ffff157224 */ /* 0x010fc600078e0003 */
        /* <DEDUP_REMOVED lines=17> */
[----:B---3--:R-:W-:-:S02]  /*52360*/  IMAD.MOV.U32 R22, RZ, RZ, R3 ;  /* 0x000000ffff167224 */ /* 0x008fc400078e0003 */
[----:B-----5:R-:W-:Y:S02]  /*52370*/  IMAD.MOV.U32 R20, RZ, RZ, R0 ;  /* 0x000000ffff147224 */ /* 0x020fe400078e0000 */
[----:B------:R-:W-:Y:S01]  /*52380*/  IMAD.MOV.U32 R23, RZ, RZ, R28 ;  /* 0x000000ffff177224 */ /* 0x000fe200078e001c */
[----:B------:R-:W2:Y:S01]  /*52390*/  LDL.LU R0, [R1+0x275c] ;  /* 0x00275c0001007983 */ /* 0x000ea20000300800 */
[----:B----4-:R-:W-:-:S03]  /*523a0*/  MOV R21, R2 ;  /* 0x0000000200157202 */ /* 0x010fc60000000f00 */
        /* <DEDUP_REMOVED lines=9> */
[----:B--2---:R3:W-:Y:S04]  /*52440*/  STL.64 [R1+0x25c0], R22 ;  /* 0x0025c01601007387 */ /* 0x0047e80000100a00 */
[----:B------:R5:W-:Y:S01]  /*52450*/  STL.64 [R1+0x25b8], R20 ;  /* 0x0025b81401007387 */ /* 0x000be20000100a00 */
[----:B---3--:R-:W-:Y:S01]  /*52460*/  IMAD.MOV.U32 R22, RZ, RZ, R2 ;  /* 0x000000ffff167224 */ /* 0x008fe200078e0002 */
[----:B-----5:R-:W-:-:S02]  /*52470*/  MOV R20, R28 ;  /* 0x0000001c00147202 */ /* 0x020fc40000000f00 */
[----:B------:R-:W-:Y:S01]  /*52480*/  MOV R23, R0 ;  /* 0x0000000000177202 */ /* 0x000fe20000000f00 */
        /* <DEDUP_REMOVED lines=34> */
[----:B------:R5:W-:Y:S02]  /*526b0*/  STL.64 [R1+0x2608], R20 ;  /* 0x0026081401007387 */ /* 0x000be40000100a00 */
[----:B-----5:R-:W-:Y:S01]  /*526c0*/  IMAD.MOV.U32 R20, RZ, RZ, R28 ;  /* 0x000000ffff147224 */ /* 0x020fe200078e001c */
[----:B----4-:R-:W-:Y:S01]  /*526d0*/  MOV R21, R3 ;  /* 0x0000000300157202 */ /* 0x010fe20000000f00 */
[----:B------:R-:W2:Y:S04]  /*526e0*/  LDL.LU R28, [R1+0x272c] ;  /* 0x00272c00011c7983 */ /* 0x000ea80000300800 */
[----:B------:R-:W4:Y:S01]  /*526f0*/  LDL.LU R3, [R1+0x2728] ;  /* 0x0027280001037983 */ /* 0x000f220000300800 */
[----:B---3--:R-:W-:-:S02]  /*52700*/  IMAD.MOV.U32 R22, RZ, RZ, R2 ;  /* 0x000000ffff167224 */ /* 0x008fc400078e0002 */
[----:B------:R-:W-:Y:S01]  /*52710*/  IMAD.MOV.U32 R23, RZ, RZ, R0 ;  /* 0x000000ffff177224 */ /* 0x000fe200078e0000 */
[----:B------:R-:W3:Y:S04]  /*52720*/  LDL.LU R2, [R1+0x2724] ;  /* 0x0027240001027983 */ /* 0x000ee80000300800 */
        /* <DEDUP_REMOVED lines=15> */
[----:B----4-:R-:W-:Y:S01]  /*52820*/  IMAD.MOV.U32 R22, RZ, RZ, R3 ;  /* 0x000000ffff167224 */ /* 0x010fe200078e0003 */
[----:B-----5:R-:W-:-:S02]  /*52830*/  MOV R20, R0 ;  /* 0x0000000000147202 */ /* 0x020fc40000000f00 */
[----:B------:R-:W-:Y:S01]  /*52840*/  MOV R23, R28 ;  /* 0x0000001c00177202 */ /* 0x000fe20000000f00 */
[----:B------:R-:W2:Y:S01]  /*52850*/  LDL.LU R0, [R1+0x271c] ;  /* 0x00271c0001007983 */ /* 0x000ea20000300800 */
[----:B---3--:R-:W-:-:S03]  /*52860*/  IMAD.MOV.U32 R21, RZ, RZ, R2 ;  /* 0x000000ffff157224 */ /* 0x008fc600078e0002 */
        /* <DEDUP_REMOVED lines=36> */
[----:B------:R-:W2:Y:S01]  /*52ab0*/  LDL.LU R23, [R1+0x29c] ;  /* 0x00029c0001177983 */ /* 0x000ea20000300800 */
[----:B------:R-:W-:Y:S03]  /*52ac0*/  HMMA.16816.F32 R24, R16, R4, R24 ;  /* 0x000000041018723c */ /* 0x000fe60000001818 */
[----:B--2---:R3:W-:Y:S04]  /*52ad0*/  STL.64 [R1+0x2690], R22 ;  /* 0x0026901601007387 */ /* 0x0047e80000100a00 */
[----:B------:R5:W-:Y:S01]  /*52ae0*/  STL.64 [R1+0x2688], R20 ;  /* 0x0026881401007387 */ /* 0x000be20000100a00 */
[----:B---3--:R-:W-:-:S02]  /*52af0*/  MOV R22, R3 ;  /* 0x0000000300167202 */ /* 0x008fc40000000f00 */
[----:B-----5:R-:W-:Y:S01]  /*52b00*/  MOV R20, R0 ;  /* 0x0000000000147202 */ /* 0x020fe20000000f00 */
        /* <DEDUP_REMOVED lines=27> */
[----:B------:R0:W-:Y:S04]  /*52cc0*/  STL.64 [R1+0x8b0], R12 ;  /* 0x0008b00c01007387 */ /* 0x0001e80000100a00 */
[----:B------:R-:W-:Y:S04]  /*52cd0*/  STL.64 [R1+0x8b8], R14 ;  /* 0x0008b80e01007387 */ /* 0x000fe80000100a00 */
[----:B0-----:R-:W2:Y:S01]  /*52ce0*/  LDL.LU.64 R12, [R1+0x26b8] ;  /* 0x0026b800010c7983 */ /* 0x001ea20000300a00 */
[----:B-----5:R-:W-:Y:S01]  /*52cf0*/  MOV R20, R28 ;  /* 0x0000001c00147202 */ /* 0x020fe20000000f00 */
[----:B----4-:R-:W-:Y:S01]  /*52d00*/  IMAD.MOV.U32 R21, RZ, RZ, R3 ;  /* 0x000000ffff157224 */ /* 0x010fe200078e0003 */
[----:B---3--:R-:W-:Y:S01]  /*52d10*/  MOV R22, R2 ;  /* 0x0000000200167202 */ /* 0x008fe20000000f00 */
[----:B------:R-:W-:-:S07]  /*52d20*/  IMAD.MOV.U32 R23, RZ, RZ, R0 ;  /* 0x000000ffff177224 */ /* 0x000fce00078e0000 */
        /* <DEDUP_REMOVED lines=71> */
[----:B------:R-:W-:Y:S01]  /*531a0*/  MOV R2, R22 ;  /* 0x0000001600027202 */ /* 0x000fe20000000f00 */
[----:B------:R-:W-:Y:S01]  /*531b0*/  IMAD.MOV.U32 R0, RZ, RZ, R23 ;  /* 0x000000ffff007224 */ /* 0x000fe200078e0017 */
[----:B------:R-:W-:Y:S01]  /*531c0*/  MOV R28, R20 ;  /* 0x00000014001c7202 */ /* 0x000fe20000000f00 */
        /* <DEDUP_REMOVED lines=43> */
[----:B------:R-:W3:Y:S02]  /*53480*/  LDL.LU.64 R4, [R1+0x2548] ;  /* 0x0025480001047983 */ /* 0x000ee40000300a00 */
[----:B---3--:R-:W-:Y:S02]  /*53490*/  HMMA.16816.F32 R8, R8, R24, R4 ;  /* 0x000000180808723c */ /* 0x008fe40000001804 */
[----:B------:R-:W2:Y:S04]  /*534a0*/  LDL.LU.64 R6, [R1+0x2540] ;  /* 0x0025400001067983 */ /* 0x000ea80000300a00 */
[----:B------:R-:W2:-:S13]  /*534b0*/  LDL.LU.64 R4, [R1+0x2538] ;  /* 0x0025380001047983 */ /* 0x000e9a0000300a00 */
[----:B------:R-:W-:Y:S04]  /*534c0*/  STL.64 [R1+0x420], R8 ;  /* 0x0004200801007387 */ /* 0x000fe80000100a00 */
[----:B------:R0:W-:Y:S04]  /*534d0*/  STL.64 [R1+0x428], R10 ;  /* 0x0004280a01007387 */ /* 0x0001e80000100a00 */
[----:B0-----:R-:W3:Y:S04]  /*534e0*/  LDL.LU.64 R10, [R1+0x2530] ;  /* 0x00253000010a7983 */ /* 0x001ee80000300a00 */
[----:B------:R-:W3:Y:S04]  /*534f0*/  LDL.LU.64 R8, [R1+0x2528] ;  /* 0x0025280001087983 */ /* 0x000ee80000300a00 */
[----:B------:R-:W-:Y:S04]  /*53500*/  STL.64 [R1+0x24f8], R26 ;  /* 0x0024f81a01007387 */ /* 0x000fe80000100a00 */
[----:B------:R2:W-:Y:S02]  /*53510*/  STL.64 [R1+0x24f0], R24 ;  /* 0x0024f01801007387 */ /* 0x0005e40000100a00 */
[----:B--2---:R-:W-:Y:S01]  /*53520*/  HMMA.16816.F32 R24, R20, R16, R4 ;  /* 0x000000101418723c */ /* 0x004fe20000001804 */
[----:B------:R-:W-:Y:S01]  /*53530*/  IMAD.MOV.U32 R4, RZ, RZ, R23 ;  /* 0x000000ffff047224 */ /* 0x000fe200078e0017 */
[----:B------:R-:W-:Y:S01]  /*53540*/  MOV R5, R22 ;  /* 0x0000001600057202 */ /* 0x000fe20000000f00 */
[----:B------:R-:W-:Y:S01]  /*53550*/  IMAD.MOV.U32 R6, RZ, RZ, R21 ;  /* 0x000000ffff067224 */ /* 0x000fe200078e0015 */
[----:B------:R-:W-:-:S15]  /*53560*/  MOV R7, R20 ;  /* 0x0000001400077202 */ /* 0x000fde0000000f00 */
[----:B------:R-:W-:Y:S04]  /*53570*/  STL.64 [R1+0x410], R24 ;  /* 0x0004101801007387 */ /* 0x000fe80000100a00 */
[----:B------:R-:W-:Y:S04]  /*53580*/  STL.64 [R1+0x418], R26 ;  /* 0x0004181a01007387 */ /* 0x000fe80000100a00 */
[----:B------:R0:W-:Y:S04]  /*53590*/  STL.64 [R1+0x24d8], R18 ;  /* 0x0024d81201007387 */ /* 0x0001e80000100a00 */
[----:B------:R1:W-:Y:S01]  /*535a0*/  STL.64 [R1+0x24d0], R16 ;  /* 0x0024d01001007387 */ /* 0x0003e20000100a00 */
[----:B0-----:R-:W-:Y:S01]  /*535b0*/  IMAD.MOV.U32 R19, RZ, RZ, R4 ;  /* 0x000000ffff137224 */ /* 0x001fe200078e0004 */
[----:B------:R-:W-:-:S02]  /*535c0*/  MOV R18, R5 ;  /* 0x0000000500127202 */ /* 0x000fc40000000f00 */
[----:B------:R-:W2:Y:S01]  /*535d0*/  LDL.LU R4, [R1+0x3a0] ;  /* 0x0003a00001047983 */ /* 0x000ea20000300800 */
[----:B-1----:R-:W-:-:S03]  /*535e0*/  IMAD.MOV.U32 R17, RZ, RZ, R6 ;  /* 0x000000ffff117224 */ /* 0x002fc600078e0006 */
[----:B------:R-:W2:Y:S01]  /*535f0*/  LDL.LU R5, [R1+0x3a4] ;  /* 0x0003a40001057983 */ /* 0x000ea20000300800 */
[----:B------:R-:W-:-:S03]  /*53600*/  MOV R16, R7 ;  /* 0x0000000700107202 */ /* 0x000fc60000000f00 */
[----:B------:R-:W4:Y:S04]  /*53610*/  LDL.LU R6, [R1+0x3a8] ;  /* 0x0003a80001067983 */ /* 0x000f280000300800 */
[----:B------:R-:W4:Y:S04]  /*53620*/  LDL.LU R7, [R1+0x3ac] ;  /* 0x0003ac0001077983 */ /* 0x000f280000300800 */
[----:B----4-:R-:W-:Y:S04]  /*53630*/  STL.64 [R1+0x2350], R6 ;  /* 0x0023500601007387 */ /* 0x010fe80000100a00 */
[----:B--2---:R3:W-:Y:S02]  /*53640*/  STL.64 [R1+0x2348], R4 ;  /* 0x0023480401007387 */ /* 0x0047e40000100a00 */
[----:B---3--:R-:W-:Y:S02]  /*53650*/  HMMA.16816.F32 R4, R16, R12, R8 ;  /* 0x0000000c1004723c */ /* 0x008fe40000001808 */
[----:B------:R-:W-:Y:S04]  /*53660*/  STL.64 [R1+0x24c8], R12 ;  /* 0x0024c80c01007387 */ /* 0x000fe80000100a00 */
[----:B------:R-:W2:-:S13]  /*53670*/  LDL.LU R8, [R1+0x3b0] ;  /* 0x0003b00001087983 */ /* 0x000e9a0000300800 */
[----:B------:R0:W-:Y:S04]  /*53680*/  STL.64 [R1+0x390], R4 ;  /* 0x0003900401007387 */ /* 0x0001e80000100a00 */
[----:B------:R1:W-:Y:S04]  /*53690*/  STL.64 [R1+0x398], R6 ;  /* 0x0003980601007387 */ /* 0x0003e80000100a00 */
[----:B------:R-:W2:Y:S04]  /*536a0*/  LDL.LU R9, [R1+0x3b4] ;  /* 0x0003b40001097983 */ /* 0x000ea80000300800 */
[----:B------:R-:W3:Y:S04]  /*536b0*/  LDL.LU R10, [R1+0x3b8] ;  /* 0x0003b800010a7983 */ /* 0x000ee80000300800 */
[----:B------:R-:W3:Y:S04]  /*536c0*/  LDL.LU R11, [R1+0x3bc] ;  /* 0x0003bc00010b7983 */ /* 0x000ee80000300800 */
[----:B---3--:R-:W-:Y:S04]  /*536d0*/  STL.64 [R1+0x23a0], R10 ;  /* 0x0023a00a01007387 */ /* 0x008fe80000100a00 */
[----:B--2---:R-:W-:Y:S04]  /*536e0*/  STL.64 [R1+0x2398], R8 ;  /* 0x0023980801007387 */ /* 0x004fe80000100a00 */
[----:B------:R-:W2:Y:S04]  /*536f0*/  LDL.LU R20, [R1+0x10] ;  /* 0x0000100001147983 */ /* 0x000ea80000300800 */
[----:B------:R-:W2:Y:S04]  /*53700*/  LDL.LU R21, [R1+0x14] ;  /* 0x0000140001157983 */ /* 0x000ea80000300800 */
[----:B------:R-:W3:Y:S04]  /*53710*/  LDL.LU R22, [R1+0x18] ;  /* 0x0000180001167983 */ /* 0x000ee80000300800 */
[----:B------:R-:W3:Y:S04]  /*53720*/  LDL.LU R23, [R1+0x1c] ;  /* 0x00001c0001177983 */ /* 0x000ee80000300800 */
[----:B0-----:R-:W4:Y:S04]  /*53730*/  LDL.LU R4, [R1+0x360] ;  /* 0x0003600001047983 */ /* 0x001f280000300800 */
[----:B------:R-:W4:Y:S04]  /*53740*/  LDL.LU R5, [R1+0x364] ;  /* 0x0003640001057983 */ /* 0x000f280000300800 */
[----:B-1----:R-:W5:Y:S04]  /*53750*/  LDL.LU R6, [R1+0x368] ;  /* 0x0003680001067983 */ /* 0x002f680000300800 */
[----:B------:R-:W5:Y:S04]  /*53760*/  LDL.LU R7, [R1+0x36c] ;  /* 0x00036c0001077983 */ /* 0x000f680000300800 */
[----:B-----5:R-:W-:Y:S04]  /*53770*/  STL.64 [R1+0x2360], R6 ;  /* 0x0023600601007387 */ /* 0x020fe80000100a00 */
[----:B----4-:R-:W-:Y:S04]  /*53780*/  STL.64 [R1+0x2358], R4 ;  /* 0x0023580401007387 */ /* 0x010fe80000100a00 */
[----:B---3--:R-:W-:Y:S04]  /*53790*/  STL.64 [R1+0x2340], R22 ;  /* 0x0023401601007387 */ /* 0x008fe80000100a00 */
[----:B--2---:R0:W-:Y:S04]  /*537a0*/  STL.64 [R1+0x2338], R20 ;  /* 0x0023381401007387 */ /* 0x0041e80000100a00 */
[----:B0-----:R-:W2:Y:S04]  /*537b0*/  LDL.LU R20, [R1+0x90] ;  /* 0x0000900001147983 */ /* 0x001ea80000300800 */
[----:B------:R-:W2:Y:S04]  /*537c0*/  LDL.LU R21, [R1+0x94] ;  /* 0x0000940001157983 */ /* 0x000ea80000300800 */
[----:B------:R-:W3:Y:S01]  /*537d0*/  LDL.LU R22, [R1+0x98] ;  /* 0x0000980001167983 */ /* 0x000ee20000300800 */
[----:B------:R-:W-:-:S03]  /*537e0*/  MOV R23, R29 ;  /* 0x0000001d00177202 */ /* 0x000fc60000000f00 */
[----:B------:R-:W4:Y:S04]  /*537f0*/  LDL.LU R29, [R1+0x2520] ;  /* 0x00252000011d7983 */ /* 0x000f280000300800 */
[----:B------:R-:W5:Y:S04]  /*53800*/  LDL.LU R8, [R1+0x3c0] ;  /* 0x0003c00001087983 */ /* 0x000f680000300800 */
[----:B------:R-:W5:Y:S04]  /*53810*/  LDL.LU R9, [R1+0x3c4] ;  /* 0x0003c40001097983 */ /* 0x000f680000300800 */
[----:B------:R-:W2:Y:S04]  /*53820*/  LDL.LU R10, [R1+0x3c8] ;  /* 0x0003c800010a7983 */ /* 0x000ea80000300800 */
        /* <DEDUP_REMOVED lines=13> */
[----:B------:R-:W3:Y:S01]  /*53900*/  LDL.LU R22, [R1+0x348] ;  /* 0x0003480001167983 */ /* 0x000ee20000300800 */
[----:B----4-:R-:W-:-:S03]  /*53910*/  IMAD.MOV.U32 R23, RZ, RZ, R29 ;  /* 0x000000ffff177224 */ /* 0x010fc600078e001d */
        /* <DEDUP_REMOVED lines=12> */
[----:B----4-:R-:W-:-:S03]  /*539e0*/  MOV R23, R29 ;  /* 0x0000001d00177202 */ /* 0x010fc60000000f00 */
        /* <DEDUP_REMOVED lines=36> */
[----:B------:R-:W3:Y:S01]  /*53c30*/  LDL.LU R22, [R1+0x38] ;  /* 0x0000380001167983 */ /* 0x000ee20000300800 */
[----:B----4-:R-:W-:-:S03]  /*53c40*/  MOV R23, R29 ;  /* 0x0000001d00177202 */ /* 0x010fc60000000f00 */
        /* <DEDUP_REMOVED lines=32> */
[----:B------:R-:W4:Y:S01]  /*53e50*/  LDL.LU R29, [R1+0x2508] ;  /* 0x00250800011d7983 */ /* 0x000f220000300800 */
[----:B------:R-:W-:Y:S01]  /*53e60*/  IMAD.MOV.U32 R5, RZ, RZ, R14 ;  /* 0x000000ffff057224 */ /* 0x000fe200078e000e */
[----:B------:R-:W-:Y:S02]  /*53e70*/  MOV R4, R15 ;  /* 0x0000000f00047202 */ /* 0x000fe40000000f00 */
        /* <DEDUP_REMOVED lines=8> */
[----:B------:R-:W5:Y:S04]  /*53f00*/  LDL.LU R14, [R1+0x158] ;  /* 0x00015800010e7983 */ /* 0x000f680000300800 */
[----:B------:R-:W5:Y:S04]  /*53f10*/  LDL.LU R15, [R1+0x15c] ;  /* 0x00015c00010f7983 */ /* 0x000f680000300800 */
        /* <DEDUP_REMOVED lines=28> */
[C---:B-----5:R-:W-:Y:S03]  /*540e0*/  HMMA.16816.F32 R24, R16.reuse, R4, R24 ;  /* 0x000000041018723c */ /* 0x060fe60000001818 */
        /* <DEDUP_REMOVED lines=14> */
[----:B------:R-:W5:Y:S02]  /*541d0*/  LDL.LU.64 R24, [R1+0x24f0] ;  /* 0x0024f00001187983 */ /* 0x000f640000300a00 */
[----:B-----5:R-:W-:Y:S02]  /*541e0*/  HMMA.16816.F32 R16, R16, R24, R8 ;  /* 0x000000181010723c */ /* 0x020fe40000001808 */
[----:B------:R-:W5:Y:S04]  /*541f0*/  LDL.LU.64 R10, [R1+0x24e8] ;  /* 0x0024e800010a7983 */ /* 0x000f680000300a00 */
[----:B------:R-:W5:-:S13]  /*54200*/  LDL.LU.64 R8, [R1+0x24e0] ;  /* 0x0024e00001087983 */ /* 0x000f5a0000300a00 */
[----:B------:R-:W-:Y:S04]  /*54210*/  STL.64 [R1+0x320], R16 ;  /* 0x0003201001007387 */ /* 0x000fe80000100a00 */
[----:B------:R0:W-:Y:S04]  /*54220*/  STL.64 [R1+0x328], R18 ;  /* 0x0003281201007387 */ /* 0x0001e80000100a00 */
[----:B0-----:R-:W2:Y:S04]  /*54230*/  LDL.LU.64 R18, [R1+0x24d8] ;  /* 0x0024d80001127983 */ /* 0x001ea80000300a00 */
[----:B------:R-:W5:Y:S02]  /*54240*/  LDL.LU.64 R16, [R1+0x24d0] ;  /* 0x0024d00001107983 */ /* 0x000f640000300a00 */
[----:B-----5:R-:W-:-:S15]  /*54250*/  HMMA.16816.F32 R12, R8, R16, R12 ;  /* 0x00000010080c723c */ /* 0x020fde000000180c */
[----:B------:R-:W-:-:S04]  /*54260*/  NOP ;  /* 0x0000000000007918 */ /* 0x000fc80000000000 */
[----:B------:R0:W-:Y:S04]  /*54270*/  STL.64 [R1+0x300], R12 ;  /* 0x0003000c01007387 */ /* 0x0001e80000100a00 */
[----:B------:R-:W-:Y:S04]  /*54280*/  STL.64 [R1+0x308], R14 ;  /* 0x0003080e01007387 */ /* 0x000fe80000100a00 */
[----:B0-----:R-:W2:Y:S01]  /*54290*/  LDL.LU.64 R12, [R1+0x24c8] ;  /* 0x0024c800010c7983 */ /* 0x001ea20000300a00 */
[----:B----4-:R-:W-:-:S07]  /*542a0*/  IMAD.MOV.U32 R23, RZ, RZ, R29 ;  /* 0x000000ffff177224 */ /* 0x010fce00078e001d */
        /* <DEDUP_REMOVED lines=22> */
[----:B------:R0:W-:Y:S01]  /*54410*/  STL [R1+0x2b8], R22 ;  /* 0x0002b81601007387 */ /* 0x0001e20000100800 */
[----:B------:R-:W-:-:S03]  /*54420*/  MOV R29, R23 ;  /* 0x00000017001d7202 */ /* 0x000fc60000000f00 */
        /* <DEDUP_REMOVED lines=90> */
[----:B0-----:R-:W4:Y:S04]  /*549d0*/  LDL.LU.64 R6, [R1+0x2360] ;  /* 0x0023600001067983 */ /* 0x001f280000300a00 */
[----:B------:R-:W4:Y:S02]  /*549e0*/  LDL.LU.64 R4, [R1+0x2358] ;  /* 0x0023580001047983 */ /* 0x000f240000300a00 */
[----:B----4-:R-:W-:Y:S02]  /*549f0*/  HMMA.16816.F32 R8, R8, R24, R4 ;  /* 0x000000180808723c */ /* 0x010fe40000001804 */
[----:B------:R-:W2:Y:S04]  /*54a00*/  LDL.LU.64 R6, [R1+0x2350] ;  /* 0x0023500001067983 */ /* 0x000ea80000300a00 */
[----:B------:R-:W2:-:S13]  /*54a10*/  LDL.LU.64 R4, [R1+0x2348] ;  /* 0x0023480001047983 */ /* 0x000e9a0000300a00 */
[----:B------:R-:W-:Y:S04]  /*54a20*/  STL.64 [R1+0x2038], R10 ;  /* 0x0020380a01007387 */ /* 0x000fe80000100a00 */
[----:B------:R0:W-:Y:S04]  /*54a30*/  STL.64 [R1+0x2030], R8 ;  /* 0x0020300801007387 */ /* 0x0001e80000100a00 */
[----:B0-----:R-:W4:Y:S04]  /*54a40*/  LDL.LU.64 R8, [R1+0x40] ;  /* 0x0000400001087983 */ /* 0x001f280000300a00 */
[----:B------:R-:W5:Y:S01]  /*54a50*/  LDL.LU.64 R10, [R1+0x48] ;  /* 0x00004800010a7983 */ /* 0x000f620000300a00 */
        /* <DEDUP_REMOVED lines=12> */
[----:B------:R-:W4:Y:S01]  /*54b20*/  LDL.LU.64 R12, [R1+0x2318] ;  /* 0x00231800010c7983 */ /* 0x000f220000300a00 */
[C---:B--2---:R-:W-:Y:S08]  /*54b30*/  HMMA.16816.F32 R20, R4.reuse, R24, R20 ;  /* 0x000000180414723c */ /* 0x044ff00000001814 */
[----:B----4-:R-:W-:-:S15]  /*54b40*/  HMMA.16816.F32 R12, R4, R8, R12 ;  /* 0x00000008040c723c */ /* 0x010fde000000180c */
[----:B------:R-:W-:-:S04]  /*54b50*/  NOP ;  /* 0x0000000000007918 */ /* 0x000fc80000000000 */
[----:B------:R0:W-:Y:S04]  /*54b60*/  STL.64 [R1+0x180], R12 ;  /* 0x0001800c01007387 */ /* 0x0001e80000100a00 */
[----:B------:R1:W-:Y:S04]  /*54b70*/  STL.64 [R1+0x188], R14 ;  /* 0x0001880e01007387 */ /* 0x0003e80000100a00 */
[----:B0-----:R-:W2:Y:S04]  /*54b80*/  LDL.LU R12, [R1+0x4a0] ;  /* 0x0004a000010c7983 */ /* 0x001ea80000300800 */
[----:B------:R-:W2:Y:S04]  /*54b90*/  LDL.LU R13, [R1+0x4a4] ;  /* 0x0004a400010d7983 */ /* 0x000ea80000300800 */
[----:B-1----:R-:W2:Y:S04]  /*54ba0*/  LDL.LU R14, [R1+0x4a8] ;  /* 0x0004a800010e7983 */ /* 0x002ea80000300800 */
[----:B------:R-:W2:Y:S04]  /*54bb0*/  LDL.LU R15, [R1+0x4ac] ;  /* 0x0004ac00010f7983 */ /* 0x000ea80000300800 */
[----:B------:R-:W2:Y:S04]  /*54bc0*/  LDL.LU.64 R6, [R1+0x2310] ;  /* 0x0023100001067983 */ /* 0x000ea80000300a00 */
[----:B------:R-:W2:Y:S04]  /*54bd0*/  LDL.LU.64 R4, [R1+0x2308] ;  /* 0x0023080001047983 */ /* 0x000ea80000300a00 */
[----:B------:R-:W-:Y:S04]  /*54be0*/  STL.64 [R1+0x170], R20 ;  /* 0x0001701401007387 */ /* 0x000fe80000100a00 */
[----:B------:R0:W-:Y:S04]  /*54bf0*/  STL.64 [R1+0x178], R22 ;  /* 0x0001781601007387 */ /* 0x0001e80000100a00 */
[----:B0-----:R-:W4:Y:S01]  /*54c00*/  LDL.64 R22, [R1+0x68] ;  /* 0x0000680001167983 */ /* 0x001f220000100a00 */
[----:B--2---:R-:W-:-:S15]  /*54c10*/  HMMA.16816.F32 R4, R12, R18, R4 ;  /* 0x000000120c04723c */ /* 0x004fde0000001804 */
[----:B------:R-:W-:-:S04]  /*54c20*/  NOP ;  /* 0x0000000000007918 */ /* 0x000fc80000000000 */
[----:B------:R0:W-:Y:S04]  /*54c30*/  STL.64 [R1+0x160], R4 ;  /* 0x0001600401007387 */ /* 0x0001e80000100a00 */
[----:B------:R1:W-:Y:S01]  /*54c40*/  STL.64 [R1+0x168], R6 ;  /* 0x0001680601007387 */ /* 0x0003e20000100a00 */
[----:B0-----:R-:W-:Y:S01]  /*54c50*/  MOV R5, R18 ;  /* 0x0000001200057202 */ /* 0x001fe20000000f00 */
[----:B------:R-:W-:Y:S02]  /*54c60*/  IMAD.MOV.U32 R4, RZ, RZ, R19 ;  /* 0x000000ffff047224 */ /* 0x000fe400078e0013 */
[----:B------:R-:W2:Y:S04]  /*54c70*/  LDL.LU.64 R18, [R1+0x2300] ;  /* 0x0023000001127983 */ /* 0x000ea80000300a00 */
[----:B------:R-:W2:Y:S01]  /*54c80*/  LDL.LU.64 R16, [R1+0x22f8] ;  /* 0x0022f80001107983 */ /* 0x000ea20000300a00 */
[----:B-1----:R-:W-:Y:S01]  /*54c90*/  MOV R6, R5 ;  /* 0x0000000500067202 */ /* 0x002fe20000000f00 */
[----:B------:R-:W-:Y:S01]  /*54ca0*/  IMAD.MOV.U32 R7, RZ, RZ, R4 ;  /* 0x000000ffff077224 */ /* 0x000fe200078e0004 */
[----:B----4-:R-:W-:Y:S01]  /*54cb0*/  MOV R9, R22 ;  /* 0x0000001600097202 */ /* 0x010fe20000000f00 */
[----:B------:R-:W-:-:S03]  /*54cc0*/  IMAD.MOV.U32 R8, RZ, RZ, R23 ;  /* 0x000000ffff087224 */ /* 0x000fc600078e0017 */
[----:B------:R-:W-:Y:S04]  /*54cd0*/  STL.64 [R1+0x22d0], R6 ;  /* 0x0022d00601007387 */ /* 0x000fe80000100a00 */
[----:B------:R-:W4:Y:S01]  /*54ce0*/  LDL.LU.64 R20, [R1+0x4d0] ;  /* 0x0004d00001147983 */ /* 0x000f220000300a00 */
[----:B--2---:R-:W-:Y:S03]  /*54cf0*/  HMMA.16816.F32 R16, R12, R22, R16 ;  /* 0x000000160c10723c */ /* 0x004fe60000001810 */
[----:B------:R-:W2:Y:S04]  /*54d00*/  LDL.LU.64 R22, [R1+0x4d8] ;  /* 0x0004d80001167983 */ /* 0x000ea80000300a00 */
[----:B--2---:R-:W-:Y:S04]  /*54d10*/  STL.64 [R1+0x2298], R22 ;  /* 0x0022981601007387 */ /* 0x004fe80000100a00 */
[----:B----4-:R0:W-:Y:S04]  /*54d20*/  STL.64 [R1+0x2290], R20 ;  /* 0x0022901401007387 */ /* 0x0101e80000100a00 */
[----:B0-----:R-:W2:Y:S04]  /*54d30*/  LDL.LU R20, [R1+0x4c0] ;  /* 0x0004c00001147983 */ /* 0x001ea80000300800 */
[----:B------:R-:W2:Y:S04]  /*54d40*/  LDL.LU R21, [R1+0x4c4] ;  /* 0x0004c40001157983 */ /* 0x000ea80000300800 */
[----:B------:R-:W4:Y:S04]  /*54d50*/  LDL.LU R22, [R1+0x4c8] ;  /* 0x0004c80001167983 */ /* 0x000f280000300800 */
[----:B------:R-:W4:Y:S04]  /*54d60*/  LDL.LU R23, [R1+0x4cc] ;  /* 0x0004cc0001177983 */ /* 0x000f280000300800 */
[----:B----4-:R-:W-:Y:S04]  /*54d70*/  STL.64 [R1+0x22e0], R22 ;  /* 0x0022e01601007387 */ /* 0x010fe80000100a00 */
[----:B--2---:R0:W-:Y:S04]  /*54d80*/  STL.64 [R1+0x22d8], R20 ;  /* 0x0022d81401007387 */ /* 0x0041e80000100a00 */
        /* <DEDUP_REMOVED lines=8> */
[----:B------:R-:W-:Y:S04]  /*54e10*/  STL.64 [R1+0x1f58], R18 ;  /* 0x001f581201007387 */ /* 0x000fe80000100a00 */
[----:B------:R0:W-:Y:S04]  /*54e20*/  STL.64 [R1+0x1f50], R16 ;  /* 0x001f501001007387 */ /* 0x0001e80000100a00 */
[----:B0-----:R-:W4:Y:S04]  /*54e30*/  LDL.LU R16, [R1+0x480] ;  /* 0x0004800001107983 */ /* 0x001f280000300800 */
[----:B------:R-:W4:Y:S04]  /*54e40*/  LDL.LU R17, [R1+0x484] ;  /* 0x0004840001117983 */ /* 0x000f280000300800 */
[----:B------:R-:W2:Y:S04]  /*54e50*/  LDL.LU R18, [R1+0x488] ;  /* 0x0004880001127983 */ /* 0x000ea80000300800 */
[----:B------:R-:W2:Y:S04]  /*54e60*/  LDL.LU R19, [R1+0x48c] ;  /* 0x00048c0001137983 */ /* 0x000ea80000300800 */
[----:B--2---:R-:W-:Y:S04]  /*54e70*/  STL.64 [R1+0x22a8], R18 ;  /* 0x0022a81201007387 */ /* 0x004fe80000100a00 */
[----:B----4-:R0:W-:Y:S04]  /*54e80*/  STL.64 [R1+0x22a0], R16 ;  /* 0x0022a01001007387 */ /* 0x0101e80000100a00 */
[----:B0-----:R-:W2:Y:S04]  /*54e90*/  LDL.LU R16, [R1+0x7c0] ;  /* 0x0007c00001107983 */ /* 0x001ea80000300800 */
[----:B------:R-:W2:Y:S01]  /*54ea0*/  LDL.LU R17, [R1+0x7c4] ;  /* 0x0007c40001117983 */ /* 0x000ea20000300800 */
[----:B---3--:R-:W-:Y:S01]  /*54eb0*/  MOV R18, R27 ;  /* 0x0000001b00127202 */ /* 0x008fe20000000f00 */
[----:B------:R-:W-:-:S02]  /*54ec0*/  IMAD.MOV.U32 R19, RZ, RZ, R26 ;  /* 0x000000ffff137224 */ /* 0x000fc400078e001a */
[----:B------:R-:W3:Y:S04]  /*54ed0*/  LDL.LU R27, [R1+0x22f4] ;  /* 0x0022f400011b7983 */ /* 0x000ee80000300800 */
[----:B------:R-:W4:Y:S04]  /*54ee0*/  LDL.LU R26, [R1+0x22f0] ;  /* 0x0022f000011a7983 */ /* 0x000f280000300800 */
[----:B------:R0:W-:Y:S02]  /*54ef0*/  STL.64 [R1+0x22b8], R18 ;  /* 0x0022b81201007387 */ /* 0x0001e40000100a00 */
[----:B0-----:R-:W-:Y:S01]  /*54f00*/  MOV R18, R9 ;  /* 0x0000000900127202 */ /* 0x001fe20000000f00 */
[----:B------:R-:W-:Y:S01]  /*54f10*/  IMAD.MOV.U32 R19, RZ, RZ, R8 ;  /* 0x000000ffff137224 */ /* 0x000fe200078e0008 */
[----:B-----5:R-:W-:Y:S01]  /*54f20*/  HMMA.16816.F32 R20, R12, R10, R20 ;  /* 0x0000000a0c14723c */ /* 0x020fe20000001814 */
[----:B--2---:R0:W-:Y:S04]  /*54f30*/  STL.64 [R1+0x22b0], R16 ;  /* 0x0022b01001007387 */ /* 0x0041e80000100a00 */
[----:B------:R3:W-:Y:S04]  /*54f40*/  STL.64 [R1+0x22c8], R18 ;  /* 0x0022c81201007387 */ /* 0x0007e80000100a00 */
[----:B0-----:R-:W2:Y:S04]  /*54f50*/  LDL.LU R16, [R1+0x490] ;  /* 0x0004900001107983 */ /* 0x001ea80000300800 */
[----:B------:R-:W2:Y:S01]  /*54f60*/  LDL.LU R17, [R1+0x494] ;  /* 0x0004940001117983 */ /* 0x000ea20000300800 */
[----:B---3--:R-:W-:Y:S01]  /*54f70*/  MOV R18, R27 ;  /* 0x0000001b00127202 */ /* 0x008fe20000000f00 */
[----:B----4-:R-:W-:-:S02]  /*54f80*/  IMAD.MOV.U32 R19, RZ, RZ, R26 ;  /* 0x000000ffff137224 */ /* 0x010fc400078e001a */
[----:B------:R-:W3:Y:S04]  /*54f90*/  LDL.LU R27, [R1+0x22ec] ;  /* 0x0022ec00011b7983 */ /* 0x000ee80000300800 */
[----:B------:R-:W3:Y:S01]  /*54fa0*/  LDL.LU R26, [R1+0x22e8] ;  /* 0x0022e800011a7983 */ /* 0x000ee20000300800 */
[----:B------:R-:W-:-:S03]  /*54fb0*/  MOV R25, R22 ;  /* 0x0000001600197202 */ /* 0x000fc60000000f00 */
[----:B------:R0:W-:Y:S01]  /*54fc0*/  STL.64 [R1+0x140], R20 ;  /* 0x0001401401007387 */ /* 0x0001e20000100a00 */
[----:B------:R-:W-:-:S03]  /*54fd0*/  IMAD.MOV.U32 R24, RZ, RZ, R23 ;  /* 0x000000ffff187224 */ /* 0x000fc600078e0017 */
[----:B------:R-:W2:Y:S04]  /*54fe0*/  LDL.LU.64 R22, [R1+0x22e0] ;  /* 0x0022e00001167983 */ /* 0x000ea80000300a00 */
[----:B0-----:R-:W2:Y:S04]  /*54ff0*/  LDL.LU.64 R20, [R1+0x22d8] ;  /* 0x0022d80001147983 */ /* 0x001ea80000300a00 */
[----:B------:R0:W-:Y:S04]  /*55000*/  STL.64 [R1+0x22c0], R10 ;  /* 0x0022c00a01007387 */ /* 0x0001e80000100a00 */
[----:B------:R-:W4:Y:S04]  /*55010*/  LDL.LU R8, [R1+0x7b0] ;  /* 0x0007b00001087983 */ /* 0x000f280000300800 */
[----:B------:R-:W4:Y:S04]  /*55020*/  LDL.LU R9, [R1+0x7b4] ;  /* 0x0007b40001097983 */ /* 0x000f280000300800 */
[----:B0-----:R-:W4:Y:S04]  /*55030*/  LDL.LU R10, [R1+0x7b8] ;  /* 0x0007b800010a7983 */ /* 0x001f280000300800 */
[----:B------:R-:W4:Y:S04]  /*55040*/  LDL.LU R11, [R1+0x7bc] ;  /* 0x0007bc00010b7983 */ /* 0x000f280000300800 */
[----:B------:R-:W-:Y:S04]  /*55050*/  STL [R1+0x1fbc], R24 ;  /* 0x001fbc1801007387 */ /* 0x000fe80000100800 */
[----:B------:R-:W-:Y:S01]  /*55060*/  STL [R1+0x1fb8], R25 ;  /* 0x001fb81901007387 */ /* 0x000fe20000100800 */
[----:B---3--:R-:W-:Y:S03]  /*55070*/  HMMA.16816.F32 R12, R12, R26, R4 ;  /* 0x0000001a0c0c723c */ /* 0x008fe60000001804 */
[----:B------:R-:W2:-:S15]  /*55080*/  LDL.LU.64 R6, [R1+0x22d0] ;  /* 0x0022d00001067983 */ /* 0x000e9e0000300a00 */
[----:B------:R-:W-:Y:S01]  /*55090*/  NOP ;  /* 0x0000000000007918 */ /* 0x000fe20000000000 */
[----:B------:R0:W-:Y:S04]  /*550a0*/  STL.64 [R1+0x130], R12 ;  /* 0x0001300c01007387 */ /* 0x0001e80000100a00 */
[----:B------:R1:W-:Y:S04]  /*550b0*/  STL.64 [R1+0x138], R14 ;  /* 0x0001380e01007387 */ /* 0x0003e80000100a00 */
[----:B0-----:R-:W3:Y:S04]  /*550c0*/  LDL.LU R12, [R1+0x920] ;  /* 0x00092000010c7983 */ /* 0x001ee80000300800 */
[----:B------:R-:W3:Y:S04]  /*550d0*/  LDL.LU R13, [R1+0x924] ;  /* 0x00092400010d7983 */ /* 0x000ee80000300800 */
[----:B-1----:R-:W3:Y:S04]  /*550e0*/  LDL.LU R14, [R1+0x928] ;  /* 0x00092800010e7983 */ /* 0x002ee80000300800 */
[----:B------:R-:W3:Y:S01]  /*550f0*/  LDL.LU R15, [R1+0x92c] ;  /* 0x00092c00010f7983 */ /* 0x000ee20000300800 */
[----:B--2---:R-:W-:-:S15]  /*55100*/  HMMA.16816.F32 R16, R20, R6, R16 ;  /* 0x000000061410723c */ /* 0x004fde0000001810 */
[----:B------:R-:W-:-:S04]  /*55110*/  NOP ;  /* 0x0000000000007918 */ /* 0x000fc80000000000 */
[----:B------:R-:W-:Y:S01]  /*55120*/  MOV R24, R18 ;  /* 0x0000001200187202 */ /* 0x000fe20000000f00 */
[----:B------:R4:W-:Y:S01]  /*55130*/  STL.64 [R1+0x120], R16 ;  /* 0x0001201001007387 */ /* 0x0009e20000100a00 */
[----:B------:R-:W-:-:S03]  /*55140*/  IMAD.MOV.U32 R25, RZ, RZ, R19 ;  /* 0x000000ffff197224 */ /* 0x000fc600078e0013 */
[----:B------:R-:W4:Y:S04]  /*55150*/  LDL.LU.64 R18, [R1+0x22c8] ;  /* 0x0022c80001127983 */ /* 0x000f280000300a00 */
[----:B------:R-:W-:Y:S04]  /*55160*/  STL [R1+0x1fc4], R25 ;  /* 0x001fc41901007387 */ /* 0x000fe80000100800 */
[----:B------:R-:W-:Y:S01]  /*55170*/  STL [R1+0x1fc0], R24 ;  /* 0x001fc01801007387 */ /* 0x000fe20000100800 */
[----:B----4-:R-:W-:Y:S03]  /*55180*/  HMMA.16816.F32 R16, R20, R18, R8 ;  /* 0x000000121410723c */ /* 0x010fe60000001808 */
[----:B------:R-:W2:-:S15]  /*55190*/  LDL.LU.64 R10, [R1+0x22c0] ;  /* 0x0022c000010a7983 */ /* 0x000e9e0000300a00 */
[----:B------:R-:W-:Y:S01]  /*551a0*/  NOP ;  /* 0x0000000000007918 */ /* 0x000fe20000000000 */
[----:B------:R-:W-:Y:S04]  /*551b0*/  STL.64 [R1+0x110], R16 ;  /* 0x0001101001007387 */ /* 0x000fe80000100a00 */
[----:B------:R0:W-:Y:S04]  /*551c0*/  STL.64 [R1+0x118], R18 ;  /* 0x0001181201007387 */ /* 0x0001e80000100a00 */
[----:B0-----:R-:W2:Y:S04]  /*551d0*/  LDL.LU.64 R18, [R1+0x22b8] ;  /* 0x0022b80001127983 */ /* 0x001ea80000300a00 */
[----:B------:R-:W2:Y:S02]  /*551e0*/  LDL.LU.64 R16, [R1+0x22b0] ;  /* 0x0022b00001107983 */ /* 0x000ea40000300a00 */
[----:B--2---:R-:W-:-:S15]  /*551f0*/  HMMA.16816.F32 R16, R20, R10, R16 ;  /* 0x0000000a1410723c */ /* 0x004fde0000001810 */
[----:B------:R-:W-:-:S04]  /*55200*/  NOP ;  /* 0x0000000000007918 */ /* 0x000fc80000000000 */
[----:B------:R-:W-:Y:S01]  /*55210*/  MOV R25, R18 ;  /* 0x0000001200197202 */ /* 0x000fe20000000f00 */
[----:B------:R0:W-:Y:S01]  /*55220*/  STL.64 [R1+0x100], R16 ;  /* 0x0001001001007387 */ /* 0x0001e20000100a00 */
[----:B------:R-:W-:-:S03]  /*55230*/  IMAD.MOV.U32 R24, RZ, RZ, R19 ;  /* 0x000000ffff187224 */ /* 0x000fc600078e0013 */
[----:B------:R-:W2:Y:S04]  /*55240*/  LDL.LU.64 R18, [R1+0x22a8] ;  /* 0x0022a80001127983 */ /* 0x000ea80000300a00 */
[----:B0-----:R-:W2:Y:S04]  /*55250*/  LDL.LU.64 R16, [R1+0x22a0] ;  /* 0x0022a00001107983 */ /* 0x001ea80000300a00 */
[----:B------:R0:W-:Y:S04]  /*55260*/  STL [R1+0x1fcc], R24 ;  /* 0x001fcc1801007387 */ /* 0x0001e80000100800 */
[----:B------:R1:W-:Y:S01]  /*55270*/  STL [R1+0x1fc8], R25 ;  /* 0x001fc81901007387 */ /* 0x0003e20000100800 */
[----:B--2---:R-:W-:-:S15]  /*55280*/  HMMA.16816.F32 R20, R20, R26, R16 ;  /* 0x0000001a1414723c */ /* 0x004fde0000001810 */
[----:B------:R-:W-:-:S04]  /*55290*/  NOP ;  /* 0x0000000000007918 */ /* 0x000fc80000000000 */
[----:B------:R-:W-:Y:S01]  /*552a0*/  MOV R17, R22 ;  /* 0x0000001600117202 */ /* 0x000fe20000000f00 */
[----:B------:R-:W-:Y:S01]  /*552b0*/  IMAD.MOV.U32 R16, RZ, RZ, R23 ;  /* 0x000000ffff107224 */ /* 0x000fe200078e0017 */
[----:B------:R-:W-:Y:S01]  /*552c0*/  MOV R19, R20 ;  /* 0x0000001400137202 */ /* 0x000fe20000000f00 */
[----:B------:R-:W-:Y:S01]  /*552d0*/  IMAD.MOV.U32 R18, RZ, RZ, R21 ;  /* 0x000000ffff127224 */ /* 0x000fe200078e0015 */
[----:B------:R-:W2:Y:S04]  /*552e0*/  LDL.LU.64 R22, [R1+0x2298] ;  /* 0x0022980001167983 */ /* 0x000ea80000300a00 */
[----:B------:R-:W2:Y:S04]  /*552f0*/  LDL.LU.64 R20, [R1+0x2290] ;  /* 0x0022900001147983 */ /* 0x000ea80000300a00 */
[----:B------:R4:W-:Y:S04]  /*55300*/  STL.64 [R1+0x2288], R26 ;  /* 0x0022881a01007387 */ /* 0x0009e80000100a00 */
[----:B0-----:R-:W2:Y:S04]  /*55310*/  LDL.LU R24, [R1+0x7d0] ;  /* 0x0007d00001187983 */ /* 0x001ea80000300800 */
[----:B-1----:R-:W2:Y:S04]  /*55320*/  LDL.LU R25, [R1+0x7d4] ;  /* 0x0007d40001197983 */ /* 0x002ea80000300800 */
[----:B----4-:R-:W2:Y:S04]  /*55330*/  LDL.LU R26, [R1+0x7d8] ;  /* 0x0007d800011a7983 */ /* 0x010ea80000300800 */
[----:B------:R-:W2:Y:S04]  /*55340*/  LDL.LU R27, [R1+0x7dc] ;  /* 0x0007dc00011b7983 */ /* 0x000ea80000300800 */
[----:B------:R-:W-:Y:S04]  /*55350*/  STL [R1+0x1fe4], R16 ;  /* 0x001fe41001007387 */ /* 0x000fe80000100800 */
[----:B------:R-:W-:Y:S04]  /*55360*/  STL [R1+0x1fe0], R17 ;  /* 0x001fe01101007387 */ /* 0x000fe80000100800 */
[----:B------:R-:W-:Y:S04]  /*55370*/  STL [R1+0x1fdc], R18 ;  /* 0x001fdc1201007387 */ /* 0x000fe80000100800 */
[----:B------:R0:W-:Y:S04]  /*55380*/  STL [R1+0x1fd8], R19 ;  /* 0x001fd81301007387 */ /* 0x0001e80000100800 */
[----:B0-----:R-:W3:Y:S01]  /*55390*/  LDL.64 R18, [R1+0x68] ;  /* 0x0000680001127983 */ /* 0x001ee20000100a00 */
[----:B--2---:R-:W-:Y:S01]  /*553a0*/  HMMA.16816.F32 R24, R20, R6, R24 ;  /* 0x000000061418723c */ /* 0x004fe20000001818 */
[----:B------:R-:W-:Y:S01]  /*553b0*/  MOV R9, R22 ;  /* 0x0000001600097202 */ /* 0x000fe20000000f00 */
[----:B------:R-:W-:Y:S01]  /*553c0*/  IMAD.MOV.U32 R8, RZ, RZ, R23 ;  /* 0x000000ffff087224 */ /* 0x000fe200078e0017 */
[----:B------:R-:W-:Y:S01]  /*553d0*/  MOV R4, R20 ;  /* 0x0000001400047202 */ /* 0x000fe20000000f00 */
[----:B------:R-:W-:-:S15]  /*553e0*/  IMAD.MOV.U32 R5, RZ, RZ, R21 ;  /* 0x000000ffff057224 */ /* 0x000fde00078e0015 */
[----:B------:R0:W-:Y:S04]  /*553f0*/  STL.64 [R1+0xe0], R24 ;  /* 0x0000e01801007387 */ /* 0x0001e80000100a00 */
[----:B------:R1:W-:Y:S04]  /*55400*/  STL.64 [R1+0xe8], R26 ;  /* 0x0000e81a01007387 */ /* 0x0003e80000100a00 */
[----:B0-----:R-:W2:Y:S04]  /*55410*/  LDL.LU R24, [R1+0x910] ;  /* 0x0009100001187983 */ /* 0x001ea80000300800 */
[----:B------:R-:W2:Y:S04]  /*55420*/  LDL.LU R25, [R1+0x914] ;  /* 0x0009140001197983 */ /* 0x000ea80000300800 */
[----:B-1----:R-:W2:Y:S04]  /*55430*/  LDL.LU R26, [R1+0x918] ;  /* 0x00091800011a7983 */ /* 0x002ea80000300800 */
[----:B------:R-:W2:Y:S04]  /*55440*/  LDL.LU R27, [R1+0x91c] ;  /* 0x00091c00011b7983 */ /* 0x000ea80000300800 */
[----:B------:R0:W-:Y:S02]  /*55450*/  STL.64 [R1+0x2280], R6 ;  /* 0x0022800601007387 */ /* 0x0001e40000100a00 */
[----:B0-----:R-:W-:Y:S01]  /*55460*/  MOV R6, R9 ;  /* 0x0000000900067202 */ /* 0x001fe20000000f00 */
[----:B------:R-:W-:-:S07]  /*55470*/  IMAD.MOV.U32 R7, RZ, RZ, R8 ;  /* 0x000000ffff077224 */ /* 0x000fce00078e0008 */
[----:B---3--:R-:W-:Y:S01]  /*55480*/  HMMA.16816.F32 R12, R4, R18, R12 ;  /* 0x00000012040c723c */ /* 0x008fe2000000180c */
[----:B------:R-:W-:Y:S01]  /*55490*/  MOV R21, R18 ;  /* 0x0000001200157202 */ /* 0x000fe20000000f00 */
[----:B------:R-:W-:-:S15]  /*554a0*/  IMAD.MOV.U32 R20, RZ, RZ, R19 ;  /* 0x000000ffff147224 */ /* 0x000fde00078e0013 */
[----:B------:R-:W-:Y:S02]  /*554b0*/  NOP ;  /* 0x0000000000007918 */ /* 0x000fe40000000000 */
[----:B------:R-:W-:Y:S01]  /*554c0*/  MOV R16, R12 ;  /* 0x0000000c00107202 */ /* 0x000fe20000000f00 */
[----:B------:R-:W-:Y:S01]  /*554d0*/  IMAD.MOV.U32 R17, RZ, RZ, R13 ;  /* 0x000000ffff117224 */ /* 0x000fe200078e000d */
[----:B------:R-:W3:Y:S01]  /*554e0*/  LDL.LU R12, [R1+0x4f0] ;  /* 0x0004f000010c7983 */ /* 0x000ee20000300800 */
[----:B------:R-:W-:-:S03]  /*554f0*/  MOV R18, R14 ;  /* 0x0000000e00127202 */ /* 0x000fc60000000f00 */
[----:B------:R-:W3:Y:S01]  /*55500*/  LDL.LU R13, [R1+0x4f4] ;  /* 0x0004f400010d7983 */ /* 0x000ee20000300800 */
[----:B------:R-:W-:-:S03]  /*55510*/  IMAD.MOV.U32 R19, RZ, RZ, R15 ;  /* 0x000000ffff137224 */ /* 0x000fc600078e000f */
[----:B------:R-:W4:Y:S04]  /*55520*/  LDL.LU R14, [R1+0x4f8] ;  /* 0x0004f800010e7983 */ /* 0x000f280000300800 */
[----:B------:R-:W4:Y:S01]  /*55530*/  LDL.LU R15, [R1+0x4fc] ;  /* 0x0004fc00010f7983 */ /* 0x000f220000300800 */
[C---:B--2---:R-:W-:Y:S03]  /*55540*/  HMMA.16816.F32 R24, R4.reuse, R10, R24 ;  /* 0x0000000a0418723c */ /* 0x044fe60000001818 */
[----:B----4-:R-:W-:Y:S04]  /*55550*/  STL.64 [R1+0x2268], R14 ;  /* 0x0022680e01007387 */ /* 0x010fe80000100a00 */
[----:B---3--:R0:W-:Y:S04]  /*55560*/  STL.64 [R1+0x2260], R12 ;  /* 0x0022600c01007387 */ /* 0x0081e80000100a00 */
[----:B0-----:R-:W2:Y:S04]  /*55570*/  LDL.LU R12, [R1+0x4e0] ;  /* 0x0004e000010c7983 */ /* 0x001ea80000300800 */
[----:B------:R-:W2:Y:S04]  /*55580*/  LDL.LU R13, [R1+0x4e4] ;  /* 0x0004e400010d7983 */ /* 0x000ea80000300800 */
[----:B------:R-:W2:Y:S04]  /*55590*/  LDL.LU R14, [R1+0x4e8] ;  /* 0x0004e800010e7983 */ /* 0x000ea80000300800 */
[----:B------:R-:W2:Y:S04]  /*555a0*/  LDL.LU R15, [R1+0x4ec] ;  /* 0x0004ec00010f7983 */ /* 0x000ea80000300800 */
[----:B------:R-:W-:Y:S04]  /*555b0*/  STL [R1+0x1ff4], R19 ;  /* 0x001ff41301007387 */ /* 0x000fe80000100800 */
[----:B------:R-:W-:Y:S04]  /*555c0*/  STL [R1+0x1ff0], R18 ;  /* 0x001ff01201007387 */ /* 0x000fe80000100800 */
[----:B------:R-:W-:Y:S04]  /*555d0*/  STL [R1+0x1fec], R17 ;  /* 0x001fec1101007387 */ /* 0x000fe80000100800 */
[----:B------:R0:W-:Y:S04]  /*555e0*/  STL [R1+0x1fe8], R16 ;  /* 0x001fe81001007387 */ /* 0x0001e80000100800 */
[----:B0-----:R-:W3:Y:S04]  /*555f0*/  LDL.LU R16, [R1+0x900] ;  /* 0x0009000001107983 */ /* 0x001ee80000300800 */
[----:B------:R-:W3:Y:S04]  /*55600*/  LDL.LU R17, [R1+0x904] ;  /* 0x0009040001117983 */ /* 0x000ee80000300800 */
[----:B------:R-:W3:Y:S04]  /*55610*/  LDL.LU R18, [R1+0x908] ;  /* 0x0009080001127983 */ /* 0x000ee80000300800 */
[----:B------:R-:W3:Y:S04]  /*55620*/  LDL.LU R19, [R1+0x90c] ;  /* 0x00090c0001137983 */ /* 0x000ee80000300800 */
[----:B------:R-:W-:Y:S04]  /*55630*/  STL.64 [R1+0xc0], R24 ;  /* 0x0000c01801007387 */ /* 0x000fe80000100a00 */
[----:B------:R0:W-:Y:S04]  /*55640*/  STL.64 [R1+0xc8], R26 ;  /* 0x0000c81a01007387 */ /* 0x0001e80000100a00 */
[----:B0-----:R-:W3:Y:S04]  /*55650*/  LDL.LU.64 R26, [R1+0x2288] ;  /* 0x00228800011a7983 */ /* 0x001ee80000300a00 */
[----:B------:R0:W-:Y:S04]  /*55660*/  STL.64 [R1+0x2278], R10 ;  /* 0x0022780a01007387 */ /* 0x0001e80000100a00 */
[----:B------:R-:W4:Y:S04]  /*55670*/  LDL.LU R8, [R1+0x8e0] ;  /* 0x0008e00001087983 */ /* 0x000f280000300800 */
[----:B------:R-:W4:Y:S04]  /*55680*/  LDL.LU R9, [R1+0x8e4] ;  /* 0x0008e40001097983 */ /* 0x000f280000300800 */
[----:B0-----:R-:W4:Y:S04]  /*55690*/  LDL.LU R10, [R1+0x8e8] ;  /* 0x0008e800010a7983 */ /* 0x001f280000300800 */
[----:B------:R-:W4:Y:S01]  /*556a0*/  LDL.LU R11, [R1+0x8ec] ;  /* 0x0008ec00010b7983 */ /* 0x000f220000300800 */
[----:B---3--:R-:W-:-:S15]  /*556b0*/  HMMA.16816.F32 R4, R4, R26, R16 ;  /* 0x0000001a0404723c */ /* 0x008fde0000001810 */
[----:B------:R-:W-:-:S04]  /*556c0*/  NOP ;  /* 0x0000000000007918 */ /* 0x000fc80000000000 */
[----:B------:R-:W-:Y:S01]  /*556d0*/  MOV R17, R6 ;  /* 0x0000000600117202 */ /* 0x000fe20000000f00 */
[----:B------:R-:W-:Y:S02]  /*556e0*/  IMAD.MOV.U32 R16, RZ, RZ, R7 ;  /* 0x000000ffff107224 */ /* 0x000fe400078e0007 */
[----:B------:R-:W2:Y:S04]  /*556f0*/  LDL.LU.64 R6, [R1+0x2280] ;  /* 0x0022800001067983 */ /* 0x000ea80000300a00 */
[----:B------:R0:W-:Y:S04]  /*55700*/  STL.64 [R1+0x2270], R26 ;  /* 0x0022701a01007387 */ /* 0x0001e80000100a00 */
[----:B------:R-:W2:Y:S04]  /*55710*/  LDL.LU R24, [R1+0x8f0] ;  /* 0x0008f00001187983 */ /* 0x000ea80000300800 */
[----:B------:R-:W2:Y:S04]  /*55720*/  LDL.LU R25, [R1+0x8f4] ;  /* 0x0008f40001197983 */ /* 0x000ea80000300800 */
[----:B0-----:R-:W2:Y:S04]  /*55730*/  LDL.LU R26, [R1+0x8f8] ;  /* 0x0008f800011a7983 */ /* 0x001ea80000300800 */
[----:B------:R-:W2:Y:S01]  /*55740*/  LDL.LU R27, [R1+0x8fc] ;  /* 0x0008fc00011b7983 */ /* 0x000ea20000300800 */
[----:B------:R-:W-:Y:S01]  /*55750*/  MOV R19, R4 ;  /* 0x0000000400137202 */ /* 0x000fe20000000f00 */
[----:B------:R-:W-:-:S02]  /*55760*/  IMAD.MOV.U32 R18, RZ, RZ, R5 ;  /* 0x000000ffff127224 */ /* 0x000fc400078e0005 */
[----:B------:R-:W-:Y:S04]  /*55770*/  STL [R1+0x2004], R16 ;  /* 0x0020041001007387 */ /* 0x000fe80000100800 */
[----:B------:R-:W-:Y:S04]  /*55780*/  STL [R1+0x2000], R17 ;  /* 0x0020001101007387 */ /* 0x000fe80000100800 */
[----:B------:R-:W-:Y:S04]  /*55790*/  STL [R1+0x1ffc], R18 ;  /* 0x001ffc1201007387 */ /* 0x000fe80000100800 */
[----:B------:R-:W-:Y:S01]  /*557a0*/  STL [R1+0x1ff8], R19 ;  /* 0x001ff81301007387 */ /* 0x000fe20000100800 */
[----:B--2---:R-:W-:Y:S03]  /*557b0*/  HMMA.16816.F32 R4, R12, R6, R24 ;  /* 0x000000060c04723c */ /* 0x004fe60000001818 */
[----:B------:R-:W2:-:S15]  /*557c0*/  LDL.LU R24, [R1+0x8d0] ;  /* 0x0008d00001187983 */ /* 0x000e9e0000300800 */
[----:B------:R-:W-:Y:S01]  /*557d0*/  NOP ;  /* 0x0000000000007918 */ /* 0x000fe20000000000 */
[----:B------:R0:W-:Y:S04]  /*557e0*/  STL.64 [R1+0xa0], R4 ;  /* 0x0000a00401007387 */ /* 0x0001e80000100a00 */
[----:B------:R1:W-:Y:S04]  /*557f0*/  STL.64 [R1+0xa8], R6 ;  /* 0x0000a80601007387 */ /* 0x0003e80000100a00 */
[----:B------:R-:W2:Y:S04]  /*55800*/  LDL.LU R25, [R1+0x8d4] ;  /* 0x0008d40001197983 */ /* 0x000ea80000300800 */
[----:B------:R-:W2:Y:S04]  /*55810*/  LDL.LU R26, [R1+0x8d8] ;  /* 0x0008d800011a7983 */ /* 0x000ea80000300800 */
[----:B------:R-:W2:Y:S04]  /*55820*/  LDL.LU R27, [R1+0x8dc] ;  /* 0x0008dc00011b7983 */ /* 0x000ea80000300800 */
[----:B0-----:R-:W3:Y:S04]  /*55830*/  LDL.LU R4, [R1+0x880] ;  /* 0x0008800001047983 */ /* 0x001ee80000300800 */
[----:B------:R-:W3:Y:S04]  /*55840*/  LDL.LU R5, [R1+0x884] ;  /* 0x0008840001057983 */ /* 0x000ee80000300800 */
[----:B-1----:R-:W5:Y:S04]  /*55850*/  LDL.LU R6, [R1+0x888] ;  /* 0x0008880001067983 */ /* 0x002f680000300800 */
[----:B------:R-:W5:Y:S04]  /*55860*/  LDL.LU R7, [R1+0x88c] ;  /* 0x00088c0001077983 */ /* 0x000f680000300800 */
[----:B-----5:R0:W-:Y:S04]  /*55870*/  STL.64 [R1+0x2240], R6 ;  /* 0x0022400601007387 */ /* 0x0201e80000100a00 */
[----:B---3--:R-:W-:Y:S01]  /*55880*/  STL.64 [R1+0x2238], R4 ;  /* 0x0022380401007387 */ /* 0x008fe20000100a00 */
[----:B0-----:R-:W-:Y:S01]  /*55890*/  IMAD.MOV.U32 R7, RZ, RZ, R20 ;  /* 0x000000ffff077224 */ /* 0x001fe200078e0014 */
[----:B------:R-:W-:-:S02]  /*558a0*/  MOV R6, R21 ;  /* 0x0000001500067202 */ /* 0x000fc40000000f00 */
[----:B------:R-:W3:Y:S04]  /*558b0*/  LDL.LU R20, [R1+0x890] ;  /* 0x0008900001147983 */ /* 0x000ee80000300800 */
[----:B------:R-:W3:Y:S04]  /*558c0*/  LDL.LU R21, [R1+0x894] ;  /* 0x0008940001157983 */ /* 0x000ee80000300800 */
[----:B------:R-:W5:Y:S04]  /*558d0*/  LDL.LU R22, [R1+0x898] ;  /* 0x0008980001167983 */ /* 0x000f680000300800 */
[----:B------:R-:W5:Y:S01]  /*558e0*/  LDL.LU R23, [R1+0x89c] ;  /* 0x00089c0001177983 */ /* 0x000f620000300800 */
[----:B----4-:R-:W-:-:S15]  /*558f0*/  HMMA.16816.F32 R8, R12, R6, R8 ;  /* 0x000000060c08723c */ /* 0x010fde0000001808 */
[----:B------:R-:W-:-:S04]  /*55900*/  NOP ;  /* 0x0000000000007918 */ /* 0x000fc80000000000 */
[----:B------:R-:W-:Y:S01]  /*55910*/  MOV R18, R10 ;  /* 0x0000000a00127202 */ /* 0x000fe20000000f00 */
[----:B------:R-:W-:Y:S01]  /*55920*/  IMAD.MOV.U32 R19, RZ, RZ, R11 ;  /* 0x000000ffff137224 */ /* 0x000fe200078e000b */
[----:B-----5:R0:W-:Y:S04]  /*55930*/  STL.64 [R1+0x2250], R22 ;  /* 0x0022501601007387 */ /* 0x0201e80000100a00 */
[----:B---3--:R-:W-:Y:S04]  /*55940*/  STL.64 [R1+0x2248], R20 ;  /* 0x0022481401007387 */ /* 0x008fe80000100a00 */
[----:B0-----:R-:W3:Y:S04]  /*55950*/  LDL.LU.64 R22, [R1+0x78] ;  /* 0x0000780001167983 */ /* 0x001ee80000300a00 */
[----:B------:R-:W2:Y:S04]  /*55960*/  LDL.LU.64 R10, [R1+0x2278] ;  /* 0x00227800010a7983 */ /* 0x000ea80000300a00 */
[----:B------:R0:W-:Y:S04]  /*55970*/  STL.64 [R1+0x2258], R6 ;  /* 0x0022580601007387 */ /* 0x0001e80000100a00 */
[----:B------:R-:W3:Y:S01]  /*55980*/  LDL.LU R4, [R1+0x8b0] ;  /* 0x0008b00001047983 */ /* 0x000ee20000300800 */
[----:B------:R-:W-:-:S03]  /*55990*/  IMAD.MOV.U32 R17, RZ, RZ, R9 ;  /* 0x000000ffff117224 */ /* 0x000fc600078e0009 */
[----:B------:R-:W3:Y:S01]  /*559a0*/  LDL.LU R5, [R1+0x8b4] ;  /* 0x0008b40001057983 */ /* 0x000ee20000300800 */
[----:B------:R-:W-:-:S03]  /*559b0*/  MOV R16, R8 ;  /* 0x0000000800107202 */ /* 0x000fc60000000f00 */
[----:B0-----:R-:W3:Y:S04]  /*559c0*/  LDL.LU R6, [R1+0x8b8] ;  /* 0x0008b80001067983 */ /* 0x001ee80000300800 */
[----:B------:R-:W3:Y:S04]  /*559d0*/  LDL.LU R7, [R1+0x8bc] ;  /* 0x0008bc0001077983 */ /* 0x000ee80000300800 */
[----:B------:R-:W-:Y:S04]  /*559e0*/  STL [R1+0x2014], R19 ;  /* 0x0020141301007387 */ /* 0x000fe80000100800 */
[----:B------:R-:W-:Y:S04]  /*559f0*/  STL [R1+0x2010], R18 ;  /* 0x0020101201007387 */ /* 0x000fe80000100800 */
[----:B------:R-:W-:Y:S04]  /*55a00*/  STL [R1+0x200c], R17 ;  /* 0x00200c1101007387 */ /* 0x000fe80000100800 */
[----:B------:R0:W-:Y:S04]  /*55a10*/  STL [R1+0x2008], R16 ;  /* 0x0020081001007387 */ /* 0x0001e80000100800 */
[----:B0-----:R-:W4:Y:S04]  /*55a20*/  LDL.LU R16, [R1+0x8c0] ;  /* 0x0008c00001107983 */ /* 0x001f280000300800 */
[----:B------:R-:W4:Y:S04]  /*55a30*/  LDL.LU R17, [R1+0x8c4] ;  /* 0x0008c40001117983 */ /* 0x000f280000300800 */
[----:B------:R-:W4:Y:S04]  /*55a40*/  LDL.LU R18, [R1+0x8c8] ;  /* 0x0008c80001127983 */ /* 0x000f280000300800 */
[----:B------:R-:W4:Y:S01]  /*55a50*/  LDL.LU R19, [R1+0x8cc] ;  /* 0x0008cc0001137983 */ /* 0x000f220000300800 */
[----:B--2---:R-:W-:-:S15]  /*55a60*/  HMMA.16816.F32 R24, R12, R10, R24 ;  /* 0x0000000a0c18723c */ /* 0x004fde0000001818 */
[----:B------:R-:W-:-:S04]  /*55a70*/  NOP ;  /* 0x0000000000007918 */ /* 0x000fc80000000000 */
[----:B------:R-:W-:Y:S04]  /*55a80*/  STL.64 [R1+0x80], R24 ;  /* 0x0000801801007387 */ /* 0x000fe80000100a00 */
[----:B------:R0:W-:Y:S04]  /*55a90*/  STL.64 [R1+0x88], R26 ;  /* 0x0000881a01007387 */ /* 0x0001e80000100a00 */
[----:B0-----:R-:W4:Y:S02]  /*55aa0*/  LDL.LU.64 R26, [R1+0x2270] ;  /* 0x00227000011a7983 */ /* 0x001f240000300a00 */
[----:B----4-:R-:W-:-:S15]  /*55ab0*/  HMMA.16816.F32 R12, R12, R26, R16 ;  /* 0x0000001a0c0c723c */ /* 0x010fde0000001810 */
[----:B------:R-:W-:-:S04]  /*55ac0*/  NOP ;  /* 0x0000000000007918 */ /* 0x000fc80000000000 */
[----:B------:R-:W-:Y:S01]  /*55ad0*/  MOV R17, R14 ;  /* 0x0000000e00117202 */ /* 0x000fe20000000f00 */
[----:B------:R-:W-:Y:S01]  /*55ae0*/  IMAD.MOV.U32 R16, RZ, RZ, R15 ;  /* 0x000000ffff107224 */ /* 0x000fe200078e000f */
[----:B------:R-:W-:Y:S01]  /*55af0*/  MOV R19, R12 ;  /* 0x0000000c00137202 */ /* 0x000fe20000000f00 */
[----:B------:R-:W-:Y:S01]  /*55b00*/  IMAD.MOV.U32 R18, RZ, RZ, R13 ;  /* 0x000000ffff127224 */ /* 0x000fe200078e000d */
[----:B------:R-:W3:Y:S04]  /*55b10*/  LDL.LU.64 R14, [R1+0x2268] ;  /* 0x00226800010e7983 */ /* 0x000ee80000300a00 */
[----:B------:R-:W3:Y:S04]  /*55b20*/  LDL.LU.64 R12, [R1+0x2260] ;  /* 0x00226000010c7983 */ /* 0x000ee80000300a00 */
[----:B------:R0:W-:Y:S04]  /*55b30*/  STL [R1+0x2024], R16 ;  /* 0x0020241001007387 */ /* 0x0001e80000100800 */
[----:B------:R1:W-:Y:S04]  /*55b40*/  STL [R1+0x2020], R17 ;  /* 0x0020201101007387 */ /* 0x0003e80000100800 */
[----:B------:R2:W-:Y:S04]  /*55b50*/  STL [R1+0x201c], R18 ;  /* 0x00201c1201007387 */ /* 0x0005e80000100800 */
[----:B------:R4:W-:Y:S04]  /*55b60*/  STL [R1+0x2018], R19 ;  /* 0x0020181301007387 */ /* 0x0009e80000100800 */
[----:B0-----:R-:W5:Y:S04]  /*55b70*/  LDL.LU R16, [R1+0x8a0] ;  /* 0x0008a00001107983 */ /* 0x001f680000300800 */
[----:B-1----:R-:W5:Y:S04]  /*55b80*/  LDL.LU R17, [R1+0x8a4] ;  /* 0x0008a40001117983 */ /* 0x002f680000300800 */
[----:B--2---:R-:W5:Y:S04]  /*55b90*/  LDL.LU R18, [R1+0x8a8] ;  /* 0x0008a80001127983 */ /* 0x004f680000300800 */
[----:B----4-:R-:W5:Y:S01]  /*55ba0*/  LDL.LU R19, [R1+0x8ac] ;  /* 0x0008ac0001137983 */ /* 0x010f620000300800 */
[----:B---3--:R-:W-:-:S15]  /*55bb0*/  HMMA.16816.F32 R4, R12, R22, R4 ;  /* 0x000000160c04723c */ /* 0x008fde0000001804 */
[----:B------:R-:W-:-:S04]  /*55bc0*/  NOP ;  /* 0x0000000000007918 */ /* 0x000fc80000000000 */
[----:B------:R-:W-:Y:S04]  /*55bd0*/  STL.64 [R1+0x30], R4 ;  /* 0x0000300401007387 */ /* 0x000fe80000100a00 */
[----:B------:R0:W-:Y:S04]  /*55be0*/  STL.64 [R1+0x38], R6 ;  /* 0x0000380601007387 */ /* 0x0001e80000100a00 */
[----:B0-----:R-:W5:Y:S01]  /*55bf0*/  LDL.LU.64 R6, [R1+0x2258] ;  /* 0x0022580001067983 */ /* 0x001f620000300a00 */
[----:B------:R-:W-:Y:S01]  /*55c00*/  MOV R9, R22 ;  /* 0x0000001600097202 */ /* 0x000fe20000000f00 */
[----:B------:R-:W-:-:S02]  /*55c10*/  IMAD.MOV.U32 R8, RZ, RZ, R23 ;  /* 0x000000ffff087224 */ /* 0x000fc400078e0017 */
[----:B------:R-:W2:Y:S04]  /*55c20*/  LDL.LU.64 R22, [R1+0x2250] ;  /* 0x0022500001167983 */ /* 0x000ea80000300a00 */
[----:B------:R-:W2:Y:S01]  /*55c30*/  LDL.LU.64 R20, [R1+0x2248] ;  /* 0x0022480001147983 */ /* 0x000ea20000300a00 */
[----:B-----5:R-:W-:-:S15]  /*55c40*/  HMMA.16816.F32 R4, R12, R6, R16 ;  /* 0x000000060c04723c */ /* 0x020fde0000001810 */
[----:B------:R-:W-:-:S04]  /*55c50*/  NOP ;  /* 0x0000000000007918 */ /* 0x000fc80000000000 */
[----:B------:R-:W-:Y:S01]  /*55c60*/  MOV R18, R6 ;  /* 0x0000000600127202 */ /* 0x000fe20000000f00 */
[----:B------:R-:W-:Y:S01]  /*55c70*/  IMAD.MOV.U32 R19, RZ, RZ, R7 ;  /* 0x000000ffff137224 */ /* 0x000fe200078e0007 */
[----:B------:R-:W-:Y:S01]  /*55c80*/  MOV R16, R4 ;  /* 0x0000000400107202 */ /* 0x000fe20000000f00 */
[----:B------:R-:W-:Y:S01]  /*55c90*/  IMAD.MOV.U32 R17, RZ, RZ, R5 ;  /* 0x000000ffff117224 */ /* 0x000fe200078e0005 */
[----:B------:R-:W3:Y:S04]  /*55ca0*/  LDL.LU.64 R6, [R1+0x2240] ;  /* 0x0022400001067983 */ /* 0x000ee80000300a00 */
[----:B------:R-:W3:Y:S01]  /*55cb0*/  LDL.LU.64 R4, [R1+0x2238] ;  /* 0x0022380001047983 */ /* 0x000ee20000300a00 */
[C---:B--2---:R-:W-:Y:S03]  /*55cc0*/  HMMA.16816.F32 R20, R12.reuse, R10, R20 ;  /* 0x0000000a0c14723c */ /* 0x044fe60000001814 */
[----:B------:R0:W-:Y:S04]  /*55cd0*/  STL.64 [R1+0x2048], R18 ;  /* 0x0020481201007387 */ /* 0x0001e80000100a00 */
[----:B------:R-:W-:Y:S04]  /*55ce0*/  STL.64 [R1+0x2040], R16 ;  /* 0x0020401001007387 */ /* 0x000fe80000100a00 */
[----:B0-----:R-:W2:Y:S04]  /*55cf0*/  LDL.64 R18, [R1+0x68] ;  /* 0x0000680001127983 */ /* 0x001ea80000100a00 */
[----:B------:R-:W-:Y:S04]  /*55d00*/  STL.64 [R1+0x2230], R10 ;  /* 0x0022300a01007387 */ /* 0x000fe80000100a00 */
[----:B------:R-:W-:Y:S04]  /*55d10*/  STL.64 [R1+0x1e00], R22 ;  /* 0x001e001601007387 */ /* 0x000fe80000100a00 */
[----:B------:R-:W-:Y:S01]  /*55d20*/  STL.64 [R1+0x1df8], R20 ;  /* 0x001df81401007387 */ /* 0x000fe20000100a00 */
[----:B---3--:R-:W-:Y:S03]  /*55d30*/  HMMA.16816.F32 R12, R12, R26, R4 ;  /* 0x0000001a0c0c723c */ /* 0x008fe60000001804 */
[----:B------:R-:W3:Y:S04]  /*55d40*/  LDL.LU R4, [R1+0x870] ;  /* 0x0008700001047983 */ /* 0x000ee80000300800 */
[----:B------:R-:W3:Y:S04]  /*55d50*/  LDL.LU R5, [R1+0x874] ;  /* 0x0008740001057983 */ /* 0x000ee80000300800 */
[----:B------:R-:W3:Y:S04]  /*55d60*/  LDL.LU R6, [R1+0x878] ;  /* 0x0008780001067983 */ /* 0x000ee80000300800 */
[----:B------:R-:W3:Y:S04]  /*55d70*/  LDL.LU R7, [R1+0x87c] ;  /* 0x00087c0001077983 */ /* 0x000ee80000300800 */
[----:B------:R-:W-:Y:S04]  /*55d80*/  STL.64 [R1+0x2228], R26 ;  /* 0x0022281a01007387 */ /* 0x000fe80000100a00 */
[----:B------:R-:W-:Y:S04]  /*55d90*/  STL.64 [R1+0x1e10], R14 ;  /* 0x001e100e01007387 */ /* 0x000fe80000100a00 */
[----:B------:R0:W-:Y:S04]  /*55da0*/  STL.64 [R1+0x1e08], R12 ;  /* 0x001e080c01007387 */ /* 0x0001e80000100a00 */
[----:B0-----:R-:W4:Y:S04]  /*55db0*/  LDL.LU R12, [R1+0x810] ;  /* 0x00081000010c7983 */ /* 0x001f280000300800 */
[----:B------:R-:W4:Y:S04]  /*55dc0*/  LDL.LU R13, [R1+0x814] ;  /* 0x00081400010d7983 */ /* 0x000f280000300800 */
[----:B------:R-:W5:Y:S04]  /*55dd0*/  LDL.LU R14, [R1+0x818] ;  /* 0x00081800010e7983 */ /* 0x000f680000300800 */
[----:B------:R-:W5:Y:S04]  /*55de0*/  LDL.LU R15, [R1+0x81c] ;  /* 0x00081c00010f7983 */ /* 0x000f680000300800 */
[----:B-----5:R-:W-:Y:S04]  /*55df0*/  STL.64 [R1+0x21f8], R14 ;  /* 0x0021f80e01007387 */ /* 0x020fe80000100a00 */
[----:B----4-:R0:W-:Y:S04]  /*55e00*/  STL.64 [R1+0x21f0], R12 ;  /* 0x0021f00c01007387 */ /* 0x0101e80000100a00 */
[----:B0-----:R-:W4:Y:S04]  /*55e10*/  LDL.LU R12, [R1+0x820] ;  /* 0x00082000010c7983 */ /* 0x001f280000300800 */
[----:B------:R-:W4:Y:S04]  /*55e20*/  LDL.LU R13, [R1+0x824] ;  /* 0x00082400010d7983 */ /* 0x000f280000300800 */
[----:B------:R-:W5:Y:S04]  /*55e30*/  LDL.LU R14, [R1+0x828] ;  /* 0x00082800010e7983 */ /* 0x000f680000300800 */
[----:B------:R-:W5:Y:S04]  /*55e40*/  LDL.LU R15, [R1+0x82c] ;  /* 0x00082c00010f7983 */ /* 0x000f680000300800 */
[----:B------:R-:W2:Y:S04]  /*55e50*/  LDL.LU R24, [R1+0x850] ;  /* 0x0008500001187983 */ /* 0x000ea80000300800 */
[----:B------:R-:W2:Y:S04]  /*55e60*/  LDL.LU R25, [R1+0x854] ;  /* 0x0008540001197983 */ /* 0x000ea80000300800 */
[----:B------:R-:W2:Y:S01]  /*55e70*/  LDL.LU R26, [R1+0x858] ;  /* 0x00085800011a7983 */ /* 0x000ea20000300800 */
[----:B------:R-:W-:-:S03]  /*55e80*/  IMAD.MOV.U32 R23, RZ, RZ, R8 ;  /* 0x000000ffff177224 */ /* 0x000fc600078e0008 */
[----:B------:R-:W2:Y:S01]  /*55e90*/  LDL.LU R27, [R1+0x85c] ;  /* 0x00085c00011b7983 */ /* 0x000ea20000300800 */
[----:B------:R-:W-:-:S03]  /*55ea0*/  MOV R22, R9 ;  /* 0x0000000900167202 */ /* 0x000fc60000000f00 */
[----:B------:R-:W2:Y:S04]  /*55eb0*/  LDL.LU R8, [R1+0x860] ;  /* 0x0008600001087983 */ /* 0x000ea80000300800 */
[----:B------:R-:W2:Y:S04]  /*55ec0*/  LDL.LU R9, [R1+0x864] ;  /* 0x0008640001097983 */ /* 0x000ea80000300800 */
[----:B------:R-:W2:Y:S04]  /*55ed0*/  LDL.LU R10, [R1+0x868] ;  /* 0x00086800010a7983 */ /* 0x000ea80000300800 */
[----:B------:R-:W2:Y:S04]  /*55ee0*/  LDL.LU R11, [R1+0x86c] ;  /* 0x00086c00010b7983 */ /* 0x000ea80000300800 */
[----:B-----5:R-:W-:Y:S04]  /*55ef0*/  STL.64 [R1+0x2208], R14 ;  /* 0x0022080e01007387 */ /* 0x020fe80000100a00 */
[----:B----4-:R0:W-:Y:S04]  /*55f00*/  STL.64 [R1+0x2200], R12 ;  /* 0x0022000c01007387 */ /* 0x0101e80000100a00 */
[----:B0-----:R-:W4:Y:S04]  /*55f10*/  LDL.LU R12, [R1+0x830] ;  /* 0x00083000010c7983 */ /* 0x001f280000300800 */
[----:B------:R-:W4:Y:S04]  /*55f20*/  LDL.LU R13, [R1+0x834] ;  /* 0x00083400010d7983 */ /* 0x000f280000300800 */
[----:B------:R-:W5:Y:S04]  /*55f30*/  LDL.LU R14, [R1+0x838] ;  /* 0x00083800010e7983 */ /* 0x000f680000300800 */
[----:B------:R-:W5:Y:S04]  /*55f40*/  LDL.LU R15, [R1+0x83c] ;  /* 0x00083c00010f7983 */ /* 0x000f680000300800 */
[----:B-----5:R-:W-:Y:S04]  /*55f50*/  STL.64 [R1+0x2218], R14 ;  /* 0x0022180e01007387 */ /* 0x020fe80000100a00 */
[----:B----4-:R0:W-:Y:S04]  /*55f60*/  STL.64 [R1+0x2210], R12 ;  /* 0x0022100c01007387 */ /* 0x0101e80000100a00 */
[----:B0-----:R-:W3:Y:S04]  /*55f70*/  LDL.LU R12, [R1+0x5f0] ;  /* 0x0005f000010c7983 */ /* 0x001ee80000300800 */
[----:B------:R-:W3:Y:S04]  /*55f80*/  LDL.LU R13, [R1+0x5f4] ;  /* 0x0005f400010d7983 */ /* 0x000ee80000300800 */
[----:B------:R-:W3:Y:S04]  /*55f90*/  LDL.LU R14, [R1+0x5f8] ;  /* 0x0005f800010e7983 */ /* 0x000ee80000300800 */
[----:B------:R-:W3:Y:S04]  /*55fa0*/  LDL.LU R15, [R1+0x5fc] ;  /* 0x0005fc00010f7983 */ /* 0x000ee80000300800 */
[----:B------:R0:W-:Y:S04]  /*55fb0*/  STL.64 [R1+0x2220], R22 ;  /* 0x0022201601007387 */ /* 0x0001e80000100a00 */
[----:B------:R-:W4:Y:S04]  /*55fc0*/  LDL.LU R20, [R1+0x840] ;  /* 0x0008400001147983 */ /* 0x000f280000300800 */
[----:B------:R-:W4:Y:S01]  /*55fd0*/  LDL.LU R21, [R1+0x844] ;  /* 0x0008440001157983 */ /* 0x000f220000300800 */
[----:B---3--:R-:W-:Y:S03]  /*55fe0*/  HMMA.16816.F32 R4, R12, R22, R4 ;  /* 0x000000160c04723c */ /* 0x008fe60000001804 */
[----:B0-----:R-:W4:Y:S04]  /*55ff0*/  LDL.LU R22, [R1+0x848] ;  /* 0x0008480001167983 */ /* 0x001f280000300800 */
[----:B------:R-:W4:-:S12]  /*56000*/  LDL.LU R23, [R1+0x84c] ;  /* 0x00084c0001177983 */ /* 0x000f180000300800 */
[----:B------:R-:W-:Y:S04]  /*56010*/  STL.64 [R1+0x1df0], R6 ;  /* 0x001df00601007387 */ /* 0x000fe80000100a00 */
[----:B------:R0:W-:Y:S04]  /*56020*/  STL.64 [R1+0x1de8], R4 ;  /* 0x001de80401007387 */ /* 0x0001e80000100a00 */
[----:B0-----:R-:W3:Y:S04]  /*56030*/  LDL.LU R4, [R1+0x5d0] ;  /* 0x0005d00001047983 */ /* 0x001ee80000300800 */
[----:B------:R-:W3:Y:S04]  /*56040*/  LDL.LU R5, [R1+0x5d4] ;  /* 0x0005d40001057983 */ /* 0x000ee80000300800 */
[----:B------:R-:W5:Y:S04]  /*56050*/  LDL.LU R6, [R1+0x5d8] ;  /* 0x0005d80001067983 */ /* 0x000f680000300800 */
[----:B------:R-:W5:Y:S01]  /*56060*/  LDL.LU R7, [R1+0x5dc] ;  /* 0x0005dc0001077983 */ /* 0x000f620000300800 */
[C---:B--2---:R-:W-:Y:S03]  /*56070*/  HMMA.16816.F32 R8, R12.reuse, R18, R8 ;  /* 0x000000120c08723c */ /* 0x044fe60000001808 */
[----:B-----5:R-:W-:Y:S04]  /*56080*/  STL.64 [R1+0x21e0], R6 ;  /* 0x0021e00601007387 */ /* 0x020fe80000100a00 */
[----:B---3--:R0:W-:Y:S04]  /*56090*/  STL.64 [R1+0x21d8], R4 ;  /* 0x0021d80401007387 */ /* 0x0081e80000100a00 */
        /* <DEDUP_REMOVED lines=11> */
[----:B0-----:R-:W4:Y:S02]  /*56150*/  LDL.LU.64 R26, [R1+0x2228] ;  /* 0x00222800011a7983 */ /* 0x001f240000300a00 */
[----:B----4-:R-:W-:Y:S02]  /*56160*/  HMMA.16816.F32 R12, R12, R26, R20 ;  /* 0x0000001a0c0c723c */ /* 0x010fe40000001814 */
        /* <DEDUP_REMOVED lines=17> */
[----:B--2---:R-:W-:-:S15]  /*56280*/  HMMA.16816.F32 R12, R4, R18, R12 ;  /* 0x00000012040c723c */ /* 0x004fde000000180c */
[----:B------:R-:W-:-:S04]  /*56290*/  NOP ;  /* 0x0000000000007918 */ /* 0x000fc80000000000 */
[----:B------:R-:W-:Y:S04]  /*562a0*/  STL.64 [R1+0x8b0], R12 ;  /* 0x0008b00c01007387 */ /* 0x000fe80000100a00 */
[----:B------:R0:W-:Y:S04]  /*562b0*/  STL.64 [R1+0x8b8], R14 ;  /* 0x0008b80e01007387 */ /* 0x0001e80000100a00 */
[----:B0-----:R-:W2:Y:S04]  /*562c0*/  LDL.LU.64 R14, [R1+0x21f8] ;  /* 0x0021f800010e7983 */ /* 0x001ea80000300a00 */
[----:B------:R-:W2:Y:S04]  /*562d0*/  LDL.LU.64 R12, [R1+0x21f0] ;  /* 0x0021f000010c7983 */ /* 0x000ea80000300a00 */
[----:B------:R0:W-:Y:S04]  /*562e0*/  STL.64 [R1+0x21d0], R18 ;  /* 0x0021d01201007387 */ /* 0x0001e80000100a00 */
[----:B------:R1:W-:Y:S04]  /*562f0*/  STL.64 [R1+0x21c8], R10 ;  /* 0x0021c80a01007387 */ /* 0x0003e80000100a00 */
[----:B------:R-:W4:Y:S04]  /*56300*/  LDL.LU R8, [R1+0x7e0] ;  /* 0x0007e00001087983 */ /* 0x000f280000300800 */
[----:B------:R-:W4:Y:S01]  /*56310*/  LDL.LU R9, [R1+0x7e4] ;  /* 0x0007e40001097983 */ /* 0x000f220000300800 */
[----:B------:R-:W-:Y:S01]  /*56320*/  MOV R16, R28 ;  /* 0x0000001c00107202 */ /* 0x000fe20000000f00 */
[----:B------:R-:W-:-:S02]  /*56330*/  IMAD.MOV.U32 R17, RZ, RZ, R3 ;  /* 0x000000ffff117224 */ /* 0x000fc400078e0003 */
[----:B0-----:R-:W-:Y:S01]  /*56340*/  IMAD.MOV.U32 R19, RZ, RZ, R0 ;  /* 0x000000ffff137224 */ /* 0x001fe200078e0000 */
[----:B------:R-:W-:Y:S01]  /*56350*/  MOV R18, R2 ;  /* 0x0000000200127202 */ /* 0x000fe20000000f00 */
[C---:B--2---:R-:W-:Y:S08]  /*56360*/  HMMA.16816.F32 R12, R4.reuse, R10, R12 ;  /* 0x0000000a040c723c */ /* 0x044ff0000000180c */
[----:B---3--:R-:W-:Y:S01]  /*56370*/  HMMA.16816.F32 R4, R4, R26, R20 ;  /* 0x0000001a0404723c */ /* 0x008fe20000001814 */
[----:B-1----:R-:W4:Y:S04]  /*56380*/  LDL.LU R10, [R1+0x7e8] ;  /* 0x0007e800010a7983 */ /* 0x002f280000300800 */
[----:B------:R-:W4:Y:S06]  /*56390*/  LDL.LU R11, [R1+0x7ec] ;  /* 0x0007ec00010b7983 */ /* 0x000f2c0000300800 */
[----:B------:R-:W-:Y:S01]  /*563a0*/  MOV R28, R12 ;  /* 0x0000000c001c7202 */ /* 0x000fe20000000f00 */
[----:B------:R-:W-:-:S02]  /*563b0*/  IMAD.MOV.U32 R0, RZ, RZ, R15 ;  /* 0x000000ffff007224 */ /* 0x000fc400078e000f */
[----:B------:R-:W-:Y:S01]  /*563c0*/  IMAD.MOV.U32 R3, RZ, RZ, R13 ;  /* 0x000000ffff037224 */ /* 0x000fe200078e000d */
[----:B------:R-:W-:Y:S01]  /*563d0*/  MOV R2, R14 ;  /* 0x0000000e00027202 */ /* 0x000fe20000000f00 */
[----:B------:R-:W2:Y:S04]  /*563e0*/  LDL.LU R12, [R1+0x470] ;  /* 0x00047000010c7983 */ /* 0x000ea80000300800 */
[----:B------:R-:W2:Y:S04]  /*563f0*/  LDL.LU R13, [R1+0x474] ;  /* 0x00047400010d7983 */ /* 0x000ea80000300800 */
[----:B------:R-:W2:Y:S04]  /*56400*/  LDL.LU R14, [R1+0x478] ;  /* 0x00047800010e7983 */ /* 0x000ea80000300800 */
[----:B------:R-:W2:Y:S04]  /*56410*/  LDL.LU R15, [R1+0x47c] ;  /* 0x00047c00010f7983 */ /* 0x000ea80000300800 */
[----:B------:R-:W-:Y:S04]  /*56420*/  STL [R1+0x1d6c], R0 ;  /* 0x001d6c0001007387 */ /* 0x000fe80000100800 */
[----:B------:R-:W-:Y:S04]  /*56430*/  STL [R1+0x1d68], R2 ;  /* 0x001d680201007387 */ /* 0x000fe80000100800 */
[----:B------:R-:W-:Y:S04]  /*56440*/  STL [R1+0x1d64], R3 ;  /* 0x001d640301007387 */ /* 0x000fe80000100800 */
[----:B------:R-:W-:Y:S04]  /*56450*/  STL [R1+0x1d60], R28 ;  /* 0x001d601c01007387 */ /* 0x000fe80000100800 */
[----:B------:R-:W3:Y:S04]  /*56460*/  LDL.LU.64 R22, [R1+0x21e8] ;  /* 0x0021e80001167983 */ /* 0x000ee80000300a00 */
[----:B------:R-:W-:Y:S04]  /*56470*/  STL.64 [R1+0x890], R4 ;  /* 0x0008900401007387 */ /* 0x000fe80000100a00 */
[----:B------:R0:W-:Y:S04]  /*56480*/  STL.64 [R1+0x898], R6 ;  /* 0x0008980601007387 */ /* 0x0001e80000100a00 */
[----:B0-----:R-:W3:Y:S04]  /*56490*/  LDL.LU.64 R6, [R1+0x21e0] ;  /* 0x0021e00001067983 */ /* 0x001ee80000300a00 */
[----:B------:R-:W3:Y:S02]  /*564a0*/  LDL.LU.64 R4, [R1+0x21d8] ;  /* 0x0021d80001047983 */ /* 0x000ee40000300a00 */
[----:B---3--:R-:W-:-:S15]  /*564b0*/  HMMA.16816.F32 R16, R4, R22, R16 ;  /* 0x000000160410723c */ /* 0x008fde0000001810 */
[----:B------:R-:W-:-:S04]  /*564c0*/  NOP ;  /* 0x0000000000007918 */ /* 0x000fc80000000000 */
[----:B------:R-:W-:Y:S01]  /*564d0*/  MOV R3, R18 ;  /* 0x0000001200037202 */ /* 0x000fe20000000f00 */
[----:B------:R-:W-:Y:S02]  /*564e0*/  IMAD.MOV.U32 R28, RZ, RZ, R19 ;  /* 0x000000ffff1c7224 */ /* 0x000fe400078e0013 */
[----:B------:R-:W4:Y:S01]  /*564f0*/  LDL.LU.64 R18, [R1+0x21d0] ;  /* 0x0021d00001127983 */ /* 0x000f220000300a00 */
[----:B------:R-:W-:Y:S01]  /*56500*/  IMAD.MOV.U32 R2, RZ, RZ, R17 ;  /* 0x000000ffff027224 */ /* 0x000fe200078e0011 */
[----:B------:R-:W-:Y:S02]  /*56510*/  MOV R0, R16 ;  /* 0x0000001000007202 */ /* 0x000fe40000000f00 */
[----:B------:R-:W-:Y:S04]  /*56520*/  STL [R1+0x1d7c], R28 ;  /* 0x001d7c1c01007387 */ /* 0x000fe80000100800 */
[----:B------:R-:W-:Y:S04]  /*56530*/  STL [R1+0x1d78], R3 ;  /* 0x001d780301007387 */ /* 0x000fe80000100800 */
[----:B------:R-:W-:Y:S04]  /*56540*/  STL [R1+0x1d74], R2 ;  /* 0x001d740201007387 */ /* 0x000fe80000100800 */
[----:B------:R-:W-:Y:S01]  /*56550*/  STL [R1+0x1d70], R0 ;  /* 0x001d700001007387 */ /* 0x000fe20000100800 */
[----:B----4-:R-:W-:Y:S01]  /*56560*/  HMMA.16816.F32 R8, R4, R18, R8 ;  /* 0x000000120408723c */ /* 0x010fe20000001808 */
[----:B------:R-:W-:Y:S01]  /*56570*/  MOV R21, R18 ;  /* 0x0000001200157202 */ /* 0x000fe20000000f00 */
[----:B------:R-:W-:-:S15]  /*56580*/  IMAD.MOV.U32 R20, RZ, RZ, R19 ;  /* 0x000000ffff147224 */ /* 0x000fde00078e0013 */
[----:B------:R-:W-:Y:S02]  /*56590*/  NOP ;  /* 0x0000000000007918 */ /* 0x000fe40000000000 */
[----:B------:R-:W-:Y:S04]  /*565a0*/  STL.64 [R1+0x870], R8 ;  /* 0x0008700801007387 */ /* 0x000fe80000100a00 */
[----:B------:R0:W-:Y:S04]  /*565b0*/  STL.64 [R1+0x878], R10 ;  /* 0x0008780a01007387 */ /* 0x0001e80000100a00 */
[----:B0-----:R-:W2:Y:S04]  /*565c0*/  LDL.LU.64 R10, [R1+0x21c8] ;  /* 0x0021c800010a7983 */ /* 0x001ea80000300a00 */
[----:B------:R-:W-:Y:S04]  /*565d0*/  STL.64 [R1+0x21c0], R22 ;  /* 0x0021c01601007387 */ /* 0x000fe80000100a00 */
[----:B------:R0:W-:Y:S04]  /*565e0*/  STL.64 [R1+0x21b8], R20 ;  /* 0x0021b81401007387 */ /* 0x0001e80000100a00 */
        /* <DEDUP_REMOVED lines=8> */
[C---:B--2---:R-:W-:Y:S08]  /*56670*/  HMMA.16816.F32 R12, R4.reuse, R10, R12 ;  /* 0x0000000a040c723c */ /* 0x044ff0000000180c */
[----:B---3--:R-:W-:Y:S01]  /*56680*/  HMMA.16816.F32 R4, R4, R26, R20 ;  /* 0x0000001a0404723c */ /* 0x008fe20000001814 */
[----:B-----5:R-:W-:Y:S04]  /*56690*/  STL.64 [R1+0x2198], R18 ;  /* 0x0021981201007387 */ /* 0x020fe80000100a00 */
[----:B----4-:R0:W-:Y:S06]  /*566a0*/  STL.64 [R1+0x2190], R16 ;  /* 0x0021901001007387 */ /* 0x0101ec0000100a00 */
[----:B------:R-:W-:Y:S01]  /*566b0*/  MOV R28, R12 ;  /* 0x0000000c001c7202 */ /* 0x000fe20000000f00 */
[----:B------:R-:W-:-:S02]  /*566c0*/  IMAD.MOV.U32 R0, RZ, RZ, R15 ;  /* 0x000000ffff007224 */ /* 0x000fc400078e000f */
[----:B------:R-:W-:Y:S01]  /*566d0*/  IMAD.MOV.U32 R3, RZ, RZ, R13 ;  /* 0x000000ffff037224 */ /* 0x000fe200078e000d */
[----:B0-----:R-:W2:Y:S04]  /*566e0*/  LDL.LU R16, [R1+0x5c0] ;  /* 0x0005c00001107983 */ /* 0x001ea80000300800 */
[----:B------:R-:W2:Y:S04]  /*566f0*/  LDL.LU R17, [R1+0x5c4] ;  /* 0x0005c40001117983 */ /* 0x000ea80000300800 */
[----:B------:R-:W2:Y:S04]  /*56700*/  LDL.LU R18, [R1+0x5c8] ;  /* 0x0005c80001127983 */ /* 0x000ea80000300800 */
[----:B------:R-:W2:Y:S04]  /*56710*/  LDL.LU R19, [R1+0x5cc] ;  /* 0x0005cc0001137983 */ /* 0x000ea80000300800 */
[----:B------:R0:W-:Y:S04]  /*56720*/  STL.64 [R1+0x21b0], R10 ;  /* 0x0021b00a01007387 */ /* 0x0001e80000100a00 */
[----:B------:R-:W2:Y:S04]  /*56730*/  LDL.LU R8, [R1+0x450] ;  /* 0x0004500001087983 */ /* 0x000ea80000300800 */
[----:B------:R-:W2:Y:S01]  /*56740*/  LDL.LU R9, [R1+0x454] ;  /* 0x0004540001097983 */ /* 0x000ea20000300800 */
[----:B------:R-:W-:-:S03]  /*56750*/  MOV R2, R14 ;  /* 0x0000000e00027202 */ /* 0x000fc60000000f00 */
[----:B0-----:R-:W2:Y:S04]  /*56760*/  LDL.LU R10, [R1+0x458] ;  /* 0x00045800010a7983 */ /* 0x001ea80000300800 */
[----:B------:R-:W2:Y:S04]  /*56770*/  LDL.LU R11, [R1+0x45c] ;  /* 0x00045c00010b7983 */ /* 0x000ea80000300800 */
[----:B------:R-:W3:Y:S04]  /*56780*/  LDL.LU R12, [R1+0x440] ;  /* 0x00044000010c7983 */ /* 0x000ee80000300800 */
[----:B------:R-:W3:Y:S04]  /*56790*/  LDL.LU R13, [R1+0x444] ;  /* 0x00044400010d7983 */ /* 0x000ee80000300800 */
[----:B------:R-:W3:Y:S04]  /*567a0*/  LDL.LU R14, [R1+0x448] ;  /* 0x00044800010e7983 */ /* 0x000ee80000300800 */
[----:B------:R-:W3:Y:S04]  /*567b0*/  LDL.LU R15, [R1+0x44c] ;  /* 0x00044c00010f7983 */ /* 0x000ee80000300800 */
[----:B------:R-:W-:Y:S04]  /*567c0*/  STL [R1+0x1d8c], R0 ;  /* 0x001d8c0001007387 */ /* 0x000fe80000100800 */
[----:B------:R-:W-:Y:S04]  /*567d0*/  STL [R1+0x1d88], R2 ;  /* 0x001d880201007387 */ /* 0x000fe80000100800 */
[----:B------:R-:W-:Y:S04]  /*567e0*/  STL [R1+0x1d84], R3 ;  /* 0x001d840301007387 */ /* 0x000fe80000100800 */
[----:B------:R-:W-:Y:S04]  /*567f0*/  STL [R1+0x1d80], R28 ;  /* 0x001d801c01007387 */ /* 0x000fe80000100800 */
[----:B------:R-:W2:Y:S04]  /*56800*/  LDL.LU.64 R22, [R1+0x21c0] ;  /* 0x0021c00001167983 */ /* 0x000ea80000300a00 */
[----:B------:R-:W4:Y:S04]  /*56810*/  LDL.LU.64 R20, [R1+0x21b8] ;  /* 0x0021b80001147983 */ /* 0x000f280000300a00 */
[----:B------:R-:W-:Y:S04]  /*56820*/  STL.64 [R1+0x21a8], R26 ;  /* 0x0021a81a01007387 */ /* 0x000fe80000100a00 */
[----:B------:R0:W-:Y:S04]  /*56830*/  STL.64 [R1+0x850], R4 ;  /* 0x0008500401007387 */ /* 0x0001e80000100a00 */
[----:B------:R1:W-:Y:S04]  /*56840*/  STL.64 [R1+0x858], R6 ;  /* 0x0008580601007387 */ /* 0x0003e80000100a00 */
[----:B0-----:R-:W5:Y:S04]  /*56850*/  LDL.LU R4, [R1+0x350] ;  /* 0x0003500001047983 */ /* 0x001f680000300800 */
[----:B------:R-:W5:Y:S04]  /*56860*/  LDL.LU R5, [R1+0x354] ;  /* 0x0003540001057983 */ /* 0x000f680000300800 */
[----:B-1----:R-:W3:Y:S04]  /*56870*/  LDL.LU R6, [R1+0x358] ;  /* 0x0003580001067983 */ /* 0x002ee80000300800 */
[----:B------:R-:W3:Y:S01]  /*56880*/  LDL.LU R7, [R1+0x35c] ;  /* 0x00035c0001077983 */ /* 0x000ee20000300800 */
[----:B--2---:R-:W-:Y:S03]  /*56890*/  HMMA.16816.F32 R8, R16, R22, R8 ;  /* 0x000000161008723c */ /* 0x004fe60000001808 */
[----:B---3--:R4:W-:Y:S04]  /*568a0*/  STL.64 [R1+0x2170], R6 ;  /* 0x0021700601007387 */ /* 0x0089e80000100a00 */
[----:B-----5:R-:W-:Y:S04]  /*568b0*/  STL.64 [R1+0x2168], R4 ;  /* 0x0021680401007387 */ /* 0x020fe80000100a00 */
[----:B------:R-:W2:Y:S04]  /*568c0*/  LDL.LU R24, [R1+0x430] ;  /* 0x0004300001187983 */ /* 0x000ea80000300800 */
[----:B------:R-:W2:Y:S04]  /*568d0*/  LDL.LU R25, [R1+0x434] ;  /* 0x0004340001197983 */ /* 0x000ea80000300800 */
[----:B------:R-:W2:Y:S04]  /*568e0*/  LDL.LU R26, [R1+0x438] ;  /* 0x00043800011a7983 */ /* 0x000ea80000300800 */
[----:B------:R-:W2:Y:S01]  /*568f0*/  LDL.LU R27, [R1+0x43c] ;  /* 0x00043c00011b7983 */ /* 0x000ea20000300800 */
[----:B----4-:R-:W-:Y:S01]  /*56900*/  MOV R6, R21 ;  /* 0x0000001500067202 */ /* 0x010fe20000000f00 */
[----:B------:R-:W-:Y:S01]  /*56910*/  IMAD.MOV.U32 R7, RZ, RZ, R20 ;  /* 0x000000ffff077224 */ /* 0x000fe200078e0014 */
[----:B------:R-:W-:-:S06]  /*56920*/  MOV R3, R10 ;  /* 0x0000000a00037202 */ /* 0x000fcc0000000f00 */
[----:B------:R-:W-:Y:S01]  /*56930*/  HMMA.16816.F32 R12, R16, R6, R12 ;  /* 0x00000006100c723c */ /* 0x000fe2000000180c */
[----:B------:R-:W-:Y:S02]  /*56940*/  IMAD.MOV.U32 R28, RZ, RZ, R11 ;  /* 0x000000ffff1c7224 */ /* 0x000fe400078e000b */
        /* <DEDUP_REMOVED lines=11> */
[----:B------:R-:W-:Y:S04]  /*56a00*/  STL [R1+0x1d90], R0 ;  /* 0x001d900001007387 */ /* 0x000fe80000100800 */
[----:B------:R0:W-:Y:S04]  /*56a10*/  STL.64 [R1+0x2188], R6 ;  /* 0x0021880601007387 */ /* 0x0001e80000100a00 */
[----:B------:R-:W4:Y:S04]  /*56a20*/  LDL.LU R4, [R1+0x410] ;  /* 0x0004100001047983 */ /* 0x000f280000300800 */
[----:B------:R1:W-:Y:S04]  /*56a30*/  STL.64 [R1+0x830], R12 ;  /* 0x0008300c01007387 */ /* 0x0003e80000100a00 */
[----:B------:R5:W-:Y:S04]  /*56a40*/  STL.64 [R1+0x838], R14 ;  /* 0x0008380e01007387 */ /* 0x000be80000100a00 */
[----:B------:R-:W4:Y:S04]  /*56a50*/  LDL.LU R5, [R1+0x414] ;  /* 0x0004140001057983 */ /* 0x000f280000300800 */
[----:B0-----:R-:W4:Y:S04]  /*56a60*/  LDL.LU R6, [R1+0x418] ;  /* 0x0004180001067983 */ /* 0x001f280000300800 */
[----:B------:R-:W4:Y:S04]  /*56a70*/  LDL.LU R7, [R1+0x41c] ;  /* 0x00041c0001077983 */ /* 0x000f280000300800 */
[----:B-1----:R-:W3:Y:S04]  /*56a80*/  LDL.LU R12, [R1+0x320] ;  /* 0x00032000010c7983 */ /* 0x002ee80000300800 */
[----:B------:R-:W3:Y:S04]  /*56a90*/  LDL.LU R13, [R1+0x324] ;  /* 0x00032400010d7983 */ /* 0x000ee80000300800 */
[----:B-----5:R-:W5:Y:S04]  /*56aa0*/  LDL.LU R14, [R1+0x328] ;  /* 0x00032800010e7983 */ /* 0x020f680000300800 */
[----:B------:R-:W5:Y:S01]  /*56ab0*/  LDL.LU R15, [R1+0x32c] ;  /* 0x00032c00010f7983 */ /* 0x000f620000300800 */
[----:B--2---:R-:W-:-:S15]  /*56ac0*/  HMMA.16816.F32 R24, R16, R10, R24 ;  /* 0x0000000a1018723c */ /* 0x004fde0000001818 */
[----:B------:R-:W-:-:S04]  /*56ad0*/  NOP ;  /* 0x0000000000007918 */ /* 0x000fc80000000000 */
[----:B------:R-:W-:Y:S01]  /*56ae0*/  MOV R2, R26 ;  /* 0x0000001a00027202 */ /* 0x000fe20000000f00 */
[----:B------:R-:W-:Y:S01]  /*56af0*/  IMAD.MOV.U32 R0, RZ, RZ, R27 ;  /* 0x000000ffff007224 */ /* 0x000fe200078e001b */
[----:B-----5:R-:W-:Y:S04]  /*56b00*/  STL.64 [R1+0x2180], R14 ;  /* 0x0021800e01007387 */ /* 0x020fe80000100a00 */
[----:B---3--:R0:W-:Y:S04]  /*56b10*/  STL.64 [R1+0x2178], R12 ;  /* 0x0021780c01007387 */ /* 0x0081e80000100a00 */
[----:B0-----:R-:W2:Y:S04]  /*56b20*/  LDL.LU R12, [R1+0x390] ;  /* 0x00039000010c7983 */ /* 0x001ea80000300800 */
[----:B------:R-:W2:Y:S04]  /*56b30*/  LDL.LU R13, [R1+0x394] ;  /* 0x00039400010d7983 */ /* 0x000ea80000300800 */
[----:B------:R-:W2:Y:S04]  /*56b40*/  LDL.LU R14, [R1+0x398] ;  /* 0x00039800010e7983 */ /* 0x000ea80000300800 */
[----:B------:R-:W2:Y:S04]  /*56b50*/  LDL.LU R15, [R1+0x39c] ;  /* 0x00039c00010f7983 */ /* 0x000ea80000300800 */
[----:B------:R-:W3:Y:S01]  /*56b60*/  LDL.LU.64 R26, [R1+0x21a8] ;  /* 0x0021a800011a7983 */ /* 0x000ee20000300a00 */
[----:B------:R-:W-:Y:S01]  /*56b70*/  IMAD.MOV.U32 R3, RZ, RZ, R25 ;  /* 0x000000ffff037224 */ /* 0x000fe200078e0019 */
[----:B------:R-:W-:-:S02]  /*56b80*/  MOV R28, R24 ;  /* 0x00000018001c7202 */ /* 0x000fc40000000f00 */
[----:B------:R-:W-:Y:S04]  /*56b90*/  STL [R1+0x1dac], R0 ;  /* 0x001dac0001007387 */ /* 0x000fe80000100800 */
[----:B------:R-:W-:Y:S04]  /*56ba0*/  STL [R1+0x1da8], R2 ;  /* 0x001da80201007387 */ /* 0x000fe80000100800 */
[----:B------:R-:W-:Y:S04]  /*56bb0*/  STL [R1+0x1da4], R3 ;  /* 0x001da40301007387 */ /* 0x000fe80000100800 */
[----:B------:R-:W-:Y:S01]  /*56bc0*/  STL [R1+0x1da0], R28 ;  /* 0x001da01c01007387 */ /* 0x000fe20000100800 */
[----:B---3--:R-:W-:Y:S03]  /*56bd0*/  HMMA.16816.F32 R16, R16, R26, R20 ;  /* 0x0000001a1010723c */ /* 0x008fe60000001814 */
[----:B------:R-:W4:-:S15]  /*56be0*/  LDL.LU.64 R22, [R1+0x21a0] ;  /* 0x0021a00001167983 */ /* 0x000f1e0000300a00 */
[----:B------:R-:W-:Y:S01]  /*56bf0*/  NOP ;  /* 0x0000000000007918 */ /* 0x000fe20000000000 */
[----:B------:R-:W-:Y:S04]  /*56c00*/  STL.64 [R1+0x810], R16 ;  /* 0x0008101001007387 */ /* 0x000fe80000100a00 */
[----:B------:R0:W-:Y:S04]  /*56c10*/  STL.64 [R1+0x818], R18 ;  /* 0x0008181201007387 */ /* 0x0001e80000100a00 */
[----:B0-----:R-:W4:Y:S04]  /*56c20*/  LDL.LU.64 R18, [R1+0x2198] ;  /* 0x0021980001127983 */ /* 0x001f280000300a00 */
[----:B------:R-:W4:Y:S02]  /*56c30*/  LDL.LU.64 R16, [R1+0x2190] ;  /* 0x0021900001107983 */ /* 0x000f240000300a00 */
[----:B----4-:R-:W-:-:S15]  /*56c40*/  HMMA.16816.F32 R4, R16, R22, R4 ;  /* 0x000000161004723c */ /* 0x010fde0000001804 */
[----:B------:R-:W-:-:S04]  /*56c50*/  NOP ;  /* 0x0000000000007918 */ /* 0x000fc80000000000 */
[----:B------:R-:W-:Y:S01]  /*56c60*/  MOV R3, R6 ;  /* 0x0000000600037202 */ /* 0x000fe20000000f00 */
[----:B------:R-:W-:Y:S02]  /*56c70*/  IMAD.MOV.U32 R28, RZ, RZ, R7 ;  /* 0x000000ffff1c7224 */ /* 0x000fe400078e0007 */
[----:B------:R-:W2:Y:S01]  /*56c80*/  LDL.LU.64 R6, [R1+0x2188] ;  /* 0x0021880001067983 */ /* 0x000ea20000300a00 */
[----:B------:R-:W-:Y:S01]  /*56c90*/  MOV R0, R4 ;  /* 0x0000000400007202 */ /* 0x000fe20000000f00 */
[----:B------:R-:W-:Y:S02]  /*56ca0*/  IMAD.MOV.U32 R2, RZ, RZ, R5 ;  /* 0x000000ffff027224 */ /* 0x000fe400078e0005 */
[----:B------:R-:W-:Y:S04]  /*56cb0*/  STL [R1+0x1dbc], R28 ;  /* 0x001dbc1c01007387 */ /* 0x000fe80000100800 */
[----:B------:R-:W-:Y:S04]  /*56cc0*/  STL [R1+0x1db8], R3 ;  /* 0x001db80301007387 */ /* 0x000fe80000100800 */
[----:B------:R-:W-:Y:S04]  /*56cd0*/  STL [R1+0x1db4], R2 ;  /* 0x001db40201007387 */ /* 0x000fe80000100800 */
[----:B------:R-:W-:Y:S01]  /*56ce0*/  STL [R1+0x1db0], R0 ;  /* 0x001db00001007387 */ /* 0x000fe20000100800 */
[----:B--2---:R-:W-:Y:S03]  /*56cf0*/  HMMA.16816.F32 R4, R16, R6, R12 ;  /* 0x000000061004723c */ /* 0x004fe6000000180c */
[----:B------:R-:W2:Y:S04]  /*56d00*/  LDL.LU.64 R14, [R1+0x2180] ;  /* 0x00218000010e7983 */ /* 0x000ea80000300a00 */
[----:B------:R-:W2:-:S12]  /*56d10*/  LDL.LU.64 R12, [R1+0x2178] ;  /* 0x00217800010c7983 */ /* 0x000e980000300a00 */
[----:B------:R-:W-:Y:S04]  /*56d20*/  STL.64 [R1+0x7f0], R4 ;  /* 0x0007f00401007387 */ /* 0x000fe80000100a00 */
[----:B------:R0:W-:Y:S04]  /*56d30*/  STL.64 [R1+0x7f8], R6 ;  /* 0x0007f80601007387 */ /* 0x0001e80000100a00 */
[----:B0-----:R-:W3:Y:S04]  /*56d40*/  LDL.LU.64 R6, [R1+0x2170] ;  /* 0x0021700001067983 */ /* 0x001ee80000300a00 */
[----:B------:R-:W3:Y:S04]  /*56d50*/  LDL.LU.64 R4, [R1+0x2168] ;  /* 0x0021680001047983 */ /* 0x000ee80000300a00 */
[----:B------:R2:W-:Y:S01]  /*56d60*/  STL.64 [R1+0x2158], R10 ;  /* 0x0021580a01007387 */ /* 0x0005e20000100a00 */
[C---:B---3--:R-:W-:Y:S08]  /*56d70*/  HMMA.16816.F32 R4, R16.reuse, R10, R4 ;  /* 0x0000000a1004723c */ /* 0x048ff00000001804 */
[----:B--2---:R-:W-:Y:S11]  /*56d80*/  HMMA.16816.F32 R8, R16, R26, R12 ;  /* 0x0000001a1008723c */ /* 0x004ff6000000180c */
[----:B------:R-:W-:Y:S01]  /*56d90*/  IMAD.MOV.U32 R0, RZ, RZ, R7 ;  /* 0x000000ffff007224 */ /* 0x000fe200078e0007 */
[----:B------:R-:W-:Y:S01]  /*56da0*/  MOV R2, R6 ;  /* 0x0000000600027202 */ /* 0x000fe20000000f00 */
[----:B------:R-:W-:Y:S01]  /*56db0*/  IMAD.MOV.U32 R3, RZ, RZ, R5 ;  /* 0x000000ffff037224 */ /* 0x000fe200078e0005 */
[----:B------:R-:W-:-:S02]  /*56dc0*/  MOV R28, R4 ;  /* 0x00000004001c7202 */ /* 0x000fc40000000f00 */
[----:B------:R-:W-:Y:S04]  /*56dd0*/  STL [R1+0x1dcc], R0 ;  /* 0x001dcc0001007387 */ /* 0x000fe80000100800 */
[----:B------:R-:W-:Y:S04]  /*56de0*/  STL [R1+0x1dc8], R2 ;  /* 0x001dc80201007387 */ /* 0x000fe80000100800 */
[----:B------:R-:W-:Y:S04]  /*56df0*/  STL [R1+0x1dc4], R3 ;  /* 0x001dc40301007387 */ /* 0x000fe80000100800 */
[----:B------:R-:W-:Y:S04]  /*56e00*/  STL [R1+0x1dc0], R28 ;  /* 0x001dc01c01007387 */ /* 0x000fe80000100800 */
[----:B------:R-:W-:Y:S04]  /*56e10*/  STL.64 [R1+0x2150], R26 ;  /* 0x0021501a01007387 */ /* 0x000fe80000100a00 */
[----:B------:R-:W2:Y:S04]  /*56e20*/  LDL.LU R4, [R1+0x560] ;  /* 0x0005600001047983 */ /* 0x000ea80000300800 */
[----:B------:R-:W-:Y:S04]  /*56e30*/  STL.64 [R1+0x7d0], R8 ;  /* 0x0007d00801007387 */ /* 0x000fe80000100a00 */
[----:B------:R-:W-:Y:S04]  /*56e40*/  STL.64 [R1+0x7d8], R10 ;  /* 0x0007d80a01007387 */ /* 0x000fe80000100a00 */
        /* <DEDUP_REMOVED lines=8> */
[----:B----4-:R0:W-:Y:S04]  /*56ed0*/  STL.64 [R1+0x2138], R12 ;  /* 0x0021380c01007387 */ /* 0x0101e80000100a00 */
[----:B0-----:R-:W4:Y:S04]  /*56ee0*/  LDL.LU R12, [R1+0x5a0] ;  /* 0x0005a000010c7983 */ /* 0x001f280000300800 */
[----:B------:R-:W4:Y:S04]  /*56ef0*/  LDL.LU R13, [R1+0x5a4] ;  /* 0x0005a400010d7983 */ /* 0x000f280000300800 */
[----:B------:R-:W4:Y:S04]  /*56f00*/  LDL.LU R14, [R1+0x5a8] ;  /* 0x0005a800010e7983 */ /* 0x000f280000300800 */
        /* <DEDUP_REMOVED lines=11> */
[----:B0-----:R-:W4:Y:S04]  /*56fc0*/  LDL.LU R4, [R1+0x300] ;  /* 0x0003000001047983 */ /* 0x001f280000300800 */
[----:B------:R-:W4:Y:S04]  /*56fd0*/  LDL.LU R5, [R1+0x304] ;  /* 0x0003040001057983 */ /* 0x000f280000300800 */
[----:B------:R-:W4:Y:S04]  /*56fe0*/  LDL.LU R6, [R1+0x308] ;  /* 0x0003080001067983 */ /* 0x000f280000300800 */
[----:B------:R-:W4:Y:S04]  /*56ff0*/  LDL.LU R7, [R1+0x30c] ;  /* 0x00030c0001077983 */ /* 0x000f280000300800 */
[----:B------:R-:W2:Y:S04]  /*57000*/  LDL.LU R16, [R1+0x1c0] ;  /* 0x0001c00001107983 */ /* 0x000ea80000300800 */
[----:B------:R-:W2:Y:S04]  /*57010*/  LDL.LU R17, [R1+0x1c4] ;  /* 0x0001c40001117983 */ /* 0x000ea80000300800 */
[----:B------:R-:W3:Y:S01]  /*57020*/  LDL.LU R18, [R1+0x1c8] ;  /* 0x0001c80001127983 */ /* 0x000ee20000300800 */
[----:B------:R-:W-:-:S03]  /*57030*/  MOV R19, R29 ;  /* 0x0000001d00137202 */ /* 0x000fc60000000f00 */
[----:B------:R-:W2:Y:S01]  /*57040*/  LDL.LU R29, [R1+0x2160] ;  /* 0x00216000011d7983 */ /* 0x000ea20000300800 */
[C---:B----4-:R-:W-:Y:S03]  /*57050*/  HMMA.16816.F32 R4, R12.reuse, R22, R4 ;  /* 0x000000160c04723c */ /* 0x050fe60000001804 */
[----:B---3--:R0:W-:Y:S04]  /*57060*/  STL.64 [R1+0x2058], R18 ;  /* 0x0020581201007387 */ /* 0x0081e80000100a00 */
[----:B--2---:R-:W-:Y:S04]  /*57070*/  STL.64 [R1+0x2050], R16 ;  /* 0x0020501001007387 */ /* 0x004fe80000100a00 */
[----:B0-----:R-:W2:Y:S04]  /*57080*/  LDL.LU.64 R18, [R1+0x68] ;  /* 0x0000680001127983 */ /* 0x001ea80000300a00 */
[----:B------:R0:W-:Y:S04]  /*57090*/  STL.64 [R1+0x2148], R22 ;  /* 0x0021481601007387 */ /* 0x0001e80000100a00 */
[----:B------:R-:W3:Y:S04]  /*570a0*/  LDL.LU R20, [R1+0x2c0] ;  /* 0x0002c00001147983 */ /* 0x000ee80000300800 */
[----:B------:R-:W3:Y:S01]  /*570b0*/  LDL.LU R21, [R1+0x2c4] ;  /* 0x0002c40001157983 */ /* 0x000ee20000300800 */
[----:B------:R-:W-:Y:S01]  /*570c0*/  IMAD.MOV.U32 R0, RZ, RZ, R4 ;  /* 0x000000ffff007224 */ /* 0x000fe200078e0004 */
[----:B------:R-:W-:Y:S01]  /*570d0*/  MOV R2, R5 ;  /* 0x0000000500027202 */ /* 0x000fe20000000f00 */
[----:B------:R-:W-:Y:S01]  /*570e0*/  IMAD.MOV.U32 R3, RZ, RZ, R6 ;  /* 0x000000ffff037224 */ /* 0x000fe200078e0006 */
[----:B------:R-:W-:Y:S01]  /*570f0*/  MOV R28, R7 ;  /* 0x00000007001c7202 */ /* 0x000fe20000000f00 */
[----:B0-----:R-:W3:Y:S04]  /*57100*/  LDL.LU R22, [R1+0x2c8] ;  /* 0x0002c80001167983 */ /* 0x001ee80000300800 */
[----:B------:R-:W3:Y:S04]  /*57110*/  LDL.LU R23, [R1+0x2cc] ;  /* 0x0002cc0001177983 */ /* 0x000ee80000300800 */
[----:B------:R-:W4:Y:S04]  /*57120*/  LDL.LU R4, [R1+0x570] ;  /* 0x0005700001047983 */ /* 0x000f280000300800 */
[----:B------:R-:W4:Y:S04]  /*57130*/  LDL.LU R5, [R1+0x574] ;  /* 0x0005740001057983 */ /* 0x000f280000300800 */
[----:B------:R-:W3:Y:S04]  /*57140*/  LDL.LU R6, [R1+0x578] ;  /* 0x0005780001067983 */ /* 0x000ee80000300800 */
[----:B------:R-:W3:Y:S01]  /*57150*/  LDL.LU R7, [R1+0x57c] ;  /* 0x00057c0001077983 */ /* 0x000ee20000300800 */
[----:B--2---:R-:W-:Y:S03]  /*57160*/  HMMA.16816.F32 R8, R12, R18, R8 ;  /* 0x000000120c08723c */ /* 0x004fe60000001808 */
[----:B---3--:R-:W-:Y:S04]  /*57170*/  STL.64 [R1+0x20d8], R6 ;  /* 0x0020d80601007387 */ /* 0x008fe80000100a00 */
[----:B----4-:R0:W-:Y:S04]  /*57180*/  STL.64 [R1+0x20d0], R4 ;  /* 0x0020d00401007387 */ /* 0x0101e80000100a00 */
[----:B0-----:R-:W2:Y:S04]  /*57190*/  LDL.LU R4, [R1+0x2b0] ;  /* 0x0002b00001047983 */ /* 0x001ea80000300800 */
[----:B------:R-:W2:Y:S04]  /*571a0*/  LDL.LU R5, [R1+0x2b4] ;  /* 0x0002b40001057983 */ /* 0x000ea80000300800 */
[----:B------:R-:W2:Y:S04]  /*571b0*/  LDL.LU R6, [R1+0x2b8] ;  /* 0x0002b80001067983 */ /* 0x000ea80000300800 */
[----:B------:R-:W-:Y:S04]  /*571c0*/  STL [R1+0x1fd4], R2 ;  /* 0x001fd40201007387 */ /* 0x000fe80000100800 */
[----:B------:R-:W-:Y:S01]  /*571d0*/  STL [R1+0x1fd0], R0 ;  /* 0x001fd00001007387 */ /* 0x000fe20000100800 */
[----:B------:R-:W-:-:S03]  /*571e0*/  IMAD.MOV.U32 R7, RZ, RZ, R29 ;  /* 0x000000ffff077224 */ /* 0x000fc600078e001d */
[----:B------:R-:W-:Y:S04]  /*571f0*/  STL.64 [R1+0x7b0], R8 ;  /* 0x0007b00801007387 */ /* 0x000fe80000100a00 */
[----:B------:R0:W-:Y:S01]  /*57200*/  STL [R1+0x7b8], R10 ;  /* 0x0007b80a01007387 */ /* 0x0001e20000100800 */
[----:B------:R-:W-:-:S03]  /*57210*/  MOV R29, R11 ;  /* 0x0000000b001d7202 */ /* 0x000fc60000000f00 */
        /* <DEDUP_REMOVED lines=11> */
[----:B0-----:R-:W3:Y:S04]  /*572d0*/  LDL.LU.64 R14, [R1+0x2140] ;  /* 0x00214000010e7983 */ /* 0x001ee80000300a00 */
[----:B------:R-:W3:Y:S04]  /*572e0*/  LDL.LU.64 R12, [R1+0x2138] ;  /* 0x00213800010c7983 */ /* 0x000ee80000300a00 */
[----:B------:R0:W-:Y:S04]  /*572f0*/  STL.64 [R1+0x2130], R26 ;  /* 0x0021301a01007387 */ /* 0x0001e80000100a00 */
[----:B------:R-:W2:Y:S04]  /*57300*/  LDL.LU.64 R24, [R1+0x590] ;  /* 0x0005900001187983 */ /* 0x000ea80000300a00 */
[----:B0-----:R-:W2:Y:S02]  /*57310*/  LDL.LU.64 R26, [R1+0x598] ;  /* 0x00059800011a7983 */ /* 0x001ea40000300a00 */
[----:B--2---:R-:W-:Y:S01]  /*57320*/  HMMA.16816.F32 R4, R24, R22, R4 ;  /* 0x000000161804723c */ /* 0x004fe20000001804 */
[----:B------:R-:W-:Y:S01]  /*57330*/  IMAD.MOV.U32 R2, RZ, RZ, R26 ;  /* 0x000000ffff027224 */ /* 0x000fe200078e001a */
[----:B------:R-:W-:-:S15]  /*57340*/  MOV R0, R27 ;  /* 0x0000001b00007202 */ /* 0x000fde0000000f00 */
[----:B------:R-:W-:Y:S02]  /*57350*/  NOP ;  /* 0x0000000000007918 */ /* 0x000fe40000000000 */
[----:B------:R0:W-:Y:S04]  /*57360*/  STL.64 [R1+0x5d0], R4 ;  /* 0x0005d00401007387 */ /* 0x0001e80000100a00 */
[----:B------:R-:W-:Y:S04]  /*57370*/  STL.64 [R1+0x5d8], R6 ;  /* 0x0005d80601007387 */ /* 0x000fe80000100a00 */
[----:B------:R1:W-:Y:S01]  /*57380*/  STL.64 [R1+0x2118], R22 ;  /* 0x0021181601007387 */ /* 0x0003e20000100a00 */
[----:B0-----:R-:W-:Y:S01]  /*57390*/  IMAD.MOV.U32 R5, RZ, RZ, R24 ;  /* 0x000000ffff057224 */ /* 0x001fe200078e0018 */
[----:B------:R-:W-:Y:S01]  /*573a0*/  MOV R4, R25 ;  /* 0x0000001900047202 */ /* 0x000fe20000000f00 */
[----:B-1----:R-:W-:Y:S01]  /*573b0*/  IMAD.MOV.U32 R22, RZ, RZ, R2 ;  /* 0x000000ffff167224 */ /* 0x002fe200078e0002 */
[----:B------:R-:W-:Y:S01]  /*573c0*/  MOV R23, R0 ;  /* 0x0000000000177202 */ /* 0x000fe20000000f00 */
[----:B------:R-:W-:Y:S01]  /*573d0*/  IMAD.MOV.U32 R20, RZ, RZ, R5 ;  /* 0x000000ffff147224 */ /* 0x000fe200078e0005 */
[----:B------:R-:W-:-:S07]  /*573e0*/  MOV R21, R4 ;  /* 0x0000000400157202 */ /* 0x000fce0000000f00 */
[----:B---3--:R-:W-:Y:S01]  /*573f0*/  HMMA.16816.F32 R4, R20, R18, R12 ;  /* 0x000000121404723c */ /* 0x008fe2000000180c */
[----:B------:R-:W-:Y:S04]  /*57400*/  STL.64 [R1+0x2110], R18 ;  /* 0x0021101201007387 */ /* 0x000fe80000100a00 */
[----:B------:R-:W2:-:S14]  /*57410*/  LDL R12, [R1] ;  /* 0x00000000010c7983 */ /* 0x000e9c0000100800 */
[----:B------:R-:W-:Y:S04]  /*57420*/  STL.64 [R1+0x5c0], R4 ;  /* 0x0005c00401007387 */ /* 0x000fe80000100a00 */
[----:B------:R-:W-:Y:S04]  /*57430*/  STL.64 [R1+0x5c8], R6 ;  /* 0x0005c80601007387 */ /* 0x000fe80000100a00 */
[----:B------:R-:W2:Y:S04]  /*57440*/  LDL R13, [R1+0x4] ;  /* 0x00000400010d7983 */ /* 0x000ea80000100800 */
        /* <DEDUP_REMOVED lines=81> */
[----:B-----5:R-:W-:Y:S02]  /*57960*/  HMMA.16816.F32 R20, R20, R26, R4 ;  /* 0x0000001a1414723c */ /* 0x020fe40000001804 */
[----:B------:R-:W3:Y:S04]  /*57970*/  LDL.LU.64 R6, [R1+0x2128] ;  /* 0x0021280001067983 */ /* 0x000ee80000300a00 */
[----:B------:R-:W3:-:S13]  /*57980*/  LDL.LU.64 R4, [R1+0x2120] ;  /* 0x0021200001047983 */ /* 0x000eda0000300a00 */
        /* <DEDUP_REMOVED lines=58> */
[----:B------:R-:W-:Y:S01]  /*57d30*/  IMAD.MOV.U32 R24, RZ, RZ, R18 ;  /* 0x000000ffff187224 */ /* 0x000fe200078e0012 */
[----:B------:R-:W-:Y:S01]  /*57d40*/  MOV R25, R19 ;  /* 0x0000001300197202 */ /* 0x000fe20000000f00 */
        /* <DEDUP_REMOVED lines=9> */
[----:B------:R-:W-:Y:S01]  /*57de0*/  MOV R0, R11 ;  /* 0x0000000b00007202 */ /* 0x000fe20000000f00 */
[----:B---3--:R-:W-:-:S15]  /*57df0*/  HMMA.16816.F32 R16, R4, R10, R16 ;  /* 0x0000000a0410723c */ /* 0x008fde0000001810 */
[----:B------:R-:W-:-:S04]  /*57e00*/  NOP ;  /* 0x0000000000007918 */ /* 0x000fc80000000000 */
[----:B------:R-:W-:Y:S04]  /*57e10*/  STL.64 [R1+0x460], R16 ;  /* 0x0004601001007387 */ /* 0x000fe80000100a00 */
[----:B------:R0:W-:Y:S04]  /*57e20*/  STL.64 [R1+0x468], R18 ;  /* 0x0004681201007387 */ /* 0x0001e80000100a00 */
[----:B0-----:R-:W3:Y:S04]  /*57e30*/  LDL.LU.64 R18, [R1+0x2048] ;  /* 0x0020480001127983 */ /* 0x001ee80000300a00 */
[----:B------:R-:W4:Y:S04]  /*57e40*/  LDL.LU.64 R16, [R1+0x2040] ;  /* 0x0020400001107983 */ /* 0x000f280000300a00 */
[----:B------:R-:W5:Y:S04]  /*57e50*/  LDL.LU.64 R10, [R1+0x2038] ;  /* 0x00203800010a7983 */ /* 0x000f680000300a00 */
[----:B------:R-:W5:Y:S02]  /*57e60*/  LDL.LU.64 R8, [R1+0x2030] ;  /* 0x0020300001087983 */ /* 0x000f640000300a00 */
[----:B-----5:R-:W-:Y:S02]  /*57e70*/  HMMA.16816.F32 R4, R4, R26, R8 ;  /* 0x0000001a0404723c */ /* 0x020fe40000001808 */
[----:B------:R-:W5:-:S15]  /*57e80*/  LDL.LU.64 R8, [R1+0x2028] ;  /* 0x0020280001087983 */ /* 0x000f5e0000300a00 */
[----:B------:R-:W-:Y:S02]  /*57e90*/  NOP ;  /* 0x0000000000007918 */ /* 0x000fe40000000000 */
[----:B------:R-:W-:Y:S01]  /*57ea0*/  IMAD.MOV.U32 R10, RZ, RZ, R4 ;  /* 0x000000ffff0a7224 */ /* 0x000fe200078e0004 */
[----:B------:R-:W-:Y:S01]  /*57eb0*/  MOV R11, R5 ;  /* 0x00000005000b7202 */ /* 0x000fe20000000f00 */
[----:B------:R-:W-:Y:S04]  /*57ec0*/  STL.64 [R1+0x458], R6 ;  /* 0x0004580601007387 */ /* 0x000fe80000100a00 */
[----:B------:R-:W-:Y:S04]  /*57ed0*/  STL.64 [R1+0x1f80], R26 ;  /* 0x001f801a01007387 */ /* 0x000fe80000100a00 */
[----:B------:R-:W-:Y:S04]  /*57ee0*/  STL.64 [R1+0x1f78], R10 ;  /* 0x001f780a01007387 */ /* 0x000fe80000100a00 */
[----:B-----5:R0:W-:Y:S04]  /*57ef0*/  STL.64 [R1+0x1f70], R8 ;  /* 0x001f700801007387 */ /* 0x0201e80000100a00 */
        /* <DEDUP_REMOVED lines=8> */
[----:B----4-:R-:W-:Y:S01]  /*57f80*/  IMAD.MOV.U32 R20, RZ, RZ, R16 ;  /* 0x000000ffff147224 */ /* 0x010fe200078e0010 */
[----:B------:R-:W-:-:S02]  /*57f90*/  MOV R21, R17 ;  /* 0x0000001100157202 */ /* 0x000fc40000000f00 */
[----:B--2---:R-:W-:Y:S04]  /*57fa0*/  STL.64 [R1+0x1e30], R6 ;  /* 0x001e300601007387 */ /* 0x004fe80000100a00 */
[----:B-----5:R0:W-:Y:S04]  /*57fb0*/  STL.64 [R1+0x1e28], R4 ;  /* 0x001e280401007387 */ /* 0x0201e80000100a00 */
[----:B------:R-:W2:Y:S01]  /*57fc0*/  LDL.LU R16, [R1+0x2024] ;  /* 0x0020240001107983 */ /* 0x000ea20000300800 */
[----:B0-----:R-:W-:Y:S01]  /*57fd0*/  HMMA.16816.F32 R4, R12, R22, R8 ;  /* 0x000000160c04723c */ /* 0x001fe20000001808 */
[----:B---3--:R-:W-:Y:S01]  /*57fe0*/  IMAD.MOV.U32 R22, RZ, RZ, R18 ;  /* 0x000000ffff167224 */ /* 0x008fe200078e0012 */
[----:B------:R-:W-:-:S15]  /*57ff0*/  MOV R23, R19 ;  /* 0x0000001300177202 */ /* 0x000fde0000000f00 */
[----:B------:R-:W-:Y:S02]  /*58000*/  NOP ;  /* 0x0000000000007918 */ /* 0x000fe40000000000 */
[----:B------:R0:W-:Y:S04]  /*58010*/  STL.64 [R1+0x440], R4 ;  /* 0x0004400401007387 */ /* 0x0001e80000100a00 */
[----:B------:R1:W-:Y:S04]  /*58020*/  STL.64 [R1+0x448], R6 ;  /* 0x0004480601007387 */ /* 0x0003e80000100a00 */
[----:B------:R-:W3:Y:S04]  /*58030*/  LDL.LU R17, [R1+0x2020] ;  /* 0x0020200001117983 */ /* 0x000ee80000300800 */
[----:B------:R-:W4:Y:S04]  /*58040*/  LDL.LU R18, [R1+0x201c] ;  /* 0x00201c0001127983 */ /* 0x000f280000300800 */
[----:B------:R-:W5:Y:S04]  /*58050*/  LDL.LU R19, [R1+0x2018] ;  /* 0x0020180001137983 */ /* 0x000f680000300800 */
[----:B0-----:R-:W2:Y:S04]  /*58060*/  LDL.LU R4, [R1+0x510] ;  /* 0x0005100001047983 */ /* 0x001ea80000300800 */
[----:B------:R-:W2:Y:S04]  /*58070*/  LDL.LU R5, [R1+0x514] ;  /* 0x0005140001057983 */ /* 0x000ea80000300800 */
[----:B-1----:R-:W2:Y:S04]  /*58080*/  LDL.LU R6, [R1+0x518] ;  /* 0x0005180001067983 */ /* 0x002ea80000300800 */
        /* <DEDUP_REMOVED lines=11> */
[----:B---3--:R-:W-:-:S02]  /*58140*/  IMAD.MOV.U32 R22, RZ, RZ, R17 ;  /* 0x000000ffff167224 */ /* 0x008fc400078e0011 */
[----:B-----5:R-:W-:Y:S01]  /*58150*/  IMAD.MOV.U32 R20, RZ, RZ, R19 ;  /* 0x000000ffff147224 */ /* 0x020fe200078e0013 */
[----:B------:R-:W-:Y:S01]  /*58160*/  MOV R23, R16 ;  /* 0x0000001000177202 */ /* 0x000fe20000000f00 */
        /* <DEDUP_REMOVED lines=61> */
[----:B---3--:R-:W-:Y:S01]  /*58540*/  IMAD.MOV.U32 R22, RZ, RZ, R18 ;  /* 0x000000ffff167224 */ /* 0x008fe200078e0012 */
[----:B------:R-:W-:-:S02]  /*58550*/  MOV R23, R19 ;  /* 0x0000001300177202 */ /* 0x000fc40000000f00 */
        /* <DEDUP_REMOVED lines=16> */
[----:B0-----:R-:W-:Y:S01]  /*58660*/  MOV R23, R16 ;  /* 0x0000001000177202 */ /* 0x001fe20000000f00 */
[----:B----4-:R-:W-:-:S02]  /*58670*/  IMAD.MOV.U32 R22, RZ, RZ, R17 ;  /* 0x000000ffff167224 */ /* 0x010fc400078e0011 */
[----:B------:R-:W2:Y:S01]  /*58680*/  LDL.LU R16, [R1+0x160] ;  /* 0x0001600001107983 */ /* 0x000ea20000300800 */
[----:B---3--:R-:W-:-:S03]  /*58690*/  MOV R21, R18 ;  /* 0x0000001200157202 */ /* 0x008fc60000000f00 */
[----:B------:R-:W2:Y:S01]  /*586a0*/  LDL.LU R17, [R1+0x164] ;  /* 0x0001640001117983 */ /* 0x000ea20000300800 */
[----:B-----5:R-:W-:-:S03]  /*586b0*/  IMAD.MOV.U32 R20, RZ, RZ, R19 ;  /* 0x000000ffff147224 */ /* 0x020fc600078e0013 */
[----:B------:R-:W3:Y:S04]  /*586c0*/  LDL.LU R18, [R1+0x168] ;  /* 0x0001680001127983 */ /* 0x000ee80000300800 */
[----:B------:R-:W3:Y:S04]  /*586d0*/  LDL.LU R19, [R1+0x16c] ;  /* 0x00016c0001137983 */ /* 0x000ee80000300800 */
[----:B---3--:R0:W-:Y:S04]  /*586e0*/  STL.64 [R1+0x1fa0], R18 ;  /* 0x001fa01201007387 */ /* 0x0081e80000100a00 */
[----:B--2---:R-:W-:Y:S04]  /*586f0*/  STL.64 [R1+0x1f98], R16 ;  /* 0x001f981001007387 */ /* 0x004fe80000100a00 */
[----:B------:R-:W2:Y:S04]  /*58700*/  LDL.LU R8, [R1+0x170] ;  /* 0x0001700001087983 */ /* 0x000ea80000300800 */
[----:B------:R-:W2:Y:S04]  /*58710*/  LDL.LU R9, [R1+0x174] ;  /* 0x0001740001097983 */ /* 0x000ea80000300800 */
[----:B------:R-:W3:Y:S04]  /*58720*/  LDL.LU R10, [R1+0x178] ;  /* 0x00017800010a7983 */ /* 0x000ee80000300800 */
[----:B------:R-:W3:Y:S01]  /*58730*/  LDL.LU R11, [R1+0x17c] ;  /* 0x00017c00010b7983 */ /* 0x000ee20000300800 */
[----:B------:R-:W-:Y:S01]  /*58740*/  IMAD.MOV.U32 R26, RZ, RZ, R2 ;  /* 0x000000ffff1a7224 */ /* 0x000fe200078e0002 */
[----:B------:R-:W-:Y:S01]  /*58750*/  MOV R27, R0 ;  /* 0x00000000001b7202 */ /* 0x000fe20000000f00 */
[----:B0-----:R-:W-:Y:S01]  /*58760*/  IMAD.MOV.U32 R18, RZ, RZ, R24 ;  /* 0x000000ffff127224 */ /* 0x001fe200078e0018 */
[----:B------:R-:W-:Y:S01]  /*58770*/  MOV R19, R25 ;  /* 0x0000001900137202 */ /* 0x000fe20000000f00 */
[----:B---3--:R-:W-:Y:S04]  /*58780*/  STL.64 [R1+0x1fb0], R10 ;  /* 0x001fb00a01007387 */ /* 0x008fe80000100a00 */
[----:B--2---:R0:W-:Y:S04]  /*58790*/  STL.64 [R1+0x1fa8], R8 ;  /* 0x001fa80801007387 */ /* 0x0041e80000100a00 */
[----:B------:R-:W2:Y:S04]  /*587a0*/  LDL.LU R2, [R1+0x1fd4] ;  /* 0x001fd40001027983 */ /* 0x000ea80000300800 */
[----:B------:R-:W3:Y:S04]  /*587b0*/  LDL.LU R0, [R1+0x1fd0] ;  /* 0x001fd00001007983 */ /* 0x000ee80000300800 */
[----:B------:R-:W4:Y:S04]  /*587c0*/  LDL.LU R4, [R1+0x180] ;  /* 0x0001800001047983 */ /* 0x000f280000300800 */
[----:B------:R-:W4:Y:S04]  /*587d0*/  LDL.LU R5, [R1+0x184] ;  /* 0x0001840001057983 */ /* 0x000f280000300800 */
[----:B------:R-:W4:Y:S04]  /*587e0*/  LDL.LU R6, [R1+0x188] ;  /* 0x0001880001067983 */ /* 0x000f280000300800 */
[----:B------:R-:W4:Y:S04]  /*587f0*/  LDL.LU R7, [R1+0x18c] ;  /* 0x00018c0001077983 */ /* 0x000f280000300800 */
[----:B------:R-:W5:Y:S04]  /*58800*/  LDL.LU R24, [R1+0x1fcc] ;  /* 0x001fcc0001187983 */ /* 0x000f680000300800 */
[----:B------:R-:W2:Y:S04]  /*58810*/  LDL.LU R25, [R1+0x1fc8] ;  /* 0x001fc80001197983 */ /* 0x000ea80000300800 */
[----:B0-----:R-:W3:Y:S04]  /*58820*/  LDL.LU R8, [R1+0x190] ;  /* 0x0001900001087983 */ /* 0x001ee80000300800 */
[----:B------:R-:W3:Y:S04]  /*58830*/  LDL.LU R9, [R1+0x194] ;  /* 0x0001940001097983 */ /* 0x000ee80000300800 */
[----:B------:R-:W3:Y:S04]  /*58840*/  LDL.LU R10, [R1+0x198] ;  /* 0x00019800010a7983 */ /* 0x000ee80000300800 */
[----:B------:R-:W3:Y:S04]  /*58850*/  LDL.LU R11, [R1+0x19c] ;  /* 0x00019c00010b7983 */ /* 0x000ee80000300800 */
[----:B------:R-:W-:Y:S04]  /*58860*/  STL.64 [R1+0x1ef0], R22 ;  /* 0x001ef01601007387 */ /* 0x000fe80000100a00 */
[----:B------:R0:W-:Y:S04]  /*58870*/  STL.64 [R1+0x1ee8], R20 ;  /* 0x001ee81401007387 */ /* 0x0001e80000100a00 */
[----:B0-----:R-:W3:Y:S04]  /*58880*/  LDL.LU R20, [R1+0x100] ;  /* 0x0001000001147983 */ /* 0x001ee80000300800 */
[----:B------:R-:W3:Y:S01]  /*58890*/  LDL.LU R21, [R1+0x104] ;  /* 0x0001040001157983 */ /* 0x000ee20000300800 */
[----:B-----5:R-:W-:Y:S01]  /*588a0*/  MOV R23, R24 ;  /* 0x0000001800177202 */ /* 0x020fe20000000f00 */
[----:B--2---:R-:W-:-:S02]  /*588b0*/  IMAD.MOV.U32 R22, RZ, RZ, R25 ;  /* 0x000000ffff167224 */ /* 0x004fc400078e0019 */
[----:B------:R-:W2:Y:S04]  /*588c0*/  LDL.LU R25, [R1+0x1fc4] ;  /* 0x001fc40001197983 */ /* 0x000ea80000300800 */
[----:B------:R-:W5:Y:S04]  /*588d0*/  LDL.LU R24, [R1+0x1fc0] ;  /* 0x001fc00001187983 */ /* 0x000f680000300800 */
[----:B------:R-:W-:Y:S04]  /*588e0*/  STL.64 [R1+0x1f00], R22 ;  /* 0x001f001601007387 */ /* 0x000fe80000100a00 */
[----:B---3--:R0:W-:Y:S04]  /*588f0*/  STL.64 [R1+0x1ef8], R20 ;  /* 0x001ef81401007387 */ /* 0x0081e80000100a00 */
[----:B0-----:R-:W3:Y:S04]  /*58900*/  LDL.LU R20, [R1+0x110] ;  /* 0x0001100001147983 */ /* 0x001ee80000300800 */
[----:B------:R-:W3:Y:S04]  /*58910*/  LDL.LU R21, [R1+0x114] ;  /* 0x0001140001157983 */ /* 0x000ee80000300800 */
[----:B------:R-:W2:Y:S04]  /*58920*/  LDL.LU R22, [R1+0x118] ;  /* 0x0001180001167983 */ /* 0x000ea80000300800 */
[----:B------:R-:W2:Y:S04]  /*58930*/  LDL.LU R23, [R1+0x11c] ;  /* 0x00011c0001177983 */ /* 0x000ea80000300800 */
[----:B--2---:R-:W-:Y:S04]  /*58940*/  STL.64 [R1+0x1f10], R22 ;  /* 0x001f101601007387 */ /* 0x004fe80000100a00 */
[----:B---3--:R0:W-:Y:S04]  /*58950*/  STL.64 [R1+0x1f08], R20 ;  /* 0x001f081401007387 */ /* 0x0081e80000100a00 */
[----:B0-----:R-:W2:Y:S04]  /*58960*/  LDL.LU R20, [R1+0x120] ;  /* 0x0001200001147983 */ /* 0x001ea80000300800 */
[----:B------:R-:W2:Y:S01]  /*58970*/  LDL.LU R21, [R1+0x124] ;  /* 0x0001240001157983 */ /* 0x000ea20000300800 */
[----:B-----5:R-:W-:Y:S01]  /*58980*/  IMAD.MOV.U32 R22, RZ, RZ, R24 ;  /* 0x000000ffff167224 */ /* 0x020fe200078e0018 */
[----:B------:R-:W-:-:S02]  /*58990*/  MOV R23, R25 ;  /* 0x0000001900177202 */ /* 0x000fc40000000f00 */
[----:B------:R-:W3:Y:S04]  /*589a0*/  LDL.LU R24, [R1+0x1fbc] ;  /* 0x001fbc0001187983 */ /* 0x000ee80000300800 */
[----:B------:R-:W5:Y:S04]  /*589b0*/  LDL.LU R25, [R1+0x1fb8] ;  /* 0x001fb80001197983 */ /* 0x000f680000300800 */
[----:B------:R-:W-:Y:S04]  /*589c0*/  STL.64 [R1+0x1f30], R22 ;  /* 0x001f301601007387 */ /* 0x000fe80000100a00 */
[----:B--2---:R0:W-:Y:S04]  /*589d0*/  STL.64 [R1+0x1f28], R20 ;  /* 0x001f281401007387 */ /* 0x0041e80000100a00 */
[----:B0-----:R-:W2:Y:S04]  /*589e0*/  LDL.LU R20, [R1+0x130] ;  /* 0x0001300001147983 */ /* 0x001ea80000300800 */
[----:B------:R-:W2:Y:S04]  /*589f0*/  LDL.LU R21, [R1+0x134] ;  /* 0x0001340001157983 */ /* 0x000ea80000300800 */
[----:B------:R-:W2:Y:S04]  /*58a00*/  LDL.LU R22, [R1+0x138] ;  /* 0x0001380001167983 */ /* 0x000ea80000300800 */
[----:B------:R-:W2:Y:S01]  /*58a10*/  LDL.LU R23, [R1+0x13c] ;  /* 0x00013c0001177983 */ /* 0x000ea20000300800 */
[----:B------:R-:W-:Y:S03]  /*58a20*/  HMMA.16816.F32 R16, R12, R18, R8 ;  /* 0x000000120c10723c */ /* 0x000fe60000001808 */
[----:B--2---:R5:W-:Y:S04]  /*58a30*/  STL.64 [R1+0x1f40], R22 ;  /* 0x001f401601007387 */ /* 0x004be80000100a00 */
[----:B------:R0:W-:Y:S01]  /*58a40*/  STL.64 [R1+0x1f38], R20 ;  /* 0x001f381401007387 */ /* 0x0001e20000100a00 */
[----:B-----5:R-:W-:Y:S01]  /*58a50*/  IMAD.MOV.U32 R22, RZ, RZ, R25 ;  /* 0x000000ffff167224 */ /* 0x020fe200078e0019 */
[----:B---3--:R-:W-:-:S02]  /*58a60*/  MOV R23, R24 ;  /* 0x0000001800177202 */ /* 0x008fc40000000f00 */
[----:B0-----:R-:W2:Y:S01]  /*58a70*/  LDL.LU R20, [R1+0x140] ;  /* 0x0001400001147983 */ /* 0x001ea20000300800 */
[C---:B----4-:R-:W-:Y:S03]  /*58a80*/  HMMA.16816.F32 R24, R12.reuse, R26, R4 ;  /* 0x0000001a0c18723c */ /* 0x050fe60000001804 */
[----:B------:R-:W2:Y:S04]  /*58a90*/  LDL.LU R21, [R1+0x144] ;  /* 0x0001440001157983 */ /* 0x000ea80000300800 */
[----:B------:R-:W3:Y:S04]  /*58aa0*/  LDL.LU.64 R10, [R1+0x1fb0] ;  /* 0x001fb000010a7983 */ /* 0x000ee80000300a00 */
[----:B------:R-:W3:Y:S04]  /*58ab0*/  LDL.LU.64 R8, [R1+0x1fa8] ;  /* 0x001fa80001087983 */ /* 0x000ee80000300a00 */
[----:B------:R-:W-:Y:S04]  /*58ac0*/  STL.64 [R1+0x430], R16 ;  /* 0x0004301001007387 */ /* 0x000fe80000100a00 */
[----:B------:R0:W-:Y:S04]  /*58ad0*/  STL.64 [R1+0x438], R18 ;  /* 0x0004381201007387 */ /* 0x0001e80000100a00 */
[----:B0-----:R-:W4:Y:S04]  /*58ae0*/  LDL.LU.64 R18, [R1+0x1fa0] ;  /* 0x001fa00001127983 */ /* 0x001f280000300a00 */
[----:B------:R-:W4:Y:S04]  /*58af0*/  LDL.LU.64 R16, [R1+0x1f98] ;  /* 0x001f980001107983 */ /* 0x000f280000300a00 */
[----:B------:R-:W4:Y:S04]  /*58b00*/  LDL.LU.64 R6, [R1+0x1f90] ;  /* 0x001f900001067983 */ /* 0x000f280000300a00 */
[----:B------:R-:W4:Y:S04]  /*58b10*/  LDL.LU.64 R4, [R1+0x1f88] ;  /* 0x001f880001047983 */ /* 0x000f280000300a00 */
[----:B------:R-:W-:Y:S04]  /*58b20*/  STL.64 [R1+0x420], R24 ;  /* 0x0004201801007387 */ /* 0x000fe80000100a00 */
[----:B------:R0:W-:Y:S04]  /*58b30*/  STL.64 [R1+0x428], R26 ;  /* 0x0004281a01007387 */ /* 0x0001e80000100a00 */
[----:B0-----:R-:W3:Y:S02]  /*58b40*/  LDL.LU.64 R26, [R1+0x1f80] ;  /* 0x001f8000011a7983 */ /* 0x001ee40000300a00 */
[----:B---3--:R-:W-:Y:S02]  /*58b50*/  HMMA.16816.F32 R12, R12, R26, R8 ;  /* 0x0000001a0c0c723c */ /* 0x008fe40000001808 */
[----:B------:R-:W3:Y:S04]  /*58b60*/  LDL.LU.64 R10, [R1+0x1f78] ;  /* 0x001f7800010a7983 */ /* 0x000ee80000300a00 */
[----:B------:R-:W5:Y:S04]  /*58b70*/  LDL.LU.64 R8, [R1+0x1f70] ;  /* 0x001f700001087983 */ /* 0x000f680000300a00 */
[----:B------:R-:W2:Y:S09]  /*58b80*/  LDL.LU.64 R24, [R1+0x1f68] ;  /* 0x001f680001187983 */ /* 0x000eb20000300a00 */
[----:B------:R0:W-:Y:S04]  /*58b90*/  STL.64 [R1+0x410], R12 ;  /* 0x0004100c01007387 */ /* 0x0001e80000100a00 */
[----:B0-----:R-:W4:Y:S02]  /*58ba0*/  LDL.LU.64 R12, [R1+0x1f60] ;  /* 0x001f6000010c7983 */ /* 0x001f240000300a00 */
[----:B----4-:R-:W-:-:S15]  /*58bb0*/  HMMA.16816.F32 R16, R4, R12, R16 ;  /* 0x0000000c0410723c */ /* 0x010fde0000001810 */
[----:B------:R-:W-:-:S04]  /*58bc0*/  NOP ;  /* 0x0000000000007918 */ /* 0x000fc80000000000 */
[----:B------:R-:W-:Y:S04]  /*58bd0*/  STL.64 [R1+0x400], R16 ;  /* 0x0004001001007387 */ /* 0x000fe80000100a00 */
[----:B------:R0:W-:Y:S04]  /*58be0*/  STL.64 [R1+0x408], R18 ;  /* 0x0004081201007387 */ /* 0x0001e80000100a00 */
[----:B0-----:R-:W5:Y:S04]  /*58bf0*/  LDL.LU.64 R18, [R1+0x1f58] ;  /* 0x001f580001127983 */ /* 0x001f680000300a00 */
[----:B------:R-:W5:Y:S02]  /*58c00*/  LDL.LU.64 R16, [R1+0x1f50] ;  /* 0x001f500001107983 */ /* 0x000f640000300a00 */
[----:B-----5:R-:W-:-:S15]  /*58c10*/  HMMA.16816.F32 R16, R4, R8, R16 ;  /* 0x000000080410723c */ /* 0x020fde0000001810 */
        /* <DEDUP_REMOVED lines=20> */
[----:B------:R0:W-:Y:S01]  /*58d60*/  STL.64 [R1+0x3b0], R20 ;  /* 0x0003b01401007387 */ /* 0x0001e20000100a00 */
[----:B------:R-:W-:-:S03]  /*58d70*/  MOV R19, R23 ;  /* 0x0000001700137202 */ /* 0x000fc60000000f00 */
[----:B------:R-:W2:Y:S04]  /*58d80*/  LDL.LU.64 R22, [R1+0x1f10] ;  /* 0x001f100001167983 */ /* 0x000ea80000300a00 */
[----:B0-----:R-:W2:Y:S04]  /*58d90*/  LDL.LU.64 R20, [R1+0x1f08] ;  /* 0x001f080001147983 */ /* 0x001ea80000300a00 */
        /* <DEDUP_REMOVED lines=17> */
[----:B--2---:R-:W-:Y:S03]  /*58eb0*/  HMMA.16816.F32 R4, R4, R24, R20 ;  /* 0x000000180404723c */ /* 0x004fe60000001814 */
[----:B------:R-:W2:Y:S04]  /*58ec0*/  LDL.LU.64 R22, [R1+0x1ee0] ;  /* 0x001ee00001167983 */ /* 0x000ea80000300a00 */
[----:B------:R-:W2:-:S12]  /*58ed0*/  LDL.LU.64 R20, [R1+0x1ed8] ;  /* 0x001ed80001147983 */ /* 0x000e980000300a00 */
        /* <DEDUP_REMOVED lines=54> */
[----:B------:R-:W-:Y:S01]  /*59240*/  IMAD.MOV.U32 R26, RZ, RZ, R14 ;  /* 0x000000ffff1a7224 */ /* 0x000fe200078e000e */
[----:B------:R-:W-:-:S02]  /*59250*/  MOV R27, R15 ;  /* 0x0000000f001b7202 */ /* 0x000fc40000000f00 */
[----:B--2---:R-:W-:Y:S01]  /*59260*/  HMMA.16816.F32 R12, R4, R12, R20 ;  /* 0x0000000c040c723c */ /* 0x004fe20000001814 */
[----:B------:R-:W2:Y:S04]  /*59270*/  LDL.LU.64 R22, [R1+0x1e20] ;  /* 0x001e200001167983 */ /* 0x000ea80000300a00 */
[----:B------:R-:W2:-:S14]  /*59280*/  LDL.LU.64 R20, [R1+0x1e18] ;  /* 0x001e180001147983 */ /* 0x000e9c0000300a00 */
[----:B------:R-:W-:Y:S04]  /*59290*/  STL.64 [R1+0x2d0], R12 ;  /* 0x0002d00c01007387 */ /* 0x000fe80000100a00 */
[----:B------:R0:W-:Y:S04]  /*592a0*/  STL.64 [R1+0x2d8], R14 ;  /* 0x0002d80e01007387 */ /* 0x0001e80000100a00 */
[----:B0-----:R-:W4:Y:S04]  /*592b0*/  LDL.LU.64 R14, [R1+0x1e10] ;  /* 0x001e1000010e7983 */ /* 0x001f280000300a00 */
[----:B------:R-:W4:Y:S01]  /*592c0*/  LDL.LU.64 R12, [R1+0x1e08] ;  /* 0x001e0800010c7983 */ /* 0x000f220000300a00 */
[----:B--2---:R-:W-:-:S15]  /*592d0*/  HMMA.16816.F32 R20, R4, R8, R20 ;  /* 0x000000080414723c */ /* 0x004fde0000001814 */
[----:B------:R-:W-:-:S04]  /*592e0*/  NOP ;  /* 0x0000000000007918 */ /* 0x000fc80000000000 */
[----:B------:R-:W-:Y:S04]  /*592f0*/  STL.64 [R1+0x2c0], R20 ;  /* 0x0002c01401007387 */ /* 0x000fe80000100a00 */
[----:B------:R0:W-:Y:S04]  /*59300*/  STL.64 [R1+0x2c8], R22 ;  /* 0x0002c81601007387 */ /* 0x0001e80000100a00 */
[----:B0-----:R-:W2:Y:S04]  /*59310*/  LDL.LU.64 R22, [R1+0x1e00] ;  /* 0x001e000001167983 */ /* 0x001ea80000300a00 */
[----:B------:R-:W2:Y:S04]  /*59320*/  LDL.LU.64 R20, [R1+0x1df8] ;  /* 0x001df80001147983 */ /* 0x000ea80000300a00 */
[----:B---3--:R-:W-:Y:S04]  /*59330*/  STL.64 [R1+0x1dd8], R10 ;  /* 0x001dd80a01007387 */ /* 0x008fe80000100a00 */
[----:B------:R0:W-:Y:S01]  /*59340*/  STL.64 [R1+0x1dd0], R8 ;  /* 0x001dd00801007387 */ /* 0x0001e20000100a00 */
[C---:B----4-:R-:W-:Y:S03]  /*59350*/  HMMA.16816.F32 R12, R4.reuse, R24, R12 ;  /* 0x00000018040c723c */ /* 0x050fe6000000180c */
[----:B0-----:R-:W3:Y:S04]  /*59360*/  LDL.LU.64 R8, [R1+0x600] ;  /* 0x0006000001087983 */ /* 0x001ee80000300a00 */
[----:B------:R-:W4:Y:S04]  /*59370*/  LDL.LU.64 R10, [R1+0x608] ;  /* 0x00060800010a7983 */ /* 0x000f280000300a00 */
[----:B------:R0:W-:Y:S01]  /*59380*/  STL.64 [R1+0x1de0], R16 ;  /* 0x001de01001007387 */ /* 0x0001e20000100a00 */
[----:B--2---:R-:W-:Y:S03]  /*59390*/  HMMA.16816.F32 R20, R4, R16, R20 ;  /* 0x000000100414723c */ /* 0x004fe60000001814 */
[----:B0-----:R-:W4:-:S15]  /*593a0*/  LDL.64 R16, [R1] ;  /* 0x0000000001107983 */ /* 0x001f1e0000100a00 */
[----:B------:R-:W-:Y:S01]  /*593b0*/  NOP ;  /* 0x0000000000007918 */ /* 0x000fe20000000000 */
[----:B------:R0:W-:Y:S04]  /*593c0*/  STL.64 [R1+0x2b0], R20 ;  /* 0x0002b01401007387 */ /* 0x0001e80000100a00 */
[----:B------:R1:W-:Y:S04]  /*593d0*/  STL.64 [R1+0x2b8], R22 ;  /* 0x0002b81601007387 */ /* 0x0003e80000100a00 */
[----:B0-----:R-:W2:Y:S04]  /*593e0*/  LDL.LU R20, [R1+0x380] ;  /* 0x0003800001147983 */ /* 0x001ea80000300800 */
[----:B------:R-:W2:Y:S04]  /*593f0*/  LDL.LU R21, [R1+0x384] ;  /* 0x0003840001157983 */ /* 0x000ea80000300800 */
[----:B-1----:R-:W2:Y:S04]  /*59400*/  LDL.LU R22, [R1+0x388] ;  /* 0x0003880001167983 */ /* 0x002ea80000300800 */
[----:B------:R-:W2:Y:S04]  /*59410*/  LDL.LU R23, [R1+0x38c] ;  /* 0x00038c0001177983 */ /* 0x000ea80000300800 */
[----:B------:R-:W4:Y:S04]  /*59420*/  LDL.LU.64 R6, [R1+0x1df0] ;  /* 0x001df00001067983 */ /* 0x000f280000300a00 */
[----:B------:R-:W4:Y:S04]  /*59430*/  LDL.LU.64 R4, [R1+0x1de8] ;  /* 0x001de80001047983 */ /* 0x000f280000300a00 */
[----:B------:R0:W-:Y:S04]  /*59440*/  STL.64 [R1+0x2a0], R12 ;  /* 0x0002a00c01007387 */ /* 0x0001e80000100a00 */
[----:B------:R1:W-:Y:S01]  /*59450*/  STL.64 [R1+0x2a8], R14 ;  /* 0x0002a80e01007387 */ /* 0x0003e20000100a00 */
[----:B---3--:R-:W-:Y:S01]  /*59460*/  IMAD.MOV.U32 R19, RZ, RZ, R8 ;  /* 0x000000ffff137224 */ /* 0x008fe200078e0008 */
[----:B------:R-:W-:-:S02]  /*59470*/  MOV R18, R9 ;  /* 0x0000000900127202 */ /* 0x000fc40000000f00 */
[----:B0-----:R-:W3:Y:S04]  /*59480*/  LDL.LU R12, [R1+0x240] ;  /* 0x00024000010c7983 */ /* 0x001ee80000300800 */
[----:B------:R-:W3:Y:S04]  /*59490*/  LDL.LU R13, [R1+0x244] ;  /* 0x00024400010d7983 */ /* 0x000ee80000300800 */
[----:B-1----:R-:W3:Y:S04]  /*594a0*/  LDL.LU R14, [R1+0x248] ;  /* 0x00024800010e7983 */ /* 0x002ee80000300800 */
[----:B------:R-:W3:Y:S01]  /*594b0*/  LDL.LU R15, [R1+0x24c] ;  /* 0x00024c00010f7983 */ /* 0x000ee20000300800 */
[----:B----4-:R-:W-:-:S15]  /*594c0*/  HMMA.16816.F32 R4, R8, R16, R4 ;  /* 0x000000100804723c */ /* 0x010fde0000001804 */
[----:B------:R-:W-:-:S04]  /*594d0*/  NOP ;  /* 0x0000000000007918 */ /* 0x000fc80000000000 */
[----:B------:R0:W-:Y:S04]  /*594e0*/  STL.64 [R1+0x290], R4 ;  /* 0x0002900401007387 */ /* 0x0001e80000100a00 */
[----:B------:R1:W-:Y:S01]  /*594f0*/  STL.64 [R1+0x298], R6 ;  /* 0x0002980601007387 */ /* 0x0003e20000100a00 */
[----:B0-----:R-:W-:Y:S01]  /*59500*/  IMAD.MOV.U32 R4, RZ, RZ, R16 ;  /* 0x000000ffff047224 */ /* 0x001fe200078e0010 */
[----:B------:R-:W-:Y:S01]  /*59510*/  MOV R5, R17 ;  /* 0x0000001100057202 */ /* 0x000fe20000000f00 */
[----:B-1----:R-:W-:Y:S01]  /*59520*/  IMAD.MOV.U32 R6, RZ, RZ, R10 ;  /* 0x000000ffff067224 */ /* 0x002fe200078e000a */
[----:B------:R-:W2:Y:S01]  /*59530*/  LDL.LU.64 R16, [R1+0x1de0] ;  /* 0x001de00001107983 */ /* 0x000ea20000300a00 */
[----:B------:R-:W-:-:S03]  /*59540*/  MOV R7, R11 ;  /* 0x0000000b00077202 */ /* 0x000fc60000000f00 */
[----:B------:R-:W4:Y:S04]  /*59550*/  LDL.LU.64 R10, [R1+0x1dd8] ;  /* 0x001dd800010a7983 */ /* 0x000f280000300a00 */
[----:B------:R-:W3:Y:S04]  /*59560*/  LDL.LU.64 R8, [R1+0x1dd0] ;  /* 0x001dd00001087983 */ /* 0x000ee80000300a00 */
[----:B------:R0:W-:Y:S02]  /*59570*/  STL.64 [R1+0x1d48], R4 ;  /* 0x001d480401007387 */ /* 0x0001e40000100a00 */
[----:B0-----:R-:W-:Y:S01]  /*59580*/  IMAD.MOV.U32 R4, RZ, RZ, R19 ;  /* 0x000000ffff047224 */ /* 0x001fe200078e0013 */
[----:B------:R-:W-:Y:S01]  /*59590*/  MOV R5, R18 ;  /* 0x0000001200057202 */ /* 0x000fe20000000f00 */
[----:B----4-:R-:W-:Y:S06]  /*595a0*/  STL.64 [R1+0x1d40], R10 ;  /* 0x001d400a01007387 */ /* 0x010fec0000100a00 */
[C---:B---3--:R-:W-:Y:S01]  /*595b0*/  HMMA.16816.F32 R12, R4.reuse, R8, R12 ;  /* 0x00000008040c723c */ /* 0x048fe2000000180c */
[----:B------:R2:W-:Y:S07]  /*595c0*/  STL.64 [R1+0x1d38], R8 ;  /* 0x001d380801007387 */ /* 0x0005ee0000100a00 */
[----:B--2---:R-:W-:Y:S11]  /*595d0*/  HMMA.16816.F32 R8, R4, R16, R20 ;  /* 0x000000100408723c */ /* 0x004ff60000001814 */
[----:B------:R0:W-:Y:S04]  /*595e0*/  STL.64 [R1+0x280], R12 ;  /* 0x0002800c01007387 */ /* 0x0001e80000100a00 */
[----:B------:R1:W-:Y:S04]  /*595f0*/  STL.64 [R1+0x288], R14 ;  /* 0x0002880e01007387 */ /* 0x0003e80000100a00 */
[----:B------:R-:W-:Y:S01]  /*59600*/  STL.64 [R1+0x1d30], R16 ;  /* 0x001d301001007387 */ /* 0x000fe20000100a00 */
[----:B0-----:R-:W-:-:S03]  /*59610*/  IMAD.MOV.U32 R12, RZ, RZ, R0 ;  /* 0x000000ffff0c7224 */ /* 0x001fc600078e0000 */
[----:B------:R-:W-:Y:S04]  /*59620*/  STL.64 [R1+0x270], R8 ;  /* 0x0002700801007387 */ /* 0x000fe80000100a00 */
[----:B------:R-:W-:Y:S01]  /*59630*/  STL.64 [R1+0x278], R10 ;  /* 0x0002780a01007387 */ /* 0x000fe20000100a00 */
[----:B-1----:R-:W-:Y:S01]  /*59640*/  IMAD.MOV.U32 R14, RZ, RZ, R3 ;  /* 0x000000ffff0e7224 */ /* 0x002fe200078e0003 */
[----:B------:R-:W-:Y:S02]  /*59650*/  MOV R15, R28 ;  /* 0x0000001c000f7202 */ /* 0x000fe40000000f00 */
[----:B------:R-:W2:Y:S01]  /*59660*/  LDL.LU R0, [R1+0x1dcc] ;  /* 0x001dcc0001007983 */ /* 0x000ea20000300800 */
[----:B------:R-:W-:-:S03]  /*59670*/  MOV R13, R2 ;  /* 0x00000002000d7202 */ /* 0x000fc60000000f00 */
        /* <DEDUP_REMOVED lines=10> */
[----:B------:R0:W-:Y:S04]  /*59720*/  STL.64 [R1+0x1c20], R12 ;  /* 0x001c200c01007387 */ /* 0x0001e80000100a00 */
[----:B0-----:R-:W2:Y:S04]  /*59730*/  LDL.LU.64 R12, [R1+0x640] ;  /* 0x00064000010c7983 */ /* 0x001ea80000300a00 */
[----:B------:R-:W2:Y:S04]  /*59740*/  LDL.LU.64 R14, [R1+0x648] ;  /* 0x00064800010e7983 */ /* 0x000ea80000300a00 */
[----:B--2---:R-:W-:Y:S04]  /*59750*/  STL.64 [R1+0x1c68], R14 ;  /* 0x001c680e01007387 */ /* 0x004fe80000100a00 */
        /* <DEDUP_REMOVED lines=148> */
[----:B-----5:R-:W-:Y:S01]  /*5a0a0*/  IMAD.MOV.U32 R20, RZ, RZ, R28 ;  /* 0x000000ffff147224 */ /* 0x020fe200078e001c */
[----:B----4-:R-:W-:Y:S01]  /*5a0b0*/  MOV R21, R3 ;  /* 0x0000000300157202 */ /* 0x010fe20000000f00 */
[----:B---3--:R-:W-:Y:S01]  /*5a0c0*/  IMAD.MOV.U32 R22, RZ, RZ, R2 ;  /* 0x000000ffff167224 */ /* 0x008fe200078e0002 */
[----:B------:R-:W-:-:S07]  /*5a0d0*/  MOV R23, R0 ;  /* 0x0000000000177202 */ /* 0x000fce0000000f00 */
        /* <DEDUP_REMOVED lines=77> */
[----:B------:R-:W-:Y:S01]  /*5a5b0*/  IMAD.MOV.U32 R6, RZ, RZ, R12 ;  /* 0x000000ffff067224 */ /* 0x000fe200078e000c */
[----:B------:R-:W-:Y:S01]  /*5a5c0*/  MOV R3, R13 ;  /* 0x0000000d00037202 */ /* 0x000fe20000000f00 */
[----:B--2---:R-:W-:-:S15]  /*5a5d0*/  HMMA.16816.F32 R20, R12, R16, R20 ;  /* 0x000000100c14723c */ /* 0x004fde0000001814 */
[----:B------:R-:W-:-:S04]  /*5a5e0*/  NOP ;  /* 0x0000000000007918 */ /* 0x000fc80000000000 */
[----:B------:R-:W-:Y:S04]  /*5a5f0*/  STL.64 [R1+0x170], R20 ;  /* 0x0001701401007387 */ /* 0x000fe80000100a00 */
[----:B------:R0:W-:Y:S04]  /*5a600*/  STL.64 [R1+0x178], R22 ;  /* 0x0001781601007387 */ /* 0x0001e80000100a00 */
[----:B0-----:R-:W2:Y:S04]  /*5a610*/  LDL.LU.64 R22, [R1+0x1c38] ;  /* 0x001c380001167983 */ /* 0x001ea80000300a00 */
[----:B------:R-:W3:Y:S04]  /*5a620*/  LDL.LU.64 R20, [R1+0x1c30] ;  /* 0x001c300001147983 */ /* 0x000ee80000300a00 */
[----:B------:R-:W4:Y:S04]  /*5a630*/  LDL.LU.64 R14, [R1+0x1c28] ;  /* 0x001c2800010e7983 */ /* 0x000f280000300a00 */
[----:B------:R-:W4:Y:S04]  /*5a640*/  LDL.LU.64 R12, [R1+0x1c20] ;  /* 0x001c2000010c7983 */ /* 0x000f280000300a00 */
[----:B------:R0:W-:Y:S01]  /*5a650*/  STL.64 [R1+0x1c08], R16 ;  /* 0x001c081001007387 */ /* 0x0001e20000100a00 */
[----:B------:R-:W-:Y:S01]  /*5a660*/  IMAD.MOV.U32 R18, RZ, RZ, R2 ;  /* 0x000000ffff127224 */ /* 0x000fe200078e0002 */
[----:B------:R-:W-:Y:S01]  /*5a670*/  MOV R19, R0 ;  /* 0x0000000000137202 */ /* 0x000fe20000000f00 */
[----:B0-----:R-:W-:Y:S01]  /*5a680*/  IMAD.MOV.U32 R16, RZ, RZ, R6 ;  /* 0x000000ffff107224 */ /* 0x001fe200078e0006 */
[----:B------:R-:W-:-:S07]  /*5a690*/  MOV R17, R3 ;  /* 0x0000000300117202 */ /* 0x000fce0000000f00 */
[----:B----4-:R-:W-:Y:S01]  /*5a6a0*/  HMMA.16816.F32 R16, R16, R24, R12 ;  /* 0x000000181010723c */ /* 0x010fe2000000180c */
[----:B------:R-:W4:Y:S04]  /*5a6b0*/  LDL.LU.64 R14, [R1+0x1c18] ;  /* 0x001c1800010e7983 */ /* 0x000f280000300a00 */
[----:B------:R-:W4:Y:S01]  /*5a6c0*/  LDL.LU.64 R12, [R1+0x1c10] ;  /* 0x001c1000010c7983 */ /* 0x000f220000300a00 */
[----:B---3--:R-:W-:-:S13]  /*5a6d0*/  MOV R6, R20 ;  /* 0x0000001400067202 */ /* 0x008fda0000000f00 */
[----:B------:R-:W-:Y:S01]  /*5a6e0*/  MOV R0, R19 ;  /* 0x0000001300007202 */ /* 0x000fe20000000f00 */
[----:B------:R-:W-:Y:S02]  /*5a6f0*/  IMAD.MOV.U32 R28, RZ, RZ, R16 ;  /* 0x000000ffff1c7224 */ /* 0x000fe400078e0010 */
[----:B------:R-:W-:Y:S01]  /*5a700*/  IMAD.MOV.U32 R2, RZ, RZ, R18 ;  /* 0x000000ffff027224 */ /* 0x000fe200078e0012 */
[----:B------:R-:W-:Y:S01]  /*5a710*/  MOV R3, R17 ;  /* 0x0000001100037202 */ /* 0x000fe20000000f00 */
[----:B------:R-:W3:Y:S04]  /*5a720*/  LDL.LU R16, [R1+0x7b0] ;  /* 0x0007b00001107983 */ /* 0x000ee80000300800 */
[----:B------:R-:W3:Y:S04]  /*5a730*/  LDL.LU R17, [R1+0x7b4] ;  /* 0x0007b40001117983 */ /* 0x000ee80000300800 */
[----:B------:R-:W3:Y:S04]  /*5a740*/  LDL.LU R18, [R1+0x7b8] ;  /* 0x0007b80001127983 */ /* 0x000ee80000300800 */
[----:B------:R2:W-:Y:S04]  /*5a750*/  STL [R1+0x17c4], R0 ;  /* 0x0017c40001007387 */ /* 0x0005e80000100800 */
[----:B------:R0:W-:Y:S04]  /*5a760*/  STL [R1+0x17c0], R2 ;  /* 0x0017c00201007387 */ /* 0x0001e80000100800 */
[----:B------:R1:W-:Y:S04]  /*5a770*/  STL [R1+0x17bc], R3 ;  /* 0x0017bc0301007387 */ /* 0x0003e80000100800 */
[----:B------:R-:W-:Y:S01]  /*5a780*/  STL [R1+0x17b8], R28 ;  /* 0x0017b81c01007387 */ /* 0x000fe20000100800 */
[----:B------:R-:W-:-:S02]  /*5a790*/  IMAD.MOV.U32 R19, RZ, RZ, R29 ;  /* 0x000000ffff137224 */ /* 0x000fc400078e001d */
[----:B--2---:R-:W-:Y:S01]  /*5a7a0*/  IMAD.MOV.U32 R0, RZ, RZ, R23 ;  /* 0x000000ffff007224 */ /* 0x004fe200078e0017 */
[----:B0-----:R-:W-:Y:S01]  /*5a7b0*/  MOV R2, R22 ;  /* 0x0000001600027202 */ /* 0x001fe20000000f00 */
[----:B-1----:R-:W-:Y:S01]  /*5a7c0*/  IMAD.MOV.U32 R3, RZ, RZ, R21 ;  /* 0x000000ffff037224 */ /* 0x002fe200078e0015 */
[----:B----4-:R-:W-:-:S15]  /*5a7d0*/  HMMA.16816.F32 R12, R20, R4, R12 ;  /* 0x00000004140c723c */ /* 0x010fde000000180c */
[----:B------:R-:W-:-:S04]  /*5a7e0*/  NOP ;  /* 0x0000000000007918 */ /* 0x000fc80000000000 */
[----:B------:R0:W-:Y:S04]  /*5a7f0*/  STL.64 [R1+0x150], R12 ;  /* 0x0001500c01007387 */ /* 0x0001e80000100a00 */
[----:B------:R1:W-:Y:S04]  /*5a800*/  STL [R1+0x158], R14 ;  /* 0x0001580e01007387 */ /* 0x0003e80000100800 */
[----:B------:R2:W-:Y:S04]  /*5a810*/  STL.64 [R1+0x1bf0], R4 ;  /* 0x001bf00401007387 */ /* 0x0005e80000100a00 */
[----:B------:R-:W4:Y:S04]  /*5a820*/  LDL.LU R20, [R1+0x5f0] ;  /* 0x0005f00001147983 */ /* 0x000f280000300800 */
[----:B------:R-:W4:Y:S04]  /*5a830*/  LDL.LU R21, [R1+0x5f4] ;  /* 0x0005f40001157983 */ /* 0x000f280000300800 */
[----:B------:R-:W4:Y:S04]  /*5a840*/  LDL.LU R22, [R1+0x5f8] ;  /* 0x0005f80001167983 */ /* 0x000f280000300800 */
[----:B------:R-:W4:Y:S01]  /*5a850*/  LDL.LU R23, [R1+0x5fc] ;  /* 0x0005fc0001177983 */ /* 0x000f220000300800 */
[----:B------:R-:W-:-:S03]  /*5a860*/  MOV R29, R15 ;  /* 0x0000000f001d7202 */ /* 0x000fc60000000f00 */
[----:B0-----:R-:W5:Y:S04]  /*5a870*/  LDL.LU R12, [R1+0x5c0] ;  /* 0x0005c000010c7983 */ /* 0x001f680000300800 */
[----:B------:R-:W5:Y:S04]  /*5a880*/  LDL.LU R13, [R1+0x5c4] ;  /* 0x0005c400010d7983 */ /* 0x000f680000300800 */
[----:B-1----:R-:W3:Y:S04]  /*5a890*/  LDL.LU R14, [R1+0x5c8] ;  /* 0x0005c800010e7983 */ /* 0x002ee80000300800 */
[----:B------:R-:W3:Y:S01]  /*5a8a0*/  LDL.LU R15, [R1+0x5cc] ;  /* 0x0005cc00010f7983 */ /* 0x000ee20000300800 */
[----:B--2---:R-:W-:Y:S01]  /*5a8b0*/  IMAD.MOV.U32 R4, RZ, RZ, R6 ;  /* 0x000000ffff047224 */ /* 0x004fe200078e0006 */
[----:B------:R-:W-:Y:S01]  /*5a8c0*/  MOV R5, R3 ;  /* 0x0000000300057202 */ /* 0x000fe20000000f00 */
[----:B------:R-:W-:Y:S01]  /*5a8d0*/  IMAD.MOV.U32 R6, RZ, RZ, R2 ;  /* 0x000000ffff067224 */ /* 0x000fe200078e0002 */
[----:B------:R-:W-:Y:S01]  /*5a8e0*/  MOV R7, R0 ;  /* 0x0000000000077202 */ /* 0x000fe20000000f00 */
[----:B---3--:R-:W-:Y:S04]  /*5a8f0*/  STL.64 [R1+0x1bd8], R14 ;  /* 0x001bd80e01007387 */ /* 0x008fe80000100a00 */
[----:B-----5:R0:W-:Y:S04]  /*5a900*/  STL.64 [R1+0x1bd0], R12 ;  /* 0x001bd00c01007387 */ /* 0x0201e80000100a00 */
[----:B0-----:R-:W2:Y:S04]  /*5a910*/  LDL.LU R12, [R1+0x5d0] ;  /* 0x0005d000010c7983 */ /* 0x001ea80000300800 */
[----:B------:R-:W2:Y:S04]  /*5a920*/  LDL.LU R13, [R1+0x5d4] ;  /* 0x0005d400010d7983 */ /* 0x000ea80000300800 */
[----:B------:R-:W3:Y:S04]  /*5a930*/  LDL.LU R14, [R1+0x5d8] ;  /* 0x0005d800010e7983 */ /* 0x000ee80000300800 */
[----:B------:R-:W3:Y:S01]  /*5a940*/  LDL.LU R15, [R1+0x5dc] ;  /* 0x0005dc00010f7983 */ /* 0x000ee20000300800 */
[----:B------:R-:W-:-:S15]  /*5a950*/  HMMA.16816.F32 R16, R4, R8, R16 ;  /* 0x000000080410723c */ /* 0x000fde0000001810 */
[----:B------:R-:W-:-:S04]  /*5a960*/  NOP ;  /* 0x0000000000007918 */ /* 0x000fc80000000000 */
[----:B------:R-:W-:Y:S01]  /*5a970*/  IMAD.MOV.U32 R0, RZ, RZ, R16 ;  /* 0x000000ffff007224 */ /* 0x000fe200078e0010 */
[----:B------:R-:W-:Y:S01]  /*5a980*/  MOV R2, R17 ;  /* 0x0000001100027202 */ /* 0x000fe20000000f00 */
[----:B---3--:R-:W-:Y:S04]  /*5a990*/  STL.64 [R1+0x1c00], R14 ;  /* 0x001c000e01007387 */ /* 0x008fe80000100a00 */
[----:B--2---:R0:W-:Y:S04]  /*5a9a0*/  STL.64 [R1+0x1bf8], R12 ;  /* 0x001bf80c01007387 */ /* 0x0041e80000100a00 */
[----:B0-----:R-:W2:Y:S04]  /*5a9b0*/  LDL.LU R12, [R1+0x5e0] ;  /* 0x0005e000010c7983 */ /* 0x001ea80000300800 */
[----:B------:R-:W2:Y:S04]  /*5a9c0*/  LDL.LU R13, [R1+0x5e4] ;  /* 0x0005e400010d7983 */ /* 0x000ea80000300800 */
[----:B------:R-:W2:Y:S04]  /*5a9d0*/  LDL.LU R14, [R1+0x5e8] ;  /* 0x0005e800010e7983 */ /* 0x000ea80000300800 */
[----:B------:R-:W2:Y:S04]  /*5a9e0*/  LDL.LU R15, [R1+0x5ec] ;  /* 0x0005ec00010f7983 */ /* 0x000ea80000300800 */
[----:B------:R-:W-:Y:S04]  /*5a9f0*/  STL [R1+0x17c8], R29 ;  /* 0x0017c81d01007387 */ /* 0x000fe80000100800 */
[----:B------:R-:W4:Y:S01]  /*5aa00*/  LDL.LU.64 R16, [R1+0x1c08] ;  /* 0x001c080001107983 */ /* 0x000f220000300a00 */
[----:B------:R-:W-:Y:S01]  /*5aa10*/  MOV R28, R19 ;  /* 0x00000013001c7202 */ /* 0x000fe20000000f00 */
[----:B------:R-:W-:-:S02]  /*5aa20*/  IMAD.MOV.U32 R3, RZ, RZ, R18 ;  /* 0x000000ffff037224 */ /* 0x000fc400078e0012 */
[----:B------:R-:W-:Y:S04]  /*5aa30*/  STL.64 [R1+0x1be8], R10 ;  /* 0x001be80a01007387 */ /* 0x000fe80000100a00 */
[----:B------:R0:W-:Y:S04]  /*5aa40*/  STL.64 [R1+0x1be0], R8 ;  /* 0x001be00801007387 */ /* 0x0001e80000100a00 */
[----:B0-----:R-:W3:Y:S04]  /*5aa50*/  LDL.LU.64 R8, [R1+0x660] ;  /* 0x0006600001087983 */ /* 0x001ee80000300a00 */
[----:B------:R-:W5:Y:S04]  /*5aa60*/  LDL.LU.64 R10, [R1+0x668] ;  /* 0x00066800010a7983 */ /* 0x000f680000300a00 */
[----:B------:R0:W-:Y:S04]  /*5aa70*/  STL [R1+0x17d8], R28 ;  /* 0x0017d81c01007387 */ /* 0x0001e80000100800 */
[----:B------:R1:W-:Y:S04]  /*5aa80*/  STL [R1+0x17d4], R3 ;  /* 0x0017d40301007387 */ /* 0x0003e80000100800 */
[----:B------:R-:W-:Y:S04]  /*5aa90*/  STL [R1+0x17d0], R2 ;  /* 0x0017d00201007387 */ /* 0x000fe80000100800 */
[----:B------:R-:W-:Y:S01]  /*5aaa0*/  STL [R1+0x17cc], R0 ;  /* 0x0017cc0001007387 */ /* 0x000fe20000100800 */
[C---:B----4-:R-:W-:Y:S08]  /*5aab0*/  HMMA.16816.F32 R20, R4.reuse, R16, R20 ;  /* 0x000000100414723c */ /* 0x050ff00000001814 */
[----:B--2---:R-:W-:Y:S11]  /*5aac0*/  HMMA.16816.F32 R4, R4, R24, R12 ;  /* 0x000000180404723c */ /* 0x004ff6000000180c */
[----:B------:R2:W-:Y:S04]  /*5aad0*/  STL.64 [R1+0x130], R20 ;  /* 0x0001301401007387 */ /* 0x0005e80000100a00 */
[----:B------:R4:W-:Y:S01]  /*5aae0*/  STL [R1+0x138], R22 ;  /* 0x0001381601007387 */ /* 0x0009e20000100800 */
[----:B------:R-:W-:-:S03]  /*5aaf0*/  IMAD.MOV.U32 R29, RZ, RZ, R23 ;  /* 0x000000ffff1d7224 */ /* 0x000fc600078e0017 */
[----:B0-----:R-:W-:Y:S01]  /*5ab00*/  MOV R28, R4 ;  /* 0x00000004001c7202 */ /* 0x001fe20000000f00 */
[----:B-1----:R-:W-:Y:S01]  /*5ab10*/  IMAD.MOV.U32 R3, RZ, RZ, R5 ;  /* 0x000000ffff037224 */ /* 0x002fe200078e0005 */
[----:B--2---:R-:W2:Y:S04]  /*5ab20*/  LDL.LU R20, [R1+0x5b0] ;  /* 0x0005b00001147983 */ /* 0x004ea80000300800 */
[----:B------:R-:W2:Y:S04]  /*5ab30*/  LDL.LU R21, [R1+0x5b4] ;  /* 0x0005b40001157983 */ /* 0x000ea80000300800 */
[----:B----4-:R-:W2:Y:S04]  /*5ab40*/  LDL.LU R22, [R1+0x5b8] ;  /* 0x0005b80001167983 */ /* 0x010ea80000300800 */
[----:B------:R-:W2:Y:S04]  /*5ab50*/  LDL.LU R23, [R1+0x5bc] ;  /* 0x0005bc0001177983 */ /* 0x000ea80000300800 */
[----:B------:R-:W-:Y:S04]  /*5ab60*/  STL [R1+0x17dc], R29 ;  /* 0x0017dc1d01007387 */ /* 0x000fe80000100800 */
[----:B------:R-:W4:Y:S04]  /*5ab70*/  LDL.LU.64 R14, [R1+0x1c00] ;  /* 0x001c0000010e7983 */ /* 0x000f280000300a00 */
[----:B------:R-:W4:Y:S04]  /*5ab80*/  LDL.LU.64 R12, [R1+0x1bf8] ;  /* 0x001bf800010c7983 */ /* 0x000f280000300a00 */
[----:B------:R-:W4:Y:S01]  /*5ab90*/  LDL.LU.64 R4, [R1+0x1bf0] ;  /* 0x001bf00001047983 */ /* 0x000f220000300a00 */
[----:B------:R-:W-:Y:S01]  /*5aba0*/  IMAD.MOV.U32 R0, RZ, RZ, R7 ;  /* 0x000000ffff007224 */ /* 0x000fe200078e0007 */
[----:B------:R-:W-:-:S04]  /*5abb0*/  MOV R2, R6 ;  /* 0x0000000600027202 */ /* 0x000fc80000000f00 */
[----:B------:R5:W-:Y:S04]  /*5abc0*/  STL [R1+0x17ec], R0 ;  /* 0x0017ec0001007387 */ /* 0x000be80000100800 */
[----:B------:R0:W-:Y:S04]  /*5abd0*/  STL [R1+0x17e8], R2 ;  /* 0x0017e80201007387 */ /* 0x0001e80000100800 */
[----:B------:R1:W-:Y:S04]  /*5abe0*/  STL [R1+0x17e4], R3 ;  /* 0x0017e40301007387 */ /* 0x0003e80000100800 */
[----:B------:R-:W-:Y:S01]  /*5abf0*/  STL [R1+0x17e0], R28 ;  /* 0x0017e01c01007387 */ /* 0x000fe20000100800 */
[----:B---3--:R-:W-:Y:S01]  /*5ac00*/  MOV R6, R8 ;  /* 0x0000000800067202 */ /* 0x008fe20000000f00 */
[----:B-----5:R-:W-:Y:S01]  /*5ac10*/  IMAD.MOV.U32 R0, RZ, RZ, R11 ;  /* 0x000000ffff007224 */ /* 0x020fe200078e000b */
[----:B0-----:R-:W-:Y:S01]  /*5ac20*/  MOV R2, R10 ;  /* 0x0000000a00027202 */ /* 0x001fe20000000f00 */
[----:B-1----:R-:W-:Y:S01]  /*5ac30*/  IMAD.MOV.U32 R3, RZ, RZ, R9 ;  /* 0x000000ffff037224 */ /* 0x002fe200078e0009 */
[----:B----4-:R-:W-:Y:S01]  /*5ac40*/  HMMA.16816.F32 R12, R8, R4, R12 ;  /* 0x00000004080c723c */ /* 0x010fe2000000180c */
[----:B------:R-:W3:Y:S04]  /*5ac50*/  LDL.LU.64 R10, [R1+0x1be8] ;  /* 0x001be800010a7983 */ /* 0x000ee80000300a00 */
[----:B------:R-:W4:-:S14]  /*5ac60*/  LDL.LU.64 R8, [R1+0x1be0] ;  /* 0x001be00001087983 */ /* 0x000f1c0000300a00 */
[----:B------:R-:W-:Y:S04]  /*5ac70*/  STL.64 [R1+0x110], R12 ;  /* 0x0001100c01007387 */ /* 0x000fe80000100a00 */
[----:B------:R0:W-:Y:S01]  /*5ac80*/  STL [R1+0x118], R14 ;  /* 0x0001180e01007387 */ /* 0x0001e20000100800 */
[----:B------:R-:W-:-:S03]  /*5ac90*/  MOV R29, R15 ;  /* 0x0000000f001d7202 */ /* 0x000fc60000000f00 */
[----:B0-----:R-:W4:Y:S04]  /*5aca0*/  LDL.LU.64 R14, [R1+0x1bd8] ;  /* 0x001bd800010e7983 */ /* 0x001f280000300a00 */
[----:B------:R-:W4:Y:S04]  /*5acb0*/  LDL.LU.64 R12, [R1+0x1bd0] ;  /* 0x001bd000010c7983 */ /* 0x000f280000300a00 */
[----:B------:R0:W-:Y:S01]  /*5acc0*/  STL.64 [R1+0x1bb8], R4 ;  /* 0x001bb80401007387 */ /* 0x0001e20000100a00 */
[----:B------:R-:W-:Y:S01]  /*5acd0*/  MOV R7, R0 ;  /* 0x0000000000077202 */ /* 0x000fe20000000f00 */
[----:B0-----:R-:W-:Y:S01]  /*5ace0*/  IMAD.MOV.U32 R4, RZ, RZ, R6 ;  /* 0x000000ffff047224 */ /* 0x001fe200078e0006 */
[----:B------:R-:W-:Y:S01]  /*5acf0*/  MOV R5, R3 ;  /* 0x0000000300057202 */ /* 0x000fe20000000f00 */
[----:B------:R-:W-:Y:S01]  /*5ad00*/  IMAD.MOV.U32 R6, RZ, RZ, R2 ;  /* 0x000000ffff067224 */ /* 0x000fe200078e0002 */
[----:B------:R-:W-:Y:S04]  /*5ad10*/  STL [R1+0x17f0], R29 ;  /* 0x0017f01d01007387 */ /* 0x000fe80000100800 */
[----:B---3--:R-:W-:Y:S02]  /*5ad20*/  STL.64 [R1+0x1bc8], R10 ;  /* 0x001bc80a01007387 */ /* 0x008fe40000100a00 */
[----:B----4-:R-:W-:Y:S02]  /*5ad30*/  HMMA.16816.F32 R12, R4, R8, R12 ;  /* 0x00000008040c723c */ /* 0x010fe4000000180c */
[----:B------:R0:W-:Y:S04]  /*5ad40*/  STL.64 [R1+0x1bc0], R8 ;  /* 0x001bc00801007387 */ /* 0x0001e80000100a00 */
[----:B0-----:R-:W3:Y:S04]  /*5ad50*/  LDL.LU R8, [R1+0x5a0] ;  /* 0x0005a00001087983 */ /* 0x001ee80000300800 */
[----:B------:R-:W3:Y:S04]  /*5ad60*/  LDL.LU R9, [R1+0x5a4] ;  /* 0x0005a40001097983 */ /* 0x000ee80000300800 */
[----:B------:R-:W3:Y:S04]  /*5ad70*/  LDL.LU R10, [R1+0x5a8] ;  /* 0x0005a800010a7983 */ /* 0x000ee80000300800 */
[----:B------:R-:W3:Y:S01]  /*5ad80*/  LDL.LU R11, [R1+0x5ac] ;  /* 0x0005ac00010b7983 */ /* 0x000ee20000300800 */
[----:B------:R-:W-:Y:S01]  /*5ad90*/  IMAD.MOV.U32 R0, RZ, RZ, R12 ;  /* 0x000000ffff007224 */ /* 0x000fe200078e000c */
[----:B------:R-:W-:Y:S01]  /*5ada0*/  MOV R2, R13 ;  /* 0x0000000d00027202 */ /* 0x000fe20000000f00 */
[----:B------:R-:W-:Y:S01]  /*5adb0*/  IMAD.MOV.U32 R3, RZ, RZ, R14 ;  /* 0x000000ffff037224 */ /* 0x000fe200078e000e */
[----:B------:R-:W-:-:S02]  /*5adc0*/  MOV R28, R15 ;  /* 0x0000000f001c7202 */ /* 0x000fc40000000f00 */
[C---:B--2---:R-:W-:Y:S03]  /*5add0*/  HMMA.16816.F32 R12, R4.reuse, R16, R20 ;  /* 0x00000010040c723c */ /* 0x044fe60000001814 */
[----:B------:R0:W-:Y:S04]  /*5ade0*/  STL [R1+0x1800], R28 ;  /* 0x0018001c01007387 */ /* 0x0001e80000100800 */
[----:B------:R1:W-:Y:S04]  /*5adf0*/  STL [R1+0x17fc], R3 ;  /* 0x0017fc0301007387 */ /* 0x0003e80000100800 */
[----:B------:R-:W-:Y:S04]  /*5ae00*/  STL [R1+0x17f8], R2 ;  /* 0x0017f80201007387 */ /* 0x000fe80000100800 */
[----:B------:R-:W-:Y:S04]  /*5ae10*/  STL [R1+0x17f4], R0 ;  /* 0x0017f40001007387 */ /* 0x000fe80000100800 */
[----:B------:R-:W-:Y:S04]  /*5ae20*/  STL.64 [R1+0xf0], R12 ;  /* 0x0000f00c01007387 */ /* 0x000fe80000100a00 */
[----:B------:R-:W-:Y:S04]  /*5ae30*/  STL [R1+0xf8], R14 ;  /* 0x0000f80e01007387 */ /* 0x000fe80000100800 */
[----:B------:R-:W2:Y:S04]  /*5ae40*/  LDL.LU R20, [R1+0x680] ;  /* 0x0006800001147983 */ /* 0x000ea80000300800 */
[----:B------:R-:W2:Y:S04]  /*5ae50*/  LDL.LU R21, [R1+0x684] ;  /* 0x0006840001157983 */ /* 0x000ea80000300800 */
[----:B------:R-:W4:Y:S04]  /*5ae60*/  LDL.LU R22, [R1+0x688] ;  /* 0x0006880001167983 */ /* 0x000f280000300800 */
[----:B------:R-:W4:Y:S01]  /*5ae70*/  LDL.LU R23, [R1+0x68c] ;  /* 0x00068c0001177983 */ /* 0x000f220000300800 */
[----:B------:R-:W-:Y:S01]  /*5ae80*/  IMAD.MOV.U32 R29, RZ, RZ, R15 ;  /* 0x000000ffff1d7224 */ /* 0x000fe200078e000f */
[----:B---3--:R-:W-:-:S15]  /*5ae90*/  HMMA.16816.F32 R4, R4, R24, R8 ;  /* 0x000000180404723c */ /* 0x008fde0000001808 */
[----:B------:R-:W-:-:S04]  /*5aea0*/  NOP ;  /* 0x0000000000007918 */ /* 0x000fc80000000000 */
[----:B0-----:R-:W-:Y:S01]  /*5aeb0*/  MOV R28, R4 ;  /* 0x00000004001c7202 */ /* 0x001fe20000000f00 */
[----:B----4-:R-:W-:Y:S04]  /*5aec0*/  STL.64 [R1+0x1b90], R22 ;  /* 0x001b901601007387 */ /* 0x010fe80000100a00 */
[----:B--2---:R0:W-:Y:S01]  /*5aed0*/  STL.64 [R1+0x1b88], R20 ;  /* 0x001b881401007387 */ /* 0x0041e20000100a00 */
[----:B-1----:R-:W-:-:S03]  /*5aee0*/  IMAD.MOV.U32 R3, RZ, RZ, R5 ;  /* 0x000000ffff037224 */ /* 0x002fc600078e0005 */
        /* <DEDUP_REMOVED lines=8> */
[----:B------:R-:W-:Y:S04]  /*5af70*/  STL [R1+0x1804], R29 ;  /* 0x0018041d01007387 */ /* 0x000fe80000100800 */
[----:B------:R-:W4:Y:S04]  /*5af80*/  LDL.LU.64 R10, [R1+0x1bc8] ;  /* 0x001bc800010a7983 */ /* 0x000f280000300a00 */
[----:B------:R-:W3:Y:S04]  /*5af90*/  LDL.LU.64 R8, [R1+0x1bc0] ;  /* 0x001bc00001087983 */ /* 0x000ee80000300a00 */
[----:B------:R-:W2:Y:S04]  /*5afa0*/  LDL.LU.64 R4, [R1+0x1bb8] ;  /* 0x001bb80001047983 */ /* 0x000ea80000300a00 */
[----:B------:R-:W-:Y:S04]  /*5afb0*/  STL.64 [R1+0x1bb0], R26 ;  /* 0x001bb01a01007387 */ /* 0x000fe80000100a00 */
[----:B------:R0:W-:Y:S04]  /*5afc0*/  STL.64 [R1+0x1ba8], R24 ;  /* 0x001ba81801007387 */ /* 0x0001e80000100a00 */
[----:B0-----:R-:W2:Y:S04]  /*5afd0*/  LDL.LU R24, [R1+0x590] ;  /* 0x0005900001187983 */ /* 0x001ea80000300800 */
[----:B------:R-:W2:Y:S04]  /*5afe0*/  LDL.LU R25, [R1+0x594] ;  /* 0x0005940001197983 */ /* 0x000ea80000300800 */
[----:B------:R-:W2:Y:S04]  /*5aff0*/  LDL.LU R26, [R1+0x598] ;  /* 0x00059800011a7983 */ /* 0x000ea80000300800 */
[----:B------:R-:W2:Y:S01]  /*5b000*/  LDL.LU R27, [R1+0x59c] ;  /* 0x00059c00011b7983 */ /* 0x000ea20000300800 */
[----:B------:R-:W-:Y:S01]  /*5b010*/  MOV R2, R6 ;  /* 0x0000000600027202 */ /* 0x000fe20000000f00 */
[----:B------:R-:W-:-:S05]  /*5b020*/  IMAD.MOV.U32 R0, RZ, RZ, R7 ;  /* 0x000000ffff007224 */ /* 0x000fca00078e0007 */
[----:B------:R-:W-:Y:S04]  /*5b030*/  STL [R1+0x1814], R0 ;  /* 0x0018140001007387 */ /* 0x000fe80000100800 */
[----:B------:R-:W-:Y:S04]  /*5b040*/  STL [R1+0x1810], R2 ;  /* 0x0018100201007387 */ /* 0x000fe80000100800 */
[----:B------:R-:W-:Y:S04]  /*5b050*/  STL [R1+0x180c], R3 ;  /* 0x00180c0301007387 */ /* 0x000fe80000100800 */
[----:B------:R-:W-:Y:S01]  /*5b060*/  STL [R1+0x1808], R28 ;  /* 0x0018081c01007387 */ /* 0x000fe20000100800 */
[----:B--2---:R-:W-:-:S15]  /*5b070*/  HMMA.16816.F32 R4, R20, R4, R24 ;  /* 0x000000041404723c */ /* 0x004fde0000001818 */
[----:B------:R-:W-:-:S04]  /*5b080*/  NOP ;  /* 0x0000000000007918 */ /* 0x000fc80000000000 */
[----:B------:R0:W-:Y:S04]  /*5b090*/  STL.64 [R1+0xd0], R4 ;  /* 0x0000d00401007387 */ /* 0x0001e80000100a00 */
[----:B------:R1:W-:Y:S04]  /*5b0a0*/  STL [R1+0xd8], R6 ;  /* 0x0000d80601007387 */ /* 0x0003e80000100800 */
[----:B------:R-:W2:Y:S04]  /*5b0b0*/  LDL.LU R24, [R1+0x4e0] ;  /* 0x0004e00001187983 */ /* 0x000ea80000300800 */
[----:B------:R-:W2:Y:S04]  /*5b0c0*/  LDL.LU R25, [R1+0x4e4] ;  /* 0x0004e40001197983 */ /* 0x000ea80000300800 */
[----:B------:R-:W2:Y:S04]  /*5b0d0*/  LDL.LU R26, [R1+0x4e8] ;  /* 0x0004e800011a7983 */ /* 0x000ea80000300800 */
[----:B------:R-:W2:Y:S01]  /*5b0e0*/  LDL.LU R27, [R1+0x4ec] ;  /* 0x0004ec00011b7983 */ /* 0x000ea20000300800 */
[----:B------:R-:W-:-:S03]  /*5b0f0*/  MOV R29, R7 ;  /* 0x00000007001d7202 */ /* 0x000fc60000000f00 */
[----:B0-----:R-:W5:Y:S04]  /*5b100*/  LDL.LU R4, [R1+0x4b0] ;  /* 0x0004b00001047983 */ /* 0x001f680000300800 */
[----:B------:R-:W5:Y:S04]  /*5b110*/  LDL.LU R5, [R1+0x4b4] ;  /* 0x0004b40001057983 */ /* 0x000f680000300800 */
[----:B-1----:R-:W2:Y:S04]  /*5b120*/  LDL.LU R6, [R1+0x4b8] ;  /* 0x0004b80001067983 */ /* 0x002ea80000300800 */
[----:B------:R-:W2:Y:S01]  /*5b130*/  LDL.LU R7, [R1+0x4bc] ;  /* 0x0004bc0001077983 */ /* 0x000ea20000300800 */
[C---:B---3--:R-:W-:Y:S03]  /*5b140*/  HMMA.16816.F32 R12, R20.reuse, R8, R12 ;  /* 0x00000008140c723c */ /* 0x048fe6000000180c */
[----:B--2---:R-:W-:Y:S04]  /*5b150*/  STL.64 [R1+0x1b70], R6 ;  /* 0x001b700601007387 */ /* 0x004fe80000100a00 */
[----:B-----5:R0:W-:Y:S04]  /*5b160*/  STL.64 [R1+0x1b68], R4 ;  /* 0x001b680401007387 */ /* 0x0201e80000100a00 */
[----:B0-----:R-:W2:Y:S04]  /*5b170*/  LDL.LU R4, [R1+0x4c0] ;  /* 0x0004c00001047983 */ /* 0x001ea80000300800 */
[----:B------:R-:W2:Y:S04]  /*5b180*/  LDL.LU R5, [R1+0x4c4] ;  /* 0x0004c40001057983 */ /* 0x000ea80000300800 */
[----:B------:R-:W3:Y:S04]  /*5b190*/  LDL.LU R6, [R1+0x4c8] ;  /* 0x0004c80001067983 */ /* 0x000ee80000300800 */
[----:B------:R-:W3:Y:S01]  /*5b1a0*/  LDL.LU R7, [R1+0x4cc] ;  /* 0x0004cc0001077983 */ /* 0x000ee20000300800 */
[----:B------:R-:W-:Y:S01]  /*5b1b0*/  HMMA.16816.F32 R24, R20, R16, R24 ;  /* 0x000000101418723c */ /* 0x000fe20000001818 */
[----:B------:R-:W-:Y:S01]  /*5b1c0*/  IMAD.MOV.U32 R0, RZ, RZ, R12 ;  /* 0x000000ffff007224 */ /* 0x000fe200078e000c */
[----:B------:R-:W-:-:S02]  /*5b1d0*/  MOV R28, R15 ;  /* 0x0000000f001c7202 */ /* 0x000fc40000000f00 */
[----:B------:R-:W-:Y:S01]  /*5b1e0*/  MOV R2, R13 ;  /* 0x0000000d00027202 */ /* 0x000fe20000000f00 */
[----:B------:R-:W-:Y:S01]  /*5b1f0*/  IMAD.MOV.U32 R3, RZ, RZ, R14 ;  /* 0x000000ffff037224 */ /* 0x000fe200078e000e */
[----:B---3--:R-:W-:Y:S04]  /*5b200*/  STL.64 [R1+0x1ba0], R6 ;  /* 0x001ba00601007387 */ /* 0x008fe80000100a00 */
[----:B--2---:R0:W-:Y:S04]  /*5b210*/  STL.64 [R1+0x1b98], R4 ;  /* 0x001b980401007387 */ /* 0x0041e80000100a00 */
[----:B0-----:R-:W2:Y:S04]  /*5b220*/  LDL.LU R4, [R1+0x4d0] ;  /* 0x0004d00001047983 */ /* 0x001ea80000300800 */
[----:B------:R-:W2:Y:S04]  /*5b230*/  LDL.LU R5, [R1+0x4d4] ;  /* 0x0004d40001057983 */ /* 0x000ea80000300800 */
[----:B------:R-:W2:Y:S04]  /*5b240*/  LDL.LU R6, [R1+0x4d8] ;  /* 0x0004d80001067983 */ /* 0x000ea80000300800 */
[----:B------:R-:W2:Y:S04]  /*5b250*/  LDL.LU R7, [R1+0x4dc] ;  /* 0x0004dc0001077983 */ /* 0x000ea80000300800 */
[----:B------:R-:W-:Y:S04]  /*5b260*/  STL [R1+0x1818], R29 ;  /* 0x0018181d01007387 */ /* 0x000fe80000100800 */
[----:B----4-:R-:W-:Y:S04]  /*5b270*/  STL.64 [R1+0x1b80], R10 ;  /* 0x001b800a01007387 */ /* 0x010fe80000100a00 */
[----:B------:R0:W-:Y:S04]  /*5b280*/  STL.64 [R1+0x1b78], R8 ;  /* 0x001b780801007387 */ /* 0x0001e80000100a00 */
[----:B0-----:R-:W3:Y:S04]  /*5b290*/  LDL.LU.64 R8, [R1] ;  /* 0x0000000001087983 */ /* 0x001ee80000300a00 */
[----:B------:R-:W4:Y:S04]  /*5b2a0*/  LDL.LU R12, [R1+0x4a0] ;  /* 0x0004a000010c7983 */ /* 0x000f280000300800 */
[----:B------:R-:W4:Y:S04]  /*5b2b0*/  LDL.LU R13, [R1+0x4a4] ;  /* 0x0004a400010d7983 */ /* 0x000f280000300800 */
[----:B------:R-:W4:Y:S04]  /*5b2c0*/  LDL.LU R14, [R1+0x4a8] ;  /* 0x0004a800010e7983 */ /* 0x000f280000300800 */
[----:B------:R-:W4:Y:S04]  /*5b2d0*/  LDL.LU R15, [R1+0x4ac] ;  /* 0x0004ac00010f7983 */ /* 0x000f280000300800 */
[----:B------:R-:W-:Y:S04]  /*5b2e0*/  STL [R1+0x1828], R28 ;  /* 0x0018281c01007387 */ /* 0x000fe80000100800 */
[----:B------:R-:W-:Y:S04]  /*5b2f0*/  STL [R1+0x1824], R3 ;  /* 0x0018240301007387 */ /* 0x000fe80000100800 */
[----:B------:R-:W-:Y:S04]  /*5b300*/  STL [R1+0x1820], R2 ;  /* 0x0018200201007387 */ /* 0x000fe80000100800 */
[----:B------:R-:W-:Y:S04]  /*5b310*/  STL [R1+0x181c], R0 ;  /* 0x00181c0001007387 */ /* 0x000fe80000100800 */
[----:B------:R-:W-:Y:S04]  /*5b320*/  STL.64 [R1+0xb0], R24 ;  /* 0x0000b01801007387 */ /* 0x000fe80000100a00 */
[----:B------:R0:W-:Y:S01]  /*5b330*/  STL [R1+0xb8], R26 ;  /* 0x0000b81a01007387 */ /* 0x0001e20000100800 */
[----:B------:R-:W-:-:S03]  /*5b340*/  IMAD.MOV.U32 R29, RZ, RZ, R27 ;  /* 0x000000ffff1d7224 */ /* 0x000fc600078e001b */
[----:B0-----:R-:W5:Y:S04]  /*5b350*/  LDL.LU.64 R26, [R1+0x1bb0] ;  /* 0x001bb000011a7983 */ /* 0x001f680000300a00 */
[----:B------:R-:W2:Y:S04]  /*5b360*/  LDL.LU.64 R24, [R1+0x1ba8] ;  /* 0x001ba80001187983 */ /* 0x000ea80000300a00 */
[----:B------:R0:W-:Y:S01]  /*5b370*/  STL [R1+0x182c], R29 ;  /* 0x00182c1d01007387 */ /* 0x0001e20000100800 */
[----:B--2---:R-:W-:Y:S03]  /*5b380*/  HMMA.16816.F32 R20, R20, R24, R4 ;  /* 0x000000181414723c */ /* 0x004fe60000001804 */
[----:B------:R-:W2:Y:S04]  /*5b390*/  LDL.LU.64 R6, [R1+0x1ba0] ;  /* 0x001ba00001067983 */ /* 0x000ea80000300a00 */
[----:B------:R-:W2:-:S12]  /*5b3a0*/  LDL.LU.64 R4, [R1+0x1b98] ;  /* 0x001b980001047983 */ /* 0x000e980000300a00 */
[----:B------:R-:W-:Y:S01]  /*5b3b0*/  MOV R2, R22 ;  /* 0x0000001600027202 */ /* 0x000fe20000000f00 */
[----:B------:R-:W-:Y:S01]  /*5b3c0*/  IMAD.MOV.U32 R0, RZ, RZ, R23 ;  /* 0x000000ffff007224 */ /* 0x000fe200078e0017 */
[----:B------:R-:W-:Y:S01]  /*5b3d0*/  MOV R28, R20 ;  /* 0x00000014001c7202 */ /* 0x000fe20000000f00 */
[----:B------:R-:W-:Y:S01]  /*5b3e0*/  IMAD.MOV.U32 R3, RZ, RZ, R21 ;  /* 0x000000ffff037224 */ /* 0x000fe200078e0015 */
[----:B------:R-:W2:Y:S04]  /*5b3f0*/  LDL.LU.64 R22, [R1+0x1b90] ;  /* 0x001b900001167983 */ /* 0x000ea80000300a00 */
[----:B------:R-:W2:Y:S04]  /*5b400*/  LDL.LU.64 R20, [R1+0x1b88] ;  /* 0x001b880001147983 */ /* 0x000ea80000300a00 */
[----:B------:R-:W-:Y:S04]  /*5b410*/  STL [R1+0x183c], R0 ;  /* 0x00183c0001007387 */ /* 0x000fe80000100800 */
[----:B------:R-:W-:Y:S04]  /*5b420*/  STL [R1+0x1838], R2 ;  /* 0x0018380201007387 */ /* 0x000fe80000100800 */
[----:B------:R-:W-:Y:S04]  /*5b430*/  STL [R1+0x1834], R3 ;  /* 0x0018340301007387 */ /* 0x000fe80000100800 */
[----:B------:R-:W-:Y:S01]  /*5b440*/  STL [R1+0x1830], R28 ;  /* 0x0018301c01007387 */ /* 0x000fe20000100800 */
[----:B---3--:R-:W-:Y:S01]  /*5b450*/  MOV R18, R8 ;  /* 0x0000000800127202 */ /* 0x008fe20000000f00 */
[----:B------:R-:W-:-:S02]  /*5b460*/  IMAD.MOV.U32 R19, RZ, RZ, R9 ;  /* 0x000000ffff137224 */ /* 0x000fc400078e0009 */
[----:B------:R-:W3:Y:S01]  /*5b470*/  LDL.LU.64 R10, [R1+0x1b80] ;  /* 0x001b8000010a7983 */ /* 0x000ee20000300a00 */
[----:B--2---:R-:W-:Y:S03]  /*5b480*/  HMMA.16816.F32 R4, R20, R8, R4 ;  /* 0x000000081404723c */ /* 0x004fe60000001804 */
[----:B------:R-:W2:-:S15]  /*5b490*/  LDL.LU.64 R8, [R1+0x1b78] ;  /* 0x001b780001087983 */ /* 0x000e9e0000300a00 */
[----:B------:R-:W-:Y:S01]  /*5b4a0*/  NOP ;  /* 0x0000000000007918 */ /* 0x000fe20000000000 */
[----:B------:R-:W-:Y:S04]  /*5b4b0*/  STL.64 [R1+0x90], R4 ;  /* 0x0000900401007387 */ /* 0x000fe80000100a00 */
[----:B------:R1:W-:Y:S01]  /*5b4c0*/  STL [R1+0x98], R6 ;  /* 0x0000980601007387 */ /* 0x0003e20000100800 */
[----:B0-----:R-:W-:-:S03]  /*5b4d0*/  MOV R29, R7 ;  /* 0x00000007001d7202 */ /* 0x001fc60000000f00 */
[----:B-1----:R-:W2:Y:S04]  /*5b4e0*/  LDL.LU.64 R6, [R1+0x1b70] ;  /* 0x001b700001067983 */ /* 0x002ea80000300a00 */
[----:B------:R-:W2:Y:S04]  /*5b4f0*/  LDL.LU.64 R4, [R1+0x1b68] ;  /* 0x001b680001047983 */ /* 0x000ea80000300a00 */
[----:B------:R-:W-:Y:S04]  /*5b500*/  STL [R1+0x1840], R29 ;  /* 0x0018401d01007387 */ /* 0x000fe80000100800 */
[----:B---3--:R-:W-:Y:S01]  /*5b510*/  STL.64 [R1+0x1b48], R10 ;  /* 0x001b480a01007387 */ /* 0x008fe20000100a00 */
[----:B--2---:R-:W-:Y:S03]  /*5b520*/  HMMA.16816.F32 R4, R20, R8, R4 ;  /* 0x000000081404723c */ /* 0x004fe60000001804 */
[----:B------:R-:W-:-:S15]  /*5b530*/  STL.64 [R1+0x1b40], R8 ;  /* 0x001b400801007387 */ /* 0x000fde0000100a00 */
[----:B------:R-:W-:Y:S01]  /*5b540*/  NOP ;  /* 0x0000000000007918 */ /* 0x000fe20000000000 */
[----:B------:R-:W-:Y:S01]  /*5b550*/  IMAD.MOV.U32 R0, RZ, RZ, R4 ;  /* 0x000000ffff007224 */ /* 0x000fe200078e0004 */
[----:B------:R-:W-:Y:S01]  /*5b560*/  MOV R2, R5 ;  /* 0x0000000500027202 */ /* 0x000fe20000000f00 */
[----:B------:R-:W-:Y:S01]  /*5b570*/  IMAD.MOV.U32 R3, RZ, RZ, R6 ;  /* 0x000000ffff037224 */ /* 0x000fe200078e0006 */
[----:B------:R-:W-:Y:S02]  /*5b580*/  MOV R28, R7 ;  /* 0x00000007001c7202 */ /* 0x000fe40000000f00 */
[C---:B----4-:R-:W-:Y:S03]  /*5b590*/  HMMA.16816.F32 R4, R20.reuse, R16, R12 ;  /* 0x000000101404723c */ /* 0x050fe6000000180c */
[----:B------:R-:W-:Y:S04]  /*5b5a0*/  STL [R1+0x1850], R28 ;  /* 0x0018501c01007387 */ /* 0x000fe80000100800 */
[----:B------:R-:W-:Y:S04]  /*5b5b0*/  STL [R1+0x184c], R3 ;  /* 0x00184c0301007387 */ /* 0x000fe80000100800 */
[----:B------:R-:W-:Y:S04]  /*5b5c0*/  STL [R1+0x1848], R2 ;  /* 0x0018480201007387 */ /* 0x000fe80000100800 */
[----:B------:R-:W-:Y:S04]  /*5b5d0*/  STL [R1+0x1844], R0 ;  /* 0x0018440001007387 */ /* 0x000fe80000100800 */
[----:B------:R-:W-:Y:S04]  /*5b5e0*/  STL.64 [R1+0x70], R4 ;  /* 0x0000700401007387 */ /* 0x000fe80000100a00 */
[----:B------:R-:W-:Y:S04]  /*5b5f0*/  STL [R1+0x78], R6 ;  /* 0x0000780601007387 */ /* 0x000fe80000100800 */
        /* <DEDUP_REMOVED lines=8> */
[----:B------:R-:W4:Y:S04]  /*5b680*/  LDL.LU R14, [R1+0x6b8] ;  /* 0x0006b800010e7983 */ /* 0x000f280000300800 */
[----:B------:R-:W4:Y:S04]  /*5b690*/  LDL.LU R15, [R1+0x6bc] ;  /* 0x0006bc00010f7983 */ /* 0x000f280000300800 */
[----:B------:R-:W3:Y:S04]  /*5b6a0*/  LDL.LU R8, [R1+0x480] ;  /* 0x0004800001087983 */ /* 0x000ee80000300800 */
[----:B------:R-:W5:Y:S04]  /*5b6b0*/  LDL.LU R9, [R1+0x484] ;  /* 0x0004840001097983 */ /* 0x000f680000300800 */
[----:B------:R-:W5:Y:S04]  /*5b6c0*/  LDL.LU R10, [R1+0x488] ;  /* 0x00048800010a7983 */ /* 0x000f680000300800 */
[----:B------:R-:W5:Y:S01]  /*5b6d0*/  LDL.LU R11, [R1+0x48c] ;  /* 0x00048c00010b7983 */ /* 0x000f620000300800 */
[----:B------:R-:W-:Y:S01]  /*5b6e0*/  IMAD.MOV.U32 R29, RZ, RZ, R7 ;  /* 0x000000ffff1d7224 */ /* 0x000fe200078e0007 */
[----:B--2---:R-:W-:Y:S02]  /*5b6f0*/  HMMA.16816.F32 R20, R20, R24, R16 ;  /* 0x000000181414723c */ /* 0x004fe40000001810 */
[----:B----4-:R-:W-:Y:S04]  /*5b700*/  STL.64 [R1+0x1b18], R14 ;  /* 0x001b180e01007387 */ /* 0x010fe80000100a00 */
[----:B---3--:R0:W-:Y:S04]  /*5b710*/  STL.64 [R1+0x1b10], R12 ;  /* 0x001b100c01007387 */ /* 0x0081e80000100a00 */
        /* <DEDUP_REMOVED lines=10> */
[----:B------:R-:W2:Y:S04]  /*5b7c0*/  LDL.LU.64 R16, [R1+0x1b58] ;  /* 0x001b580001107983 */ /* 0x000ea80000300a00 */
[----:B-----5:R-:W-:Y:S01]  /*5b7d0*/  STL.64 [R1+0x1b30], R26 ;  /* 0x001b301a01007387 */ /* 0x020fe20000100a00 */
[----:B------:R-:W-:-:S03]  /*5b7e0*/  MOV R28, R20 ;  /* 0x00000014001c7202 */ /* 0x000fc60000000f00 */
[----:B------:R-:W-:Y:S01]  /*5b7f0*/  STL.64 [R1+0x1b28], R24 ;  /* 0x001b281801007387 */ /* 0x000fe20000100a00 */
[----:B------:R-:W-:-:S03]  /*5b800*/  IMAD.MOV.U32 R3, RZ, RZ, R21 ;  /* 0x000000ffff037224 */ /* 0x000fc600078e0015 */
[----:B------:R-:W5:Y:S01]  /*5b810*/  LDL.LU R20, [R1+0x430] ;  /* 0x0004300001147983 */ /* 0x000f620000300800 */
[----:B------:R-:W-:-:S03]  /*5b820*/  MOV R2, R22 ;  /* 0x0000001600027202 */ /* 0x000fc60000000f00 */
[----:B------:R-:W5:Y:S01]  /*5b830*/  LDL.LU R21, [R1+0x434] ;  /* 0x0004340001157983 */ /* 0x000f620000300800 */
[----:B------:R-:W-:-:S03]  /*5b840*/  IMAD.MOV.U32 R0, RZ, RZ, R23 ;  /* 0x000000ffff007224 */ /* 0x000fc600078e0017 */
[----:B------:R-:W2:Y:S04]  /*5b850*/  LDL.LU R22, [R1+0x438] ;  /* 0x0004380001167983 */ /* 0x000ea80000300800 */
[----:B------:R-:W2:Y:S04]  /*5b860*/  LDL.LU R23, [R1+0x43c] ;  /* 0x00043c0001177983 */ /* 0x000ea80000300800 */
[----:B--2---:R-:W-:Y:S04]  /*5b870*/  STL.64 [R1+0x1af8], R22 ;  /* 0x001af81601007387 */ /* 0x004fe80000100a00 */
[----:B-----5:R4:W-:Y:S02]  /*5b880*/  STL.64 [R1+0x1af0], R20 ;  /* 0x001af01401007387 */ /* 0x0209e40000100a00 */
[----:B----4-:R-:W-:Y:S01]  /*5b890*/  MOV R20, R18 ;  /* 0x0000001200147202 */ /* 0x010fe20000000f00 */
[----:B------:R-:W-:Y:S01]  /*5b8a0*/  IMAD.MOV.U32 R21, RZ, RZ, R19 ;  /* 0x000000ffff157224 */ /* 0x000fe200078e0013 */
[----:B------:R-:W2:Y:S04]  /*5b8b0*/  LDL.LU R18, [R1+0x1b54] ;  /* 0x001b540001127983 */ /* 0x000ea80000300800 */
[----:B------:R-:W4:Y:S04]  /*5b8c0*/  LDL.LU R19, [R1+0x1b50] ;  /* 0x001b500001137983 */ /* 0x000f280000300800 */
[----:B------:R-:W5:Y:S04]  /*5b8d0*/  LDL.LU R24, [R1+0x460] ;  /* 0x0004600001187983 */ /* 0x000f680000300800 */
[----:B------:R-:W5:Y:S04]  /*5b8e0*/  LDL.LU R25, [R1+0x464] ;  /* 0x0004640001197983 */ /* 0x000f680000300800 */
[----:B------:R-:W5:Y:S04]  /*5b8f0*/  LDL.LU R26, [R1+0x468] ;  /* 0x00046800011a7983 */ /* 0x000f680000300800 */
[----:B------:R-:W5:Y:S01]  /*5b900*/  LDL.LU R27, [R1+0x46c] ;  /* 0x00046c00011b7983 */ /* 0x000f620000300800 */
[----:B------:R-:W-:Y:S03]  /*5b910*/  HMMA.16816.F32 R8, R12, R20, R8 ;  /* 0x000000140c08723c */ /* 0x000fe60000001808 */
[----:B------:R-:W-:Y:S04]  /*5b920*/  STL [R1+0x1864], R0 ;  /* 0x0018640001007387 */ /* 0x000fe80000100800 */
[----:B------:R-:W-:Y:S04]  /*5b930*/  STL [R1+0x1860], R2 ;  /* 0x0018600201007387 */ /* 0x000fe80000100800 */
[----:B------:R-:W-:Y:S04]  /*5b940*/  STL [R1+0x185c], R3 ;  /* 0x00185c0301007387 */ /* 0x000fe80000100800 */
[----:B------:R-:W-:Y:S04]  /*5b950*/  STL [R1+0x1858], R28 ;  /* 0x0018581c01007387 */ /* 0x000fe80000100800 */
[----:B------:R-:W-:Y:S04]  /*5b960*/  STL.64 [R1+0x50], R8 ;  /* 0x0000500801007387 */ /* 0x000fe80000100a00 */
[----:B------:R0:W-:Y:S01]  /*5b970*/  STL [R1+0x58], R10 ;  /* 0x0000580a01007387 */ /* 0x0001e20000100800 */
[----:B------:R-:W-:-:S03]  /*5b980*/  MOV R29, R11 ;  /* 0x0000000b001d7202 */ /* 0x000fc60000000f00 */
[----:B0-----:R-:W2:Y:S04]  /*5b990*/  LDL.LU.64 R10, [R1+0x1b48] ;  /* 0x001b4800010a7983 */ /* 0x001ea80000300a00 */
[----:B------:R-:W3:Y:S04]  /*5b9a0*/  LDL.LU.64 R8, [R1+0x1b40] ;  /* 0x001b400001087983 */ /* 0x000ee80000300a00 */
[----:B------:R2:W-:Y:S02]  /*5b9b0*/  STL.64 [R1+0x1b20], R20 ;  /* 0x001b201401007387 */ /* 0x0005e40000100a00 */
[----:B--2---:R-:W-:Y:S01]  /*5b9c0*/  IMAD.MOV.U32 R20, RZ, RZ, R10 ;  /* 0x000000ffff147224 */ /* 0x004fe200078e000a */
[----:B------:R-:W-:Y:S01]  /*5b9d0*/  MOV R21, R11 ;  /* 0x0000000b00157202 */ /* 0x000fe20000000f00 */
[----:B------:R-:W2:Y:S04]  /*5b9e0*/  LDL.LU R10, [R1+0x1b3c] ;  /* 0x001b3c00010a7983 */ /* 0x000ea80000300800 */
[----:B------:R-:W2:Y:S01]  /*5b9f0*/  LDL.LU R11, [R1+0x1b38] ;  /* 0x001b3800010b7983 */ /* 0x000ea20000300800 */
[C---:B---3--:R-:W-:Y:S08]  /*5ba00*/  HMMA.16816.F32 R4, R12.reuse, R8, R4 ;  /* 0x000000080c04723c */ /* 0x048ff00000001804 */
[----:B-----5:R-:W-:Y:S01]  /*5ba10*/  HMMA.16816.F32 R24, R12, R16, R24 ;  /* 0x000000100c18723c */ /* 0x020fe20000001818 */
[----:B------:R-:W3:Y:S04]  /*5ba20*/  LDL.LU R22, [R1+0x458] ;  /* 0x0004580001167983 */ /* 0x000ee80000300800 */
[----:B------:R-:W3:Y:S04]  /*5ba30*/  LDL.LU R23, [R1+0x45c] ;  /* 0x00045c0001177983 */ /* 0x000ee80000300800 */
[----:B------:R0:W-:Y:S02]  /*5ba40*/  STL [R1+0x1868], R29 ;  /* 0x0018681d01007387 */ /* 0x0001e40000100800 */
[----:B------:R-:W-:Y:S01]  /*5ba50*/  IMAD.MOV.U32 R0, RZ, RZ, R4 ;  /* 0x000000ffff007224 */ /* 0x000fe200078e0004 */
[----:B------:R-:W-:-:S02]  /*5ba60*/  MOV R28, R7 ;  /* 0x00000007001c7202 */ /* 0x000fc40000000f00 */
[----:B------:R-:W-:Y:S01]  /*5ba70*/  MOV R2, R5 ;  /* 0x0000000500027202 */ /* 0x000fe20000000f00 */
[----:B------:R-:W-:-:S04]  /*5ba80*/  IMAD.MOV.U32 R3, RZ, RZ, R6 ;  /* 0x000000ffff037224 */ /* 0x000fc800078e0006 */
[----:B0-----:R-:W-:Y:S01]  /*5ba90*/  IMAD.MOV.U32 R29, RZ, RZ, R27 ;  /* 0x000000ffff1d7224 */ /* 0x001fe200078e001b */
[----:B--2---:R-:W-:Y:S04]  /*5baa0*/  STL.64 [R1+0x1b08], R10 ;  /* 0x001b080a01007387 */ /* 0x004fe80000100a00 */
[----:B------:R0:W-:Y:S04]  /*5bab0*/  STL.64 [R1+0x1b00], R8 ;  /* 0x001b000801007387 */ /* 0x0001e80000100a00 */
[----:B0-----:R-:W2:Y:S04]  /*5bac0*/  LDL.LU R8, [R1+0x440] ;  /* 0x0004400001087983 */ /* 0x001ea80000300800 */
[----:B------:R-:W2:Y:S04]  /*5bad0*/  LDL.LU R9, [R1+0x444] ;  /* 0x0004440001097983 */ /* 0x000ea80000300800 */
[----:B------:R-:W2:Y:S04]  /*5bae0*/  LDL.LU R10, [R1+0x448] ;  /* 0x00044800010a7983 */ /* 0x000ea80000300800 */
[----:B------:R-:W2:Y:S04]  /*5baf0*/  LDL.LU R11, [R1+0x44c] ;  /* 0x00044c00010b7983 */ /* 0x000ea80000300800 */
[----:B------:R-:W5:Y:S04]  /*5bb00*/  LDL.LU R4, [R1+0x420] ;  /* 0x0004200001047983 */ /* 0x000f680000300800 */
[----:B------:R-:W5:Y:S04]  /*5bb10*/  LDL.LU R5, [R1+0x424] ;  /* 0x0004240001057983 */ /* 0x000f680000300800 */
[----:B------:R-:W5:Y:S04]  /*5bb20*/  LDL.LU R6, [R1+0x428] ;  /* 0x0004280001067983 */ /* 0x000f680000300800 */
[----:B------:R-:W5:Y:S04]  /*5bb30*/  LDL.LU R7, [R1+0x42c] ;  /* 0x00042c0001077983 */ /* 0x000f680000300800 */
[----:B------:R-:W-:Y:S04]  /*5bb40*/  STL [R1+0x1878], R28 ;  /* 0x0018781c01007387 */ /* 0x000fe80000100800 */
[----:B------:R-:W-:Y:S04]  /*5bb50*/  STL [R1+0x1874], R3 ;  /* 0x0018740301007387 */ /* 0x000fe80000100800 */
[----:B------:R-:W-:Y:S04]  /*5bb60*/  STL [R1+0x1870], R2 ;  /* 0x0018700201007387 */ /* 0x000fe80000100800 */
[----:B------:R-:W-:Y:S04]  /*5bb70*/  STL [R1+0x186c], R0 ;  /* 0x00186c0001007387 */ /* 0x000fe80000100800 */
[----:B------:R-:W-:Y:S04]  /*5bb80*/  STL.64 [R1+0x30], R24 ;  /* 0x0000301801007387 */ /* 0x000fe80000100a00 */
[----:B------:R0:W-:Y:S04]  /*5bb90*/  STL [R1+0x38], R26 ;  /* 0x0000381a01007387 */ /* 0x0001e80000100800 */
[----:B0-----:R-:W2:Y:S04]  /*5bba0*/  LDL.LU.64 R26, [R1+0x1b30] ;  /* 0x001b3000011a7983 */ /* 0x001ea80000300a00 */
[----:B------:R-:W3:Y:S04]  /*5bbb0*/  LDL.LU.64 R24, [R1+0x1b28] ;  /* 0x001b280001187983 */ /* 0x000ee80000300a00 */
[----:B------:R0:W-:Y:S01]  /*5bbc0*/  STL [R1+0x187c], R29 ;  /* 0x00187c1d01007387 */ /* 0x0001e20000100800 */
[----:B---3--:R-:W-:Y:S03]  /*5bbd0*/  HMMA.16816.F32 R12, R12, R24, R20 ;  /* 0x000000180c0c723c */ /* 0x008fe60000001814 */
[----:B------:R-:W2:-:S15]  /*5bbe0*/  LDL.LU.64 R20, [R1+0x1b20] ;  /* 0x001b200001147983 */ /* 0x000e9e0000300a00 */
[----:B------:R-:W-:Y:S01]  /*5bbf0*/  NOP ;  /* 0x0000000000007918 */ /* 0x000fe20000000000 */
[----:B------:R-:W-:Y:S01]  /*5bc00*/  MOV R2, R14 ;  /* 0x0000000e00027202 */ /* 0x000fe20000000f00 */
[----:B------:R-:W-:Y:S01]  /*5bc10*/  IMAD.MOV.U32 R0, RZ, RZ, R15 ;  /* 0x000000ffff007224 */ /* 0x000fe200078e000f */
[----:B------:R-:W-:Y:S01]  /*5bc20*/  MOV R28, R12 ;  /* 0x0000000c001c7202 */ /* 0x000fe20000000f00 */
[----:B------:R-:W-:Y:S01]  /*5bc30*/  IMAD.MOV.U32 R3, RZ, RZ, R13 ;  /* 0x000000ffff037224 */ /* 0x000fe200078e000d */
[----:B------:R-:W2:Y:S04]  /*5bc40*/  LDL.LU.64 R14, [R1+0x1b18] ;  /* 0x001b1800010e7983 */ /* 0x000ea80000300a00 */
[----:B------:R-:W2:Y:S02]  /*5bc50*/  LDL.LU.64 R12, [R1+0x1b10] ;  /* 0x001b1000010c7983 */ /* 0x000ea40000300a00 */
[----:B--2---:R-:W-:Y:S02]  /*5bc60*/  HMMA.16816.F32 R20, R12, R20, R8 ;  /* 0x000000140c14723c */ /* 0x004fe40000001808 */
[----:B------:R-:W2:Y:S04]  /*5bc70*/  LDL.LU.64 R10, [R1+0x1b08] ;  /* 0x001b0800010a7983 */ /* 0x000ea80000300a00 */
[----:B------:R-:W3:-:S13]  /*5bc80*/  LDL.LU.64 R8, [R1+0x1b00] ;  /* 0x001b000001087983 */ /* 0x000eda0000300a00 */
[----:B------:R-:W-:Y:S04]  /*5bc90*/  STL.64 [R1+0x10], R20 ;  /* 0x0000101401007387 */ /* 0x000fe80000100a00 */
[----:B------:R1:W-:Y:S01]  /*5bca0*/  STL [R1+0x18], R22 ;  /* 0x0000181601007387 */ /* 0x0003e20000100800 */
[----:B0-----:R-:W-:-:S03]  /*5bcb0*/  MOV R29, R23 ;  /* 0x00000017001d7202 */ /* 0x001fc60000000f00 */
[----:B-1----:R-:W3:Y:S04]  /*5bcc0*/  LDL.LU.64 R22, [R1+0x1af8] ;  /* 0x001af80001167983 */ /* 0x002ee80000300a00 */
[----:B------:R-:W3:Y:S04]  /*5bcd0*/  LDL.LU.64 R20, [R1+0x1af0] ;  /* 0x001af00001147983 */ /* 0x000ee80000300a00 */
[----:B--2---:R0:W-:Y:S01]  /*5bce0*/  STL.64 [R1+0x1ac8], R10 ;  /* 0x001ac80a01007387 */ /* 0x0041e20000100a00 */
[C---:B---3--:R-:W-:Y:S03]  /*5bcf0*/  HMMA.16816.F32 R20, R12.reuse, R8, R20 ;  /* 0x000000080c14723c */ /* 0x048fe60000001814 */
[----:B------:R-:W2:Y:S04]  /*5bd00*/  LDL.LU R8, [R1+0x400] ;  /* 0x0004000001087983 */ /* 0x000ea80000300800 */
[----:B------:R-:W2:Y:S04]  /*5bd10*/  LDL.LU R9, [R1+0x404] ;  /* 0x0004040001097983 */ /* 0x000ea80000300800 */
[----:B0-----:R-:W3:Y:S04]  /*5bd20*/  LDL.LU R10, [R1+0x408] ;  /* 0x00040800010a7983 */ /* 0x001ee80000300800 */
[----:B------:R-:W3:Y:S01]  /*5bd30*/  LDL.LU R11, [R1+0x40c] ;  /* 0x00040c00010b7983 */ /* 0x000ee20000300800 */
[----:B-----5:R-:W-:Y:S03]  /*5bd40*/  HMMA.16816.F32 R4, R12, R16, R4 ;  /* 0x000000100c04723c */ /* 0x020fe60000001804 */
[----:B---3--:R-:W-:Y:S04]  /*5bd50*/  STL.64 [R1+0x1ae0], R10 ;  /* 0x001ae00a01007387 */ /* 0x008fe80000100a00 */
[----:B--2---:R0:W-:Y:S04]  /*5bd60*/  STL.64 [R1+0x1ad8], R8 ;  /* 0x001ad80801007387 */ /* 0x0041e80000100a00 */
[----:B0-----:R-:W2:Y:S04]  /*5bd70*/  LDL.LU R8, [R1+0x410] ;  /* 0x0004100001087983 */ /* 0x001ea80000300800 */
[----:B------:R-:W2:Y:S01]  /*5bd80*/  LDL.LU R9, [R1+0x414] ;  /* 0x0004140001097983 */ /* 0x000ea20000300800 */
[----:B------:R-:W-:Y:S01]  /*5bd90*/  IMAD.MOV.U32 R10, RZ, RZ, R26 ;  /* 0x000000ffff0a7224 */ /* 0x000fe200078e001a */
[----:B------:R-:W-:-:S02]  /*5bda0*/  MOV R11, R27 ;  /* 0x0000001b000b7202 */ /* 0x000fc40000000f00 */
[----:B------:R-:W3:Y:S04]  /*5bdb0*/  LDL.LU R26, [R1+0x1aec] ;  /* 0x001aec00011a7983 */ /* 0x000ee80000300800 */
[----:B------:R-:W3:Y:S04]  /*5bdc0*/  LDL.LU R27, [R1+0x1ae8] ;  /* 0x001ae800011b7983 */ /* 0x000ee80000300800 */
[----:B------:R0:W-:Y:S04]  /*5bdd0*/  STL.64 [R1+0x15d8], R22 ;  /* 0x0015d81601007387 */ /* 0x0001e80000100a00 */
[----:B------:R-:W-:Y:S04]  /*5bde0*/  STL.64 [R1+0x15d0], R20 ;  /* 0x0015d01401007387 */ /* 0x000fe80000100a00 */
[----:B0-----:R-:W5:Y:S04]  /*5bdf0*/  LDL.LU R22, [R1+0x8] ;  /* 0x0000080001167983 */ /* 0x001f680000300800 */
[----:B------:R-:W5:Y:S04]  /*5be00*/  LDL.LU R23, [R1+0xc] ;  /* 0x00000c0001177983 */ /* 0x000f680000300800 */
[----:B------:R-:W-:Y:S04]  /*5be10*/  STL.64 [R1+0x15e8], R6 ;  /* 0x0015e80601007387 */ /* 0x000fe80000100a00 */
[----:B------:R0:W-:Y:S04]  /*5be20*/  STL.64 [R1+0x15e0], R4 ;  /* 0x0015e00401007387 */ /* 0x0001e80000100a00 */
[----:B0-----:R-:W5:Y:S04]  /*5be30*/  LDL.LU R4, [R1+0x3f0] ;  /* 0x0003f00001047983 */ /* 0x001f680000300800 */
[----:B------:R-:W5:Y:S04]  /*5be40*/  LDL.LU R5, [R1+0x3f4] ;  /* 0x0003f40001057983 */ /* 0x000f680000300800 */
[----:B------:R-:W5:Y:S04]  /*5be50*/  LDL.LU R6, [R1+0x3f8] ;  /* 0x0003f80001067983 */ /* 0x000f680000300800 */
[----:B------:R-:W5:Y:S01]  /*5be60*/  LDL.LU R7, [R1+0x3fc] ;  /* 0x0003fc0001077983 */ /* 0x000f620000300800 */
[----:B--2---:R-:W-:Y:S03]  /*5be70*/  HMMA.16816.F32 R12, R12, R24, R8 ;  /* 0x000000180c0c723c */ /* 0x004fe60000001808 */
[----:B------:R-:W5:Y:S04]  /*5be80*/  LDL.LU.64 R10, [R1+0x1ae0] ;  /* 0x001ae000010a7983 */ /* 0x000f680000300a00 */
[----:B------:R-:W5:Y:S04]  /*5be90*/  LDL.LU.64 R8, [R1+0x1ad8] ;  /* 0x001ad80001087983 */ /* 0x000f680000300a00 */
[----:B---3--:R-:W-:Y:S08]  /*5bea0*/  STL.64 [R1+0x1ab8], R26 ;  /* 0x001ab81a01007387 */ /* 0x008ff00000100a00 */
[----:B------:R0:W-:Y:S04]  /*5beb0*/  STL.64 [R1+0x15c8], R12 ;  /* 0x0015c80c01007387 */ /* 0x0001e80000100a00 */
[----:B------:R4:W-:Y:S04]  /*5bec0*/  STL.64 [R1+0x15c0], R14 ;  /* 0x0015c00e01007387 */ /* 0x0009e80000100a00 */
[----:B0-----:R-:W2:Y:S04]  /*5bed0*/  LDL.LU R12, [R1+0x390] ;  /* 0x00039000010c7983 */ /* 0x001ea80000300800 */
[----:B------:R-:W2:Y:S01]  /*5bee0*/  LDL.LU R13, [R1+0x394] ;  /* 0x00039400010d7983 */ /* 0x000ea20000300800 */
[----:B----4-:R-:W-:Y:S01]  /*5bef0*/  IMAD.MOV.U32 R14, RZ, RZ, R19 ;  /* 0x000000ffff0e7224 */ /* 0x010fe200078e0013 */
[----:B------:R-:W-:-:S02]  /*5bf00*/  MOV R15, R18 ;  /* 0x00000012000f7202 */ /* 0x000fc40000000f00 */
[----:B------:R-:W3:Y:S04]  /*5bf10*/  LDL.LU R19, [R1+0x1ad4] ;  /* 0x001ad40001137983 */ /* 0x000ee80000300800 */
[----:B------:R-:W4:Y:S04]  /*5bf20*/  LDL.LU R18, [R1+0x1ad0] ;  /* 0x001ad00001127983 */ /* 0x000f280000300800 */
[----:B------:R-:W3:Y:S04]  /*5bf30*/  LDL.LU R24, [R1+0x3e0] ;  /* 0x0003e00001187983 */ /* 0x000ee80000300800 */
[----:B------:R-:W3:Y:S04]  /*5bf40*/  LDL.LU R25, [R1+0x3e4] ;  /* 0x0003e40001197983 */ /* 0x000ee80000300800 */
[----:B------:R-:W3:Y:S04]  /*5bf50*/  LDL.LU R26, [R1+0x3e8] ;  /* 0x0003e800011a7983 */ /* 0x000ee80000300800 */
[----:B------:R-:W3:Y:S04]  /*5bf60*/  LDL.LU R27, [R1+0x3ec] ;  /* 0x0003ec00011b7983 */ /* 0x000ee80000300800 */
[----:B------:R-:W-:Y:S04]  /*5bf70*/  STL.64 [R1+0x1a90], R14 ;  /* 0x001a900e01007387 */ /* 0x000fe80000100a00 */
[----:B--2---:R0:W-:Y:S04]  /*5bf80*/  STL.64 [R1+0x1a88], R12 ;  /* 0x001a880c01007387 */ /* 0x0041e80000100a00 */
[----:B0-----:R-:W2:Y:S04]  /*5bf90*/  LDL.LU.64 R12, [R1+0x790] ;  /* 0x00079000010c7983 */ /* 0x001ea80000300a00 */
[----:B------:R-:W2:Y:S04]  /*5bfa0*/  LDL.LU.64 R14, [R1+0x798] ;  /* 0x00079800010e7983 */ /* 0x000ea80000300a00 */
[----:B--2---:R-:W-:Y:S04]  /*5bfb0*/  STL.64 [R1+0x1aa8], R14 ;  /* 0x001aa80e01007387 */ /* 0x004fe80000100a00 */
[----:B------:R0:W-:Y:S04]  /*5bfc0*/  STL.64 [R1+0x1aa0], R12 ;  /* 0x001aa00c01007387 */ /* 0x0001e80000100a00 */
[----:B0-----:R-:W5:Y:S04]  /*5bfd0*/  LDL.LU R12, [R1+0x7a0] ;  /* 0x0007a000010c7983 */ /* 0x001f680000300800 */
[----:B------:R-:W5:Y:S04]  /*5bfe0*/  LDL.LU R13, [R1+0x7a4] ;  /* 0x0007a400010d7983 */ /* 0x000f680000300800 */
[----:B------:R-:W5:Y:S04]  /*5bff0*/  LDL.LU R14, [R1+0x7a8] ;  /* 0x0007a800010e7983 */ /* 0x000f680000300800 */
[----:B------:R-:W5:Y:S02]  /*5c000*/  LDL.LU R15, [R1+0x7ac] ;  /* 0x0007ac00010f7983 */ /* 0x000f640000300800 */
[----:B-----5:R-:W-:-:S15]  /*5c010*/  HMMA.16816.F32 R8, R12, R22, R8 ;  /* 0x000000160c08723c */ /* 0x020fde0000001808 */
[----:B------:R-:W-:-:S04]  /*5c020*/  NOP ;  /* 0x0000000000007918 */ /* 0x000fc80000000000 */
[----:B------:R-:W-:Y:S04]  /*5c030*/  STL.64 [R1+0x370], R8 ;  /* 0x0003700801007387 */ /* 0x000fe80000100a00 */
[----:B------:R0:W-:Y:S04]  /*5c040*/  STL.64 [R1+0x378], R10 ;  /* 0x0003780a01007387 */ /* 0x0001e80000100a00 */
[----:B0-----:R-:W2:Y:S04]  /*5c050*/  LDL.LU.64 R10, [R1+0x1ac8] ;  /* 0x001ac800010a7983 */ /* 0x001ea80000300a00 */
[----:B------:R0:W-:Y:S04]  /*5c060*/  STL.64 [R1+0x1ab0], R22 ;  /* 0x001ab01601007387 */ /* 0x0001e80000100a00 */
[----:B------:R-:W5:Y:S04]  /*5c070*/  LDL.LU R20, [R1+0x3c0] ;  /* 0x0003c00001147983 */ /* 0x000f680000300800 */
[----:B------:R-:W5:Y:S04]  /*5c080*/  LDL.LU R21, [R1+0x3c4] ;  /* 0x0003c40001157983 */ /* 0x000f680000300800 */
[----:B0-----:R-:W5:Y:S04]  /*5c090*/  LDL.LU R22, [R1+0x3c8] ;  /* 0x0003c80001167983 */ /* 0x001f680000300800 */
[----:B------:R-:W5:Y:S01]  /*5c0a0*/  LDL.LU R23, [R1+0x3cc] ;  /* 0x0003cc0001177983 */ /* 0x000f620000300800 */
[----:B--2---:R-:W-:Y:S03]  /*5c0b0*/  HMMA.16816.F32 R4, R12, R10, R4 ;  /* 0x0000000a0c04723c */ /* 0x004fe60000001804 */
[----:B------:R4:W-:Y:S04]  /*5c0c0*/  STL.64 [R1+0x1a98], R10 ;  /* 0x001a980a01007387 */ /* 0x0009e80000100a00 */
[----:B------:R-:W2:Y:S01]  /*5c0d0*/  LDL.LU R8, [R1+0x3b0] ;  /* 0x0003b00001087983 */ /* 0x000ea20000300800 */
[----:B----4-:R-:W-:Y:S01]  /*5c0e0*/  IMAD.MOV.U32 R10, RZ, RZ, R18 ;  /* 0x000000ffff0a7224 */ /* 0x010fe200078e0012 */
[----:B---3--:R-:W-:-:S10]  /*5c0f0*/  MOV R11, R19 ;  /* 0x00000013000b7202 */ /* 0x008fd40000000f00 */
[----:B------:R0:W-:Y:S04]  /*5c100*/  STL.64 [R1+0x380], R4 ;  /* 0x0003800401007387 */ /* 0x0001e80000100a00 */
[----:B------:R1:W-:Y:S04]  /*5c110*/  STL.64 [R1+0x388], R6 ;  /* 0x0003880601007387 */ /* 0x0003e80000100a00 */
[----:B------:R-:W2:Y:S04]  /*5c120*/  LDL.LU R9, [R1+0x3b4] ;  /* 0x0003b40001097983 */ /* 0x000ea80000300800 */
[----:B------:R-:W3:Y:S04]  /*5c130*/  LDL.LU R18, [R1+0x1ac4] ;  /* 0x001ac40001127983 */ /* 0x000ee80000300800 */
[----:B------:R-:W3:Y:S04]  /*5c140*/  LDL.LU R19, [R1+0x1ac0] ;  /* 0x001ac00001137983 */ /* 0x000ee80000300800 */
[----:B0-----:R-:W4:Y:S04]  /*5c150*/  LDL.LU R4, [R1+0x720] ;  /* 0x0007200001047983 */ /* 0x001f280000300800 */
[----:B------:R-:W4:Y:S04]  /*5c160*/  LDL.LU R5, [R1+0x724] ;  /* 0x0007240001057983 */ /* 0x000f280000300800 */
[----:B-1----:R-:W2:Y:S04]  /*5c170*/  LDL.LU R6, [R1+0x728] ;  /* 0x0007280001067983 */ /* 0x002ea80000300800 */
[----:B------:R-:W2:Y:S01]  /*5c180*/  LDL.LU R7, [R1+0x72c] ;  /* 0x00072c0001077983 */ /* 0x000ea20000300800 */
[C---:B---3--:R-:W-:Y:S03]  /*5c190*/  HMMA.16816.F32 R24, R12.reuse, R18, R24 ;  /* 0x000000120c18723c */ /* 0x048fe60000001818 */
[----:B--2---:R-:W-:Y:S04]  /*5c1a0*/  STL.64 [R1+0x18a8], R6 ;  /* 0x0018a80601007387 */ /* 0x004fe80000100a00 */
[----:B----4-:R0:W-:Y:S04]  /*5c1b0*/  STL.64 [R1+0x18a0], R4 ;  /* 0x0018a00401007387 */ /* 0x0101e80000100a00 */
        /* <DEDUP_REMOVED lines=8> */
[----:B------:R-:W3:-:S15]  /*5c240*/  LDL.LU.64 R22, [R1+0x1ab0] ;  /* 0x001ab00001167983 */ /* 0x000ede0000300a00 */
[----:B------:R-:W-:Y:S02]  /*5c250*/  NOP ;  /* 0x0000000000007918 */ /* 0x000fe40000000000 */
[----:B------:R-:W-:Y:S04]  /*5c260*/  STL.64 [R1+0x3c0], R12 ;  /* 0x0003c00c01007387 */ /* 0x000fe80000100a00 */
[----:B------:R0:W-:Y:S04]  /*5c270*/  STL.64 [R1+0x3c8], R14 ;  /* 0x0003c80e01007387 */ /* 0x0001e80000100a00 */
[----:B0-----:R-:W3:Y:S04]  /*5c280*/  LDL.LU.64 R14, [R1+0x1aa8] ;  /* 0x001aa800010e7983 */ /* 0x001ee80000300a00 */
[----:B------:R-:W3:Y:S02]  /*5c290*/  LDL.LU.64 R12, [R1+0x1aa0] ;  /* 0x001aa000010c7983 */ /* 0x000ee40000300a00 */
[----:B---3--:R-:W-:-:S15]  /*5c2a0*/  HMMA.16816.F32 R8, R12, R22, R8 ;  /* 0x000000160c08723c */ /* 0x008fde0000001808 */
[----:B------:R-:W-:-:S04]  /*5c2b0*/  NOP ;  /* 0x0000000000007918 */ /* 0x000fc80000000000 */
[----:B------:R-:W-:Y:S04]  /*5c2c0*/  STL.64 [R1+0x3b0], R8 ;  /* 0x0003b00801007387 */ /* 0x000fe80000100a00 */
[----:B------:R0:W-:Y:S04]  /*5c2d0*/  STL.64 [R1+0x3b8], R10 ;  /* 0x0003b80a01007387 */ /* 0x0001e80000100a00 */
[----:B0-----:R-:W2:Y:S01]  /*5c2e0*/  LDL.LU.64 R10, [R1+0x1a98] ;  /* 0x001a9800010a7983 */ /* 0x001ea20000300a00 */
[----:B------:R-:W-:Y:S01]  /*5c2f0*/  IMAD.MOV.U32 R9, RZ, RZ, R14 ;  /* 0x000000ffff097224 */ /* 0x000fe200078e000e */
[----:B------:R-:W-:Y:S01]  /*5c300*/  MOV R8, R15 ;  /* 0x0000000f00087202 */ /* 0x000fe20000000f00 */
[----:B------:R-:W-:Y:S01]  /*5c310*/  IMAD.MOV.U32 R17, RZ, RZ, R12 ;  /* 0x000000ffff117224 */ /* 0x000fe200078e000c */
[----:B------:R-:W-:Y:S01]  /*5c320*/  MOV R16, R13 ;  /* 0x0000000d00107202 */ /* 0x000fe20000000f00 */
[----:B------:R-:W3:Y:S04]  /*5c330*/  LDL.LU.64 R14, [R1+0x1a90] ;  /* 0x001a9000010e7983 */ /* 0x000ee80000300a00 */
[----:B------:R-:W3:Y:S04]  /*5c340*/  LDL.LU.64 R12, [R1+0x1a88] ;  /* 0x001a8800010c7983 */ /* 0x000ee80000300a00 */
[----:B------:R0:W-:Y:S01]  /*5c350*/  STL.64 [R1+0x1a70], R22 ;  /* 0x001a701601007387 */ /* 0x0001e20000100a00 */
[----:B------:R-:W-:Y:S01]  /*5c360*/  IMAD.MOV.U32 R20, RZ, RZ, R17 ;  /* 0x000000ffff147224 */ /* 0x000fe200078e0011 */
[----:B------:R-:W-:Y:S01]  /*5c370*/  MOV R21, R16 ;  /* 0x0000001000157202 */ /* 0x000fe20000000f00 */
[----:B0-----:R-:W-:Y:S01]  /*5c380*/  IMAD.MOV.U32 R22, RZ, RZ, R9 ;  /* 0x000000ffff167224 */ /* 0x001fe200078e0009 */
[----:B------:R-:W-:-:S07]  /*5c390*/  MOV R23, R8 ;  /* 0x0000000800177202 */ /* 0x000fce0000000f00 */
[----:B--2---:R-:W-:Y:S01]  /*5c3a0*/  HMMA.16816.F32 R4, R20, R10, R4 ;  /* 0x0000000a1404723c */ /* 0x004fe20000001804 */
[----:B------:R-:W-:-:S15]  /*5c3b0*/  STL.64 [R1+0x1a68], R10 ;  /* 0x001a680a01007387 */ /* 0x000fde0000100a00 */
[----:B------:R-:W-:-:S03]  /*5c3c0*/  NOP ;  /* 0x0000000000007918 */ /* 0x000fc60000000000 */
[----:B------:R-:W-:Y:S04]  /*5c3d0*/  STL.64 [R1+0x3a0], R4 ;  /* 0x0003a00401007387 */ /* 0x000fe80000100a00 */
[----:B------:R3:W-:Y:S02]  /*5c3e0*/  STL.64 [R1+0x3a8], R6 ;  /* 0x0003a80601007387 */ /* 0x0007e40000100a00 */
        /* <DEDUP_REMOVED lines=370> */
[----:B------:R-:W3:Y:S04]  /*5db10*/  LDL.LU R11, [R1+0x1bc] ;  /* 0x0001bc00010b7983 */ /* 0x000ee80000300800 */
[----:B------:R-:W-:Y:S01]  /*5db20*/  STL.64 [R1+0x17a8], R18 ;  /* 0x0017a81201007387 */ /* 0x000fe20000100a00 */
[----:B---3--:R-:W-:-:S15]  /*5db30*/  HMMA.16816.F32 R8, R4, R18, R8 ;  /* 0x000000120408723c */ /* 0x008fde0000001808 */
[----:B------:R-:W-:-:S04]  /*5db40*/  NOP ;  /* 0x0000000000007918 */ /* 0x000fc80000000000 */
[----:B------:R-:W-:Y:S04]  /*5db50*/  STL.64 [R1+0x5a0], R8 ;  /* 0x0005a00801007387 */ /* 0x000fe80000100a00 */
[----:B------:R2:W-:Y:S02]  /*5db60*/  STL.64 [R1+0x5a8], R10 ;  /* 0x0005a80a01007387 */ /* 0x0005e40000100a00 */
[----:B--2---:R-:W-:Y:S02]  /*5db70*/  HMMA.16816.F32 R8, R4, R26, R12 ;  /* 0x0000001a0408723c */ /* 0x004fe4000000180c */
[----:B------:R-:W-:Y:S04]  /*5db80*/  STL.64 [R1+0x17a0], R26 ;  /* 0x0017a01a01007387 */ /* 0x000fe80000100a00 */
[----:B------:R-:W2:-:S13]  /*5db90*/  LDL.LU R4, [R1+0x10] ;  /* 0x0000100001047983 */ /* 0x000e9a0000300800 */
[----:B------:R-:W-:Y:S04]  /*5dba0*/  STL.64 [R1+0x590], R8 ;  /* 0x0005900801007387 */ /* 0x000fe80000100a00 */
[----:B------:R-:W-:Y:S04]  /*5dbb0*/  STL.64 [R1+0x598], R10 ;  /* 0x0005980a01007387 */ /* 0x000fe80000100a00 */
[----:B------:R-:W2:Y:S04]  /*5dbc0*/  LDL.LU R5, [R1+0x14] ;  /* 0x0000140001057983 */ /* 0x000ea80000300800 */
[----:B------:R-:W3:Y:S01]  /*5dbd0*/  LDL.LU R6, [R1+0x18] ;  /* 0x0000180001067983 */ /* 0x000ee20000300800 */
[----:B------:R-:W-:-:S03]  /*5dbe0*/  IMAD.MOV.U32 R7, RZ, RZ, R29 ;  /* 0x000000ffff077224 */ /* 0x000fc600078e001d */
        /* <DEDUP_REMOVED lines=8> */
[----:B--2---:R-:W-:Y:S04]  /*5dc70*/  STL.64 [R1+0x1640], R4 ;  /* 0x0016400401007387 */ /* 0x004fe80000100a00 */
[----:B------:R-:W2:Y:S04]  /*5dc80*/  LDL.LU.64 R12, [R1+0x6a0] ;  /* 0x0006a000010c7983 */ /* 0x000ea80000300a00 */
[----:B------:R-:W3:Y:S04]  /*5dc90*/  LDL.LU.64 R14, [R1+0x6a8] ;  /* 0x0006a800010e7983 */ /* 0x000ee80000300a00 */
[----:B---3--:R-:W-:Y:S04]  /*5dca0*/  STL.64 [R1+0x1608], R14 ;  /* 0x0016080e01007387 */ /* 0x008fe80000100a00 */
[----:B--2---:R0:W-:Y:S02]  /*5dcb0*/  STL.64 [R1+0x1600], R12 ;  /* 0x0016000c01007387 */ /* 0x0041e40000100a00 */
[----:B0-----:R-:W-:Y:S01]  /*5dcc0*/  MOV R12, R28 ;  /* 0x0000001c000c7202 */ /* 0x001fe20000000f00 */
[----:B------:R-:W-:Y:S01]  /*5dcd0*/  IMAD.MOV.U32 R13, RZ, RZ, R3 ;  /* 0x000000ffff0d7224 */ /* 0x000fe200078e0003 */
[----:B------:R-:W2:Y:S04]  /*5dce0*/  LDL.LU R28, [R1+0x1878] ;  /* 0x00187800011c7983 */ /* 0x000ea80000300800 */
[----:B------:R-:W3:Y:S01]  /*5dcf0*/  LDL.LU R3, [R1+0x1874] ;  /* 0x0018740001037983 */ /* 0x000ee20000300800 */
[----:B------:R-:W-:Y:S01]  /*5dd00*/  MOV R14, R2 ;  /* 0x00000002000e7202 */ /* 0x000fe20000000f00 */
[----:B------:R-:W-:-:S02]  /*5dd10*/  IMAD.MOV.U32 R15, RZ, RZ, R0 ;  /* 0x000000ffff0f7224 */ /* 0x000fc400078e0000 */
[----:B------:R-:W5:Y:S04]  /*5dd20*/  LDL.LU R2, [R1+0x1870] ;  /* 0x0018700001027983 */ /* 0x000f680000300800 */
[----:B------:R-:W2:Y:S04]  /*5dd30*/  LDL.LU R0, [R1+0x186c] ;  /* 0x00186c0001007983 */ /* 0x000ea80000300800 */
        /* <DEDUP_REMOVED lines=10> */
[----:B------:R-:W2:Y:S01]  /*5dde0*/  LDL.LU R14, [R1+0x38] ;  /* 0x00003800010e7983 */ /* 0x000ea20000300800 */
[----:B----4-:R-:W-:-:S03]  /*5ddf0*/  MOV R15, R29 ;  /* 0x0000001d000f7202 */ /* 0x010fc60000000f00 */
[----:B------:R-:W4:Y:S04]  /*5de00*/  LDL.LU R29, [R1+0x1868] ;  /* 0x00186800011d7983 */ /* 0x000f280000300800 */
[----:B--2---:R3:W-:Y:S04]  /*5de10*/  STL.64 [R1+0x1628], R14 ;  /* 0x0016280e01007387 */ /* 0x0047e80000100a00 */
[----:B------:R0:W-:Y:S01]  /*5de20*/  STL.64 [R1+0x1620], R12 ;  /* 0x0016200c01007387 */ /* 0x0001e20000100a00 */
[----:B---3--:R-:W-:Y:S02]  /*5de30*/  IMAD.MOV.U32 R14, RZ, RZ, R3 ;  /* 0x000000ffff0e7224 */ /* 0x008fe400078e0003 */
[----:B0-----:R-:W-:Y:S01]  /*5de40*/  IMAD.MOV.U32 R12, RZ, RZ, R0 ;  /* 0x000000ffff0c7224 */ /* 0x001fe200078e0000 */
[----:B------:R-:W-:Y:S01]  /*5de50*/  MOV R15, R28 ;  /* 0x0000001c000f7202 */ /* 0x000fe20000000f00 */
[----:B------:R-:W2:Y:S01]  /*5de60*/  LDL.LU R0, [R1+0x1864] ;  /* 0x0018640001007983 */ /* 0x000ea20000300800 */
[----:B-----5:R-:W-:-:S03]  /*5de70*/  MOV R13, R2 ;  /* 0x00000002000d7202 */ /* 0x020fc60000000f00 */
[----:B------:R-:W3:Y:S04]  /*5de80*/  LDL.LU R2, [R1+0x1860] ;  /* 0x0018600001027983 */ /* 0x000ee80000300800 */
[----:B------:R-:W5:Y:S04]  /*5de90*/  LDL.LU R3, [R1+0x185c] ;  /* 0x00185c0001037983 */ /* 0x000f680000300800 */
[----:B------:R-:W2:Y:S04]  /*5dea0*/  LDL.LU R28, [R1+0x1858] ;  /* 0x00185800011c7983 */ /* 0x000ea80000300800 */
[----:B------:R-:W-:Y:S04]  /*5deb0*/  STL.64 [R1+0x1638], R14 ;  /* 0x0016380e01007387 */ /* 0x000fe80000100a00 */
[----:B------:R0:W-:Y:S04]  /*5dec0*/  STL.64 [R1+0x1630], R12 ;  /* 0x0016300c01007387 */ /* 0x0001e80000100a00 */
[----:B0-----:R-:W2:Y:S04]  /*5ded0*/  LDL.LU R12, [R1+0x50] ;  /* 0x00005000010c7983 */ /* 0x001ea80000300800 */
[----:B------:R-:W2:Y:S04]  /*5dee0*/  LDL.LU R13, [R1+0x54] ;  /* 0x00005400010d7983 */ /* 0x000ea80000300800 */
[----:B------:R-:W2:Y:S01]  /*5def0*/  LDL.LU R14, [R1+0x58] ;  /* 0x00005800010e7983 */ /* 0x000ea20000300800 */
[----:B----4-:R-:W-:-:S03]  /*5df00*/  IMAD.MOV.U32 R15, RZ, RZ, R29 ;  /* 0x000000ffff0f7224 */ /* 0x010fc600078e001d */
[----:B------:R-:W4:Y:S04]  /*5df10*/  LDL.LU R29, [R1+0x1854] ;  /* 0x00185400011d7983 */ /* 0x000f280000300800 */
[----:B--2---:R-:W-:Y:S04]  /*5df20*/  STL.64 [R1+0x1658], R14 ;  /* 0x0016580e01007387 */ /* 0x004fe80000100a00 */
[----:B------:R0:W-:Y:S02]  /*5df30*/  STL.64 [R1+0x1650], R12 ;  /* 0x0016500c01007387 */ /* 0x0001e40000100a00 */
[----:B0-----:R-:W-:Y:S01]  /*5df40*/  MOV R12, R28 ;  /* 0x0000001c000c7202 */ /* 0x001fe20000000f00 */
[----:B-----5:R-:W-:Y:S01]  /*5df50*/  IMAD.MOV.U32 R13, RZ, RZ, R3 ;  /* 0x000000ffff0d7224 */ /* 0x020fe200078e0003 */
[----:B------:R-:W2:Y:S04]  /*5df60*/  LDL.LU R28, [R1+0x1850] ;  /* 0x00185000011c7983 */ /* 0x000ea80000300800 */
[----:B------:R-:W5:Y:S01]  /*5df70*/  LDL.LU R3, [R1+0x184c] ;  /* 0x00184c0001037983 */ /* 0x000f620000300800 */
[----:B---3--:R-:W-:Y:S01]  /*5df80*/  MOV R14, R2 ;  /* 0x00000002000e7202 */ /* 0x008fe20000000f00 */
[----:B------:R-:W-:-:S02]  /*5df90*/  IMAD.MOV.U32 R15, RZ, RZ, R0 ;  /* 0x000000ffff0f7224 */ /* 0x000fc400078e0000 */
[----:B------:R-:W3:Y:S04]  /*5dfa0*/  LDL.LU R2, [R1+0x1848] ;  /* 0x0018480001027983 */ /* 0x000ee80000300800 */
        /* <DEDUP_REMOVED lines=16> */
[----:B-----5:R-:W-:Y:S02]  /*5e0b0*/  IMAD.MOV.U32 R14, RZ, RZ, R3 ;  /* 0x000000ffff0e7224 */ /* 0x020fe400078e0003 */
[----:B0-----:R-:W-:Y:S01]  /*5e0c0*/  IMAD.MOV.U32 R12, RZ, RZ, R0 ;  /* 0x000000ffff0c7224 */ /* 0x001fe200078e0000 */
[----:B------:R-:W-:Y:S01]  /*5e0d0*/  MOV R15, R28 ;  /* 0x0000001c000f7202 */ /* 0x000fe20000000f00 */
[----:B------:R-:W2:Y:S01]  /*5e0e0*/  LDL.LU R0, [R1+0x183c] ;  /* 0x00183c0001007983 */ /* 0x000ea20000300800 */
[----:B---3--:R-:W-:-:S03]  /*5e0f0*/  MOV R13, R2 ;  /* 0x00000002000d7202 */ /* 0x008fc60000000f00 */
        /* <DEDUP_REMOVED lines=18> */
[----:B---3--:R-:W-:-:S02]  /*5e220*/  MOV R14, R2 ;  /* 0x00000002000e7202 */ /* 0x008fc40000000f00 */
[----:B0-----:R-:W-:Y:S01]  /*5e230*/  MOV R12, R28 ;  /* 0x0000001c000c7202 */ /* 0x001fe20000000f00 */
[----:B------:R-:W-:Y:S01]  /*5e240*/  IMAD.MOV.U32 R15, RZ, RZ, R0 ;  /* 0x000000ffff0f7224 */ /* 0x000fe200078e0000 */
[----:B------:R-:W2:Y:S01]  /*5e250*/  LDL.LU R28, [R1+0x1828] ;  /* 0x00182800011c7983 */ /* 0x000ea20000300800 */
[----:B-----5:R-:W-:-:S03]  /*5e260*/  IMAD.MOV.U32 R13, RZ, RZ, R3 ;  /* 0x000000ffff0d7224 */ /* 0x020fc600078e0003 */
        /* <DEDUP_REMOVED lines=8> */
[----:B----4-:R-:W-:-:S03]  /*5e2f0*/  MOV R15, R29 ;  /* 0x0000001d000f7202 */ /* 0x010fc60000000f00 */
[----:B------:R-:W4:Y:S04]  /*5e300*/  LDL.LU R29, [R1+0x1818] ;  /* 0x00181800011d7983 */ /* 0x000f280000300800 */
[----:B--2---:R-:W-:Y:S04]  /*5e310*/  STL.64 [R1+0x16c8], R14 ;  /* 0x0016c80e01007387 */ /* 0x004fe80000100a00 */
[----:B------:R0:W-:Y:S02]  /*5e320*/  STL.64 [R1+0x16c0], R12 ;  /* 0x0016c00c01007387 */ /* 0x0001e40000100a00 */
[----:B0-----:R-:W-:Y:S01]  /*5e330*/  IMAD.MOV.U32 R12, RZ, RZ, R0 ;  /* 0x000000ffff0c7224 */ /* 0x001fe200078e0000 */
[----:B-----5:R-:W-:Y:S01]  /*5e340*/  MOV R13, R2 ;  /* 0x00000002000d7202 */ /* 0x020fe20000000f00 */
[----:B------:R-:W2:Y:S04]  /*5e350*/  LDL.LU R0, [R1+0x1814] ;  /* 0x0018140001007983 */ /* 0x000ea80000300800 */
[----:B------:R-:W5:Y:S01]  /*5e360*/  LDL.LU R2, [R1+0x1810] ;  /* 0x0018100001027983 */ /* 0x000f620000300800 */
[----:B---3--:R-:W-:Y:S01]  /*5e370*/  IMAD.MOV.U32 R14, RZ, RZ, R3 ;  /* 0x000000ffff0e7224 */ /* 0x008fe200078e0003 */
[----:B------:R-:W-:-:S02]  /*5e380*/  MOV R15, R28 ;  /* 0x0000001c000f7202 */ /* 0x000fc40000000f00 */
        /* <DEDUP_REMOVED lines=13> */
[----:B----4-:R-:W-:-:S03]  /*5e460*/  IMAD.MOV.U32 R15, RZ, RZ, R29 ;  /* 0x000000ffff0f7224 */ /* 0x010fc600078e001d */
[----:B------:R-:W4:Y:S04]  /*5e470*/  LDL.LU R29, [R1+0x1804] ;  /* 0x00180400011d7983 */ /* 0x000f280000300800 */
[----:B--2---:R5:W-:Y:S04]  /*5e480*/  STL.64 [R1+0x16f8], R14 ;  /* 0x0016f80e01007387 */ /* 0x004be80000100a00 */
[----:B------:R0:W-:Y:S01]  /*5e490*/  STL.64 [R1+0x16f0], R12 ;  /* 0x0016f00c01007387 */ /* 0x0001e20000100a00 */
[----:B-----5:R-:W-:Y:S02]  /*5e4a0*/  MOV R14, R2 ;  /* 0x00000002000e7202 */ /* 0x020fe40000000f00 */
[----:B0-----:R-:W-:Y:S01]  /*5e4b0*/  MOV R12, R28 ;  /* 0x0000001c000c7202 */ /* 0x001fe20000000f00 */
[----:B------:R-:W-:Y:S01]  /*5e4c0*/  IMAD.MOV.U32 R15, RZ, RZ, R0 ;  /* 0x000000ffff0f7224 */ /* 0x000fe200078e0000 */
[----:B------:R-:W2:Y:S01]  /*5e4d0*/  LDL.LU R28, [R1+0x1800] ;  /* 0x00180000011c7983 */ /* 0x000ea20000300800 */
[----:B---3--:R-:W-:-:S03]  /*5e4e0*/  IMAD.MOV.U32 R13, RZ, RZ, R3 ;  /* 0x000000ffff0d7224 */ /* 0x008fc600078e0003 */
        /* <DEDUP_REMOVED lines=45> */
[----:B-----5:R-:W-:-:S02]  /*5e7c0*/  MOV R14, R2 ;  /* 0x00000002000e7202 */ /* 0x020fc40000000f00 */
        /* <DEDUP_REMOVED lines=13> */
[----:B------:R-:W4:Y:S01]  /*5e8a0*/  LDL.LU R29, [R1+0x17c8] ;  /* 0x0017c800011d7983 */ /* 0x000f220000300800 */
[----:B------:R-:W-:Y:S03]  /*5e8b0*/  HMMA.16816.F32 R8, R4, R22, R8 ;  /* 0x000000160408723c */ /* 0x000fe60000001808 */
        /* <DEDUP_REMOVED lines=15> */
[----:B----4-:R-:W-:-:S05]  /*5e9b0*/  IMAD.MOV.U32 R15, RZ, RZ, R29 ;  /* 0x000000ffff0f7224 */ /* 0x010fca00078e001d */
[----:B--2---:R3:W-:Y:S04]  /*5e9c0*/  STL.64 [R1+0x1798], R14 ;  /* 0x0017980e01007387 */ /* 0x0047e80000100a00 */
[----:B------:R0:W-:Y:S04]  /*5e9d0*/  STL.64 [R1+0x1790], R12 ;  /* 0x0017900c01007387 */ /* 0x0001e80000100a00 */
[----:B------:R-:W-:Y:S04]  /*5e9e0*/  STL.64 [R1+0x5b0], R8 ;  /* 0x0005b00801007387 */ /* 0x000fe80000100a00 */
[----:B------:R1:W-:Y:S01]  /*5e9f0*/  STL.64 [R1+0x5b8], R10 ;  /* 0x0005b80a01007387 */ /* 0x0003e20000100a00 */
[----:B---3--:R-:W-:-:S02]  /*5ea00*/  MOV R14, R2 ;  /* 0x00000002000e7202 */ /* 0x008fc40000000f00 */
[----:B0-----:R-:W-:Y:S01]  /*5ea10*/  MOV R12, R28 ;  /* 0x0000001c000c7202 */ /* 0x001fe20000000f00 */
[----:B-----5:R-:W-:Y:S01]  /*5ea20*/  IMAD.MOV.U32 R13, RZ, RZ, R3 ;  /* 0x000000ffff0d7224 */ /* 0x020fe200078e0003 */
[----:B-1----:R-:W2:Y:S01]  /*5ea30*/  LDL.LU.64 R10, [R1+0x17b0] ;  /* 0x0017b000010a7983 */ /* 0x002ea20000300a00 */
[----:B------:R-:W-:Y:S01]  /*5ea40*/  IMAD.MOV.U32 R15, RZ, RZ, R0 ;  /* 0x000000ffff0f7224 */ /* 0x000fe200078e0000 */
[----:B------:R-:W0:Y:S01]  /*5ea50*/  LDC R9, c[0x0][0x3d4] ;  /* 0x0000f500ff097b82 */ /* 0x000e220000000800 */
[----:B--2---:R-:W-:-:S15]  /*5ea60*/  HMMA.16816.F32 R16, R4, R10, R16 ;  /* 0x0000000a0410723c */ /* 0x004fde0000001810 */
[----:B------:R-:W-:-:S04]  /*5ea70*/  NOP ;  /* 0x0000000000007918 */ /* 0x000fc80000000000 */
[----:B------:R-:W-:Y:S04]  /*5ea80*/  STL.64 [R1+0x5c0], R16 ;  /* 0x0005c01001007387 */ /* 0x000fe80000100a00 */
[----:B------:R1:W-:Y:S04]  /*5ea90*/  STL.64 [R1+0x5c8], R18 ;  /* 0x0005c81201007387 */ /* 0x0003e80000100a00 */
[----:B-1----:R-:W2:Y:S02]  /*5eaa0*/  LDL.LU.64 R18, [R1+0x17a8] ;  /* 0x0017a80001127983 */ /* 0x002ea40000300a00 */
[----:B--2---:R-:W-:-:S15]  /*5eab0*/  HMMA.16816.F32 R24, R4, R18, R24 ;  /* 0x000000120418723c */ /* 0x004fde0000001818 */
[----:B------:R-:W-:-:S04]  /*5eac0*/  NOP ;  /* 0x0000000000007918 */ /* 0x000fc80000000000 */
[----:B------:R-:W-:Y:S04]  /*5ead0*/  STL.64 [R1+0x5e0], R24 ;  /* 0x0005e01801007387 */ /* 0x000fe80000100a00 */
[----:B------:R1:W-:Y:S04]  /*5eae0*/  STL.64 [R1+0x5e8], R26 ;  /* 0x0005e81a01007387 */ /* 0x0003e80000100a00 */
[----:B-1----:R-:W2:Y:S02]  /*5eaf0*/  LDL.LU.64 R26, [R1+0x17a0] ;  /* 0x0017a000011a7983 */ /* 0x002ea40000300a00 */
[----:B--2---:R-:W-:Y:S02]  /*5eb00*/  HMMA.16816.F32 R4, R4, R26, R12 ;  /* 0x0000001a0404723c */ /* 0x004fe4000000180c */
[----:B------:R-:W2:Y:S04]  /*5eb10*/  LDL.LU.64 R14, [R1+0x1798] ;  /* 0x00179800010e7983 */ /* 0x000ea80000300a00 */
[----:B------:R-:W2:-:S13]  /*5eb20*/  LDL.LU.64 R12, [R1+0x1790] ;  /* 0x00179000010c7983 */ /* 0x000e9a0000300a00 */
[----:B------:R-:W-:Y:S04]  /*5eb30*/  STL.64 [R1+0x5d0], R4 ;  /* 0x0005d00401007387 */ /* 0x000fe80000100a00 */
[----:B------:R1:W-:Y:S04]  /*5eb40*/  STL.64 [R1+0x5d8], R6 ;  /* 0x0005d80601007387 */ /* 0x0003e80000100a00 */
[----:B-1----:R-:W2:Y:S04]  /*5eb50*/  LDL.LU.64 R6, [R1+0x1788] ;  /* 0x0017880001067983 */ /* 0x002ea80000300a00 */
[----:B------:R-:W2:Y:S02]  /*5eb60*/  LDL.LU.64 R4, [R1+0x1780] ;  /* 0x0017800001047983 */ /* 0x000ea40000300a00 */
[----:B--2---:R-:W-:-:S15]  /*5eb70*/  HMMA.16816.F32 R12, R4, R22, R12 ;  /* 0x00000016040c723c */ /* 0x004fde000000180c */
[----:B------:R-:W-:-:S04]  /*5eb80*/  NOP ;  /* 0x0000000000007918 */ /* 0x000fc80000000000 */
        /* <DEDUP_REMOVED lines=103> */
[----:B------:R-:W2:Y:S04]  /*5f200*/  LDL.LU.64 R12, [R1+0x1630] ;  /* 0x00163000010c7983 */ /* 0x000ea80000300a00 */
[----:B------:R-:W3:Y:S04]  /*5f210*/  LDL.LU R24, [R1+0xc24] ;  /* 0x000c240001187983 */ /* 0x000ee80000300800 */
[----:B------:R-:W3:Y:S04]  /*5f220*/  LDL.LU R25, [R1+0xc20] ;  /* 0x000c200001197983 */ /* 0x000ee80000300800 */
[----:B---3--:R-:W-:Y:S04]  /*5f230*/  STL.64 [R1+0x15a0], R24 ;  /* 0x0015a01801007387 */ /* 0x008fe80000100a00 */
[----:B------:R-:W3:Y:S01]  /*5f240*/  LDL.LU R16, [R1+0xc1c] ;  /* 0x000c1c0001107983 */ /* 0x000ee20000300800 */
[----:B--2---:R-:W-:Y:S03]  /*5f250*/  HMMA.16816.F32 R12, R4, R10, R12 ;  /* 0x0000000a040c723c */ /* 0x004fe6000000180c */
[----:B---3--:R-:W-:Y:S04]  /*5f260*/  STL [R1+0x15a8], R16 ;  /* 0x0015a81001007387 */ /* 0x008fe80000100800 */
[----:B------:R-:W2:-:S12]  /*5f270*/  LDL.LU R17, [R1+0xc18] ;  /* 0x000c180001117983 */ /* 0x000e980000300800 */
[----:B------:R-:W-:Y:S04]  /*5f280*/  STL.64 [R1+0x720], R12 ;  /* 0x0007200c01007387 */ /* 0x000fe80000100a00 */
[----:B------:R1:W-:Y:S04]  /*5f290*/  STL.64 [R1+0x728], R14 ;  /* 0x0007280e01007387 */ /* 0x0003e80000100a00 */
[----:B-1----:R-:W3:Y:S04]  /*5f2a0*/  LDL.LU.64 R14, [R1+0x1628] ;  /* 0x00162800010e7983 */ /* 0x002ee80000300a00 */
[----:B------:R-:W3:Y:S02]  /*5f2b0*/  LDL.LU.64 R12, [R1+0x1620] ;  /* 0x00162000010c7983 */ /* 0x000ee40000300a00 */
[----:B---3--:R-:W-:-:S15]  /*5f2c0*/  HMMA.16816.F32 R12, R4, R18, R12 ;  /* 0x00000012040c723c */ /* 0x008fde000000180c */
[----:B------:R-:W-:-:S04]  /*5f2d0*/  NOP ;  /* 0x0000000000007918 */ /* 0x000fc80000000000 */
[----:B------:R-:W-:Y:S04]  /*5f2e0*/  STL.64 [R1+0x730], R12 ;  /* 0x0007300c01007387 */ /* 0x000fe80000100a00 */
[----:B------:R1:W-:Y:S04]  /*5f2f0*/  STL.64 [R1+0x738], R14 ;  /* 0x0007380e01007387 */ /* 0x0003e80000100a00 */
[----:B-1----:R-:W3:Y:S04]  /*5f300*/  LDL.LU.64 R14, [R1+0x1618] ;  /* 0x00161800010e7983 */ /* 0x002ee80000300a00 */
[----:B------:R-:W3:Y:S02]  /*5f310*/  LDL.LU.64 R12, [R1+0x1610] ;  /* 0x00161000010c7983 */ /* 0x000ee40000300a00 */
[----:B---3--:R-:W-:Y:S02]  /*5f320*/  HMMA.16816.F32 R4, R4, R26, R12 ;  /* 0x0000001a0404723c */ /* 0x008fe4000000180c */
[----:B------:R-:W3:Y:S04]  /*5f330*/  LDL.LU.64 R14, [R1+0x1608] ;  /* 0x00160800010e7983 */ /* 0x000ee80000300a00 */
[----:B------:R-:W3:-:S13]  /*5f340*/  LDL.LU.64 R12, [R1+0x1600] ;  /* 0x00160000010c7983 */ /* 0x000eda0000300a00 */
        /* <DEDUP_REMOVED lines=9> */
[----:B-1----:R-:W4:Y:S04]  /*5f3e0*/  LDL.LU.64 R22, [R1+0x15d8] ;  /* 0x0015d80001167983 */ /* 0x002f280000300a00 */
[----:B------:R-:W4:Y:S01]  /*5f3f0*/  LDL.LU.64 R20, [R1+0x15d0] ;  /* 0x0015d00001147983 */ /* 0x000f220000300a00 */
[----:B------:R-:W-:Y:S01]  /*5f400*/  MOV R2, R14 ;  /* 0x0000000e00027202 */ /* 0x000fe20000000f00 */
[----:B------:R-:W-:-:S02]  /*5f410*/  IMAD.MOV.U32 R0, RZ, RZ, R15 ;  /* 0x000000ffff007224 */ /* 0x000fc400078e000f */
[----:B------:R-:W-:Y:S01]  /*5f420*/  IMAD.MOV.U32 R3, RZ, RZ, R13 ;  /* 0x000000ffff037224 */ /* 0x000fe200078e000d */
[----:B----4-:R-:W-:-:S15]  /*5f430*/  HMMA.16816.F32 R20, R12, R10, R20 ;  /* 0x0000000a0c14723c */ /* 0x010fde0000001814 */
[----:B------:R-:W-:-:S04]  /*5f440*/  NOP ;  /* 0x0000000000007918 */ /* 0x000fc80000000000 */
[----:B------:R1:W-:Y:S04]  /*5f450*/  STL.64 [R1+0x750], R20 ;  /* 0x0007501401007387 */ /* 0x0003e80000100a00 */
[----:B------:R-:W-:Y:S04]  /*5f460*/  STL.64 [R1+0x758], R22 ;  /* 0x0007581601007387 */ /* 0x000fe80000100a00 */
[----:B------:R-:W4:Y:S04]  /*5f470*/  LDL.LU R14, [R1+0xc10] ;  /* 0x000c1000010e7983 */ /* 0x000f280000300800 */
[----:B------:R-:W4:Y:S01]  /*5f480*/  LDL.LU R15, [R1+0xc14] ;  /* 0x000c1400010f7983 */ /* 0x000f220000300800 */
[----:B-1----:R-:W-:-:S03]  /*5f490*/  MOV R20, R12 ;  /* 0x0000000c00147202 */ /* 0x002fc60000000f00 */
[----:B------:R-:W4:Y:S04]  /*5f4a0*/  LDL.LU R12, [R1+0xc88] ;  /* 0x000c8800010c7983 */ /* 0x000f280000300800 */
[----:B------:R-:W4:Y:S04]  /*5f4b0*/  LDL.LU R13, [R1+0xc8c] ;  /* 0x000c8c00010d7983 */ /* 0x000f280000300800 */
[----:B------:R-:W0:Y:S04]  /*5f4c0*/  LDL.LU R8, [R1+0xa30] ;  /* 0x000a300001087983 */ /* 0x000e280000300800 */
[----:B------:R-:W5:Y:S04]  /*5f4d0*/  LDL.LU R16, [R1+0xa34] ;  /* 0x000a340001107983 */ /* 0x000f680000300800 */
[----:B------:R-:W2:Y:S04]  /*5f4e0*/  LDL.LU R24, [R1+0xc84] ;  /* 0x000c840001187983 */ /* 0x000ea80000300800 */
[----:B------:R-:W2:Y:S04]  /*5f4f0*/  LDL.LU R25, [R1+0xc80] ;  /* 0x000c800001197983 */ /* 0x000ea80000300800 */
[----:B------:R-:W2:Y:S04]  /*5f500*/  LDL.LU R28, [R1+0xc7c] ;  /* 0x000c7c00011c7983 */ /* 0x000ea80000300800 */
[----:B------:R-:W2:Y:S04]  /*5f510*/  LDL.LU R29, [R1+0xc78] ;  /* 0x000c7800011d7983 */ /* 0x000ea80000300800 */
[----:B------:R-:W2:Y:S04]  /*5f520*/  LDL.LU R10, [R1+0xc3c] ;  /* 0x000c3c00010a7983 */ /* 0x000ea80000300800 */
[----:B------:R-:W2:Y:S01]  /*5f530*/  LDL.LU R11, [R1+0xc38] ;  /* 0x000c3800010b7983 */ /* 0x000ea20000300800 */
[----:B------:R-:W-:-:S04]  /*5f540*/  UIADD3 UR4, UP0, UPT, UR4, 0x80, URZ ;  /* 0x0000008004047890 */ /* 0x000fc8000ff1e0ff */
[----:B------:R-:W-:Y:S01]  /*5f550*/  UIADD3.X UR5, UPT, UPT, URZ, UR5, URZ, UP0, !UPT ;  /* 0x00000005ff057290 */ /* 0x000fe200087fe4ff */
[----:B--2---:R1:W-:Y:S04]  /*5f560*/  STL.64 [R1+0x15b8], R10 ;  /* 0x0015b80a01007387 */ /* 0x0043e80000100a00 */
[----:B0-----:R0:W-:Y:S01]  /*5f570*/  STL.64 [R1+0x15b0], R8 ;  /* 0x0015b00801007387 */ /* 0x0011e20000100a00 */
[----:B-1----:R-:W-:Y:S01]  /*5f580*/  MOV R10, R2 ;  /* 0x00000002000a7202 */ /* 0x002fe20000000f00 */
[----:B0-----:R-:W-:Y:S02]  /*5f590*/  IMAD.MOV.U32 R9, RZ, RZ, R3 ;  /* 0x000000ffff097224 */ /* 0x001fe400078e0003 */
[----:B------:R-:W4:Y:S01]  /*5f5a0*/  LDL.LU.64 R2, [R1+0xd10] ;  /* 0x000d100001027983 */ /* 0x000f220000300a00 */
[----:B------:R-:W-:-:S02]  /*5f5b0*/  IMAD.MOV.U32 R11, RZ, RZ, R0 ;  /* 0x000000ffff0b7224 */ /* 0x000fc400078e0000 */
[----:B------:R-:W0:Y:S01]  /*5f5c0*/  S2R R0, SR_CTAID.X ;  /* 0x0000000000007919 */ /* 0x000e220000002500 */
[----:B------:R-:W-:Y:S02]  /*5f5d0*/  MOV R8, R20 ;  /* 0x0000001400087202 */ /* 0x000fe40000000f00 */
[----:B------:R-:W2:Y:S04]  /*5f5e0*/  LDL.LU R20, [R1+0xc34] ;  /* 0x000c340001147983 */ /* 0x000ea80000300800 */
[----:B------:R-:W2:Y:S04]  /*5f5f0*/  LDL.LU R21, [R1+0xc30] ;  /* 0x000c300001157983 */ /* 0x000ea80000300800 */
[----:B------:R-:W2:Y:S04]  /*5f600*/  LDL.LU R22, [R1+0xc2c] ;  /* 0x000c2c0001167983 */ /* 0x000ea80000300800 */
[----:B------:R-:W2:Y:S01]  /*5f610*/  LDL.LU R23, [R1+0xc28] ;  /* 0x000c280001177983 */ /* 0x000ea20000300800 */
[----:B---3--:R-:W-:Y:S03]  /*5f620*/  HMMA.16816.F32 R4, R8, R18, R4 ;  /* 0x000000120804723c */ /* 0x008fe60000001804 */
[----:B------:R-:W3:Y:S01]  /*5f630*/  LDL.LU R18, [R1+0xc54] ;  /* 0x000c540001127983 */ /* 0x000ee20000300800 */
[----:B0-----:R-:W-:-:S05]  /*5f640*/  SHF.L.U32 R0, R0, 0x8, RZ ;  /* 0x0000000800007819 */ /* 0x001fca00000006ff */
[----:B------:R-:W-:-:S10]  /*5f650*/  VIADD R0, R0, 0x100 ;  /* 0x0000010000007836 */ /* 0x000fd40000000000 */
[----:B------:R0:W-:Y:S04]  /*5f660*/  STL.64 [R1+0x760], R4 ;  /* 0x0007600401007387 */ /* 0x0001e80000100a00 */
[----:B------:R1:W-:Y:S04]  /*5f670*/  STL.64 [R1+0x768], R6 ;  /* 0x0007680601007387 */ /* 0x0003e80000100a00 */
[----:B------:R-:W2:Y:S01]  /*5f680*/  LDL.LU R19, [R1+0xc50] ;  /* 0x000c500001137983 */ /* 0x000ea20000300800 */
[----:B------:R-:W-:Y:S02]  /*5f690*/  ISETP.LE.U32.AND P0, PT, R0, UR4, PT ;  /* 0x0000000400007c0c */ /* 0x000fe4000bf03070 */
[----:B------:R-:W-:-:S04]  /*5f6a0*/  MOV R0, UR5 ;  /* 0x0000000500007c02 */ /* 0x000fc80008000f00 */
[----:B------:R-:W-:Y:S01]  /*5f6b0*/  ISETP.GE.U32.AND.EX P0, PT, R0, RZ, PT, P0 ;  /* 0x000000ff0000720c */ /* 0x000fe20003f06100 */
[----:B0-----:R-:W2:Y:S04]  /*5f6c0*/  LDL.LU R4, [R1+0xc4c] ;  /* 0x000c4c0001047983 */ /* 0x001ea80000300800 */
[----:B------:R-:W2:Y:S04]  /*5f6d0*/  LDL.LU R5, [R1+0xc48] ;  /* 0x000c480001057983 */ /* 0x000ea80000300800 */
[----:B-1----:R-:W2:Y:S04]  /*5f6e0*/  LDL.LU R6, [R1+0xc44] ;  /* 0x000c440001067983 */ /* 0x002ea80000300800 */
[----:B------:R-:W2:Y:S04]  /*5f6f0*/  LDL.LU R7, [R1+0xc40] ;  /* 0x000c400001077983 */ /* 0x000ea80000300800 */
[----:B------:R-:W2:Y:S01]  /*5f700*/  LDL.LU R0, [R1+0xc58] ;  /* 0x000c580001007983 */ /* 0x000ea20000300800 */
[----:B----4-:R-:W-:-:S03]  /*5f710*/  FFMA2 R2, R2.F32x2.HI_LO, R14.F32x2.HI_LO, R12.F32x2.HI_LO ;  /* 0x0000000e02027249 */ /* 0x010fc6000000000c */
[----:B------:R-:W4:Y:S04]  /*5f720*/  LDL.LU.64 R12, [R1+0x15c8] ;  /* 0x0015c800010c7983 */ /* 0x000f280000300a00 */
[----:B------:R-:W4:Y:S02]  /*5f730*/  LDL.LU.64 R14, [R1+0x15c0] ;  /* 0x0015c000010e7983 */ /* 0x000f240000300a00 */
[----:B----4-:R-:W-:Y:S02]  /*5f740*/  HMMA.16816.F32 R12, R8, R26, R12 ;  /* 0x0000001a080c723c */ /* 0x010fe4000000180c */
[----:B------:R-:W4:Y:S04]  /*5f750*/  LDL.LU.64 R10, [R1+0x15b8] ;  /* 0x0015b800010a7983 */ /* 0x000f280000300a00 */
[----:B------:R-:W2:Y:S04]  /*5f760*/  LDL.LU.64 R8, [R1+0x15b0] ;  /* 0x0015b00001087983 */ /* 0x000ea80000300a00 */
[----:B------:R-:W3:Y:S04]  /*5f770*/  LDL.LU R26, [R1+0xc70] ;  /* 0x000c7000011a7983 */ /* 0x000ee80000300800 */
[----:B------:R-:W3:Y:S05]  /*5f780*/  LDL.LU R27, [R1+0xc6c] ;  /* 0x000c6c00011b7983 */ /* 0x000eea0000300800 */
[----:B------:R0:W-:Y:S04]  /*5f790*/  STL.64 [R1+0xbd0], R12 ;  /* 0x000bd00c01007387 */ /* 0x0001e80000100a00 */
[----:B------:R1:W-:Y:S04]  /*5f7a0*/  STL.64 [R1+0xbd8], R14 ;  /* 0x000bd80e01007387 */ /* 0x0003e80000100a00 */
[----:B0-----:R-:W3:Y:S04]  /*5f7b0*/  LDL.LU R12, [R1+0xc68] ;  /* 0x000c6800010c7983 */ /* 0x001ee80000300800 */
[----:B------:R-:W3:Y:S04]  /*5f7c0*/  LDL.LU R13, [R1+0xc64] ;  /* 0x000c6400010d7983 */ /* 0x000ee80000300800 */
[----:B-1----:R-:W3:Y:S04]  /*5f7d0*/  LDL.LU R14, [R1+0xc60] ;  /* 0x000c6000010e7983 */ /* 0x002ee80000300800 */
[----:B------:R-:W3:Y:S01]  /*5f7e0*/  LDL.LU R15, [R1+0xc5c] ;  /* 0x000c5c00010f7983 */ /* 0x000ee20000300800 */
[----:B------:R-:W-:-:S04]  /*5f7f0*/  LOP3.LUT R25, R25, R24, RZ, 0x3c, !PT ;  /* 0x0000001819197212 */ /* 0x000fc800078e3cff */
[----:B------:R-:W-:-:S04]  /*5f800*/  LOP3.LUT R24, R25, R24, RZ, 0x3c, !PT ;  /* 0x0000001819187212 */ /* 0x000fc800078e3cff */
[----:B------:R-:W-:Y:S01]  /*5f810*/  LOP3.LUT R25, R25, R24, RZ, 0x3c, !PT ;  /* 0x0000001819197212 */ /* 0x000fe200078e3cff */
[----:B--2---:R-:W-:-:S05]  /*5f820*/  IMAD R8, R9, 0x80, R8 ;  /* 0x0000008009087824 */ /* 0x004fca00078e0208 */
[----:B------:R0:W-:Y:S04]  /*5f830*/  STL [R1+0xa30], R8 ;  /* 0x000a300801007387 */ /* 0x0001e80000100800 */
[----:B------:R-:W2:Y:S01]  /*5f840*/  LDL.LU R9, [R1+0xc74] ;  /* 0x000c740001097983 */ /* 0x000ea20000300800 */
[----:B0-----:R-:W5:Y:S02]  /*5f850*/  LDC R8, c[0x0][0x3c4] ;  /* 0x0000f100ff087b82 */ /* 0x001f640000000800 */
[----:B-----5:R-:W-:-:S05]  /*5f860*/  LEA R16, R8, R16, 0x7 ;  /* 0x0000001008107211 */ /* 0x020fca00078e38ff */
[----:B------:R0:W-:Y:S04]  /*5f870*/  STL [R1+0xa34], R16 ;  /* 0x000a341001007387 */ /* 0x0001e80000100800 */
[----:B0-----:R-:W5:Y:S04]  /*5f880*/  LDL.LU R16, [R1+0x15a8] ;  /* 0x0015a80001107983 */ /* 0x001f680000300800 */
[----:B------:R0:W-:Y:S04]  /*5f890*/  STL.64 [R1+0xbe8], R24 ;  /* 0x000be81801007387 */ /* 0x0001e80000100a00 */
[----:B0-----:R-:W5:Y:S01]  /*5f8a0*/  LDL.LU.64 R24, [R1+0x15a0] ;  /* 0x0015a00001187983 */ /* 0x001f620000300a00 */
[----:B------:R-:W-:-:S04]  /*5f8b0*/  LOP3.LUT R29, R29, R28, RZ, 0x3c, !PT ;  /* 0x0000001c1d1d7212 */ /* 0x000fc800078e3cff */
[----:B------:R-:W-:Y:S01]  /*5f8c0*/  LOP3.LUT R28, R29, R28, RZ, 0x3c, !PT ;  /* 0x0000001c1d1c7212 */ /* 0x000fe200078e3cff */
[----:B---3--:R-:W-:-:S03]  /*5f8d0*/  IMAD.MOV.U32 R8, RZ, RZ, R26 ;  /* 0x000000ffff087224 */ /* 0x008fc600078e001a */
[----:B------:R-:W-:-:S05]  /*5f8e0*/  LOP3.LUT R29, R29, R28, RZ, 0x3c, !PT ;  /* 0x0000001c1d1d7212 */ /* 0x000fca00078e3cff */
[----:B------:R0:W-:Y:S04]  /*5f8f0*/  STL.64 [R1+0xbe0], R28 ;  /* 0x000be01c01007387 */ /* 0x0001e80000100a00 */
[----:B0-----:R-:W3:Y:S04]  /*5f900*/  LDL.LU.64 R28, [R1+0x1598] ;  /* 0x00159800011c7983 */ /* 0x001ee80000300a00 */
[----:B--2---:R0:W-:Y:S02]  /*5f910*/  STL.64 [R1+0x928], R8 ;  /* 0x0009280801007387 */ /* 0x0041e40000100a00 */
[----:B0-----:R-:W-:Y:S01]  /*5f920*/  MOV R8, R12 ;  /* 0x0000000c00087202 */ /* 0x001fe20000000f00 */
[----:B------:R-:W-:Y:S01]  /*5f930*/  IMAD.MOV.U32 R9, RZ, RZ, R27 ;  /* 0x000000ffff097224 */ /* 0x000fe200078e001b */
[----:B------:R-:W-:Y:S01]  /*5f940*/  MOV R12, R14 ;  /* 0x0000000e000c7202 */ /* 0x000fe20000000f00 */
[----:B------:R-:W-:-:S03]  /*5f950*/  IMAD.MOV.U32 R14, RZ, RZ, R0 ;  /* 0x000000ffff0e7224 */ /* 0x000fc600078e0000 */
[----:B------:R0:W-:Y:S04]  /*5f960*/  STL.64 [R1+0x8c0], R8 ;  /* 0x0008c00801007387 */ /* 0x0001e80000100a00 */
[----:B------:R1:W-:Y:S04]  /*5f970*/  STL.64 [R1+0x850], R12 ;  /* 0x0008500c01007387 */ /* 0x0003e80000100a00 */
[----:B------:R-:W-:Y:S01]  /*5f980*/  STL.64 [R1+0x7b0], R14 ;  /* 0x0007b00e01007387 */ /* 0x000fe20000100a00 */
[----:B0-----:R-:W-:Y:S01]  /*5f990*/  MOV R8, R19 ;  /* 0x0000001300087202 */ /* 0x001fe20000000f00 */
[----:B------:R-:W-:Y:S01]  /*5f9a0*/  IMAD.MOV.U32 R9, RZ, RZ, R18 ;  /* 0x000000ffff097224 */ /* 0x000fe200078e0012 */
[----:B-1----:R-:W-:Y:S01]  /*5f9b0*/  MOV R12, R5 ;  /* 0x00000005000c7202 */ /* 0x002fe20000000f00 */
[----:B------:R-:W-:Y:S01]  /*5f9c0*/  IMAD.MOV.U32 R13, RZ, RZ, R4 ;  /* 0x000000ffff0d7224 */ /* 0x000fe200078e0004 */
[----:B------:R-:W-:Y:S01]  /*5f9d0*/  MOV R4, R7 ;  /* 0x0000000700047202 */ /* 0x000fe20000000f00 */
[----:B------:R-:W-:Y:S01]  /*5f9e0*/  IMAD.MOV.U32 R5, RZ, RZ, R6 ;  /* 0x000000ffff057224 */ /* 0x000fe200078e0006 */
[----:B------:R4:W-:Y:S04]  /*5f9f0*/  STL.64 [R1+0x798], R8 ;  /* 0x0007980801007387 */ /* 0x0009e80000100a00 */
[----:B------:R-:W-:Y:S01]  /*5fa00*/  STL.64 [R1+0x790], R12 ;  /* 0x0007900c01007387 */ /* 0x000fe20000100a00 */
[----:B------:R-:W-:Y:S01]  /*5fa10*/  MOV R6, R21 ;  /* 0x0000001500067202 */ /* 0x000fe20000000f00 */
[----:B------:R-:W-:-:S02]  /*5fa20*/  IMAD.MOV.U32 R7, RZ, RZ, R20 ;  /* 0x000000ffff077224 */ /* 0x000fc400078e0014 */
[----:B------:R0:W-:Y:S01]  /*5fa30*/  STL.64 [R1+0x788], R4 ;  /* 0x0007880401007387 */ /* 0x0001e20000100a00 */
[----:B----4-:R-:W-:Y:S01]  /*5fa40*/  MOV R8, R11 ;  /* 0x0000000b00087202 */ /* 0x010fe20000000f00 */
[----:B------:R-:W-:Y:S01]  /*5fa50*/  IMAD.MOV.U32 R9, RZ, RZ, R10 ;  /* 0x000000ffff097224 */ /* 0x000fe200078e000a */
[----:B0-----:R-:W-:Y:S01]  /*5fa60*/  MOV R4, R23 ;  /* 0x0000001700047202 */ /* 0x001fe20000000f00 */
[----:B------:R-:W-:-:S03]  /*5fa70*/  IMAD.MOV.U32 R5, RZ, RZ, R22 ;  /* 0x000000ffff057224 */ /* 0x000fc600078e0016 */
[----:B------:R5:W-:Y:S04]  /*5fa80*/  STL.64 [R1+0x780], R8 ;  /* 0x0007800801007387 */ /* 0x000be80000100a00 */
[----:B------:R0:W-:Y:S04]  /*5fa90*/  STL.64 [R1+0x778], R6 ;  /* 0x0007780601007387 */ /* 0x0001e80000100a00 */
[----:B------:R1:W-:Y:S01]  /*5faa0*/  STL.64 [R1+0x770], R4 ;  /* 0x0007700401007387 */ /* 0x0003e20000100a00 */
[----:B-----5:R-:W-:Y:S01]  /*5fab0*/  MOV R8, R25 ;  /* 0x0000001900087202 */ /* 0x020fe20000000f00 */
[----:B------:R-:W-:Y:S01]  /*5fac0*/  IMAD.MOV.U32 R9, RZ, RZ, R24 ;  /* 0x000000ffff097224 */ /* 0x000fe200078e0018 */
[----:B0-----:R-:W-:Y:S01]  /*5fad0*/  MOV R6, R17 ;  /* 0x0000001100067202 */ /* 0x001fe20000000f00 */
[----:B------:R-:W-:Y:S01]  /*5fae0*/  IMAD.MOV.U32 R7, RZ, RZ, R16 ;  /* 0x000000ffff077224 */ /* 0x000fe200078e0010 */
[----:B-1----:R-:W2:Y:S04]  /*5faf0*/  LDL R4, [R1+0xd0c] ;  /* 0x000d0c0001047983 */ /* 0x002ea80000100800 */
[----:B------:R-:W-:Y:S04]  /*5fb00*/  STL.64 [R1+0x6a8], R8 ;  /* 0x0006a80801007387 */ /* 0x000fe80000100a00 */
[----:B------:R-:W-:Y:S04]  /*5fb10*/  STL.64 [R1+0x6a0], R6 ;  /* 0x0006a00601007387 */ /* 0x000fe80000100a00 */
[----:B------:R-:W4:Y:S04]  /*5fb20*/  LDL R0, [R1+0xd08] ;  /* 0x000d080001007983 */ /* 0x000f280000100800 */
[----:B--2---:R0:W-:Y:S04]  /*5fb30*/  STL [R1+0x364], R4 ;  /* 0x0003640401007387 */ /* 0x0041e80000100800 */
[----:B0-----:R-:W2:Y:S04]  /*5fb40*/  LDL R4, [R1+0xd04] ;  /* 0x000d040001047983 */ /* 0x001ea80000100800 */
[----:B----4-:R0:W-:Y:S04]  /*5fb50*/  STL [R1+0x7a0], R0 ;  /* 0x0007a00001007387 */ /* 0x0101e80000100800 */
[----:B0-----:R-:W4:Y:S04]  /*5fb60*/  LDL R0, [R1+0xd00] ;  /* 0x000d000001007983 */ /* 0x001f280000100800 */
        /* <DEDUP_REMOVED lines=55> */
[----:B0-----:R-:W4:Y:S01]  /*5fee0*/  LDL R0, [R1+0xc90] ;  /* 0x000c900001007983 */ /* 0x001f220000100800 */
[----:B---3--:R-:W-:-:S03]  /*5fef0*/  IMAD.MOV.U32 R5, RZ, RZ, R29 ;  /* 0x000000ffff057224 */ /* 0x008fc600078e001d */
[----:B--2---:R0:W-:Y:S02]  /*5ff00*/  STL [R1+0x9e0], R4 ;  /* 0x0009e00401007387 */ /* 0x0041e40000100800 */
[----:B0-----:R-:W-:Y:S02]  /*5ff10*/  MOV R4, R28 ;  /* 0x0000001c00047202 */ /* 0x001fe40000000f00 */
[----:B----4-:R0:W-:Y:S04]  /*5ff20*/  STL [R1+0x9e4], R0 ;  /* 0x0009e40001007387 */ /* 0x0101e80000100800 */
[----:B------:R0:W-:Y:S04]  /*5ff30*/  STL.64 [R1+0xd10], R2 ;  /* 0x000d100201007387 */ /* 0x0001e80000100a00 */
[----:B------:R0:W-:Y:S01]  /*5ff40*/  STL.64 [R1+0x368], R4 ;  /* 0x0003680401007387 */ /* 0x0001e20000100a00 */
[----:B------:R-:W-:Y:S05]  /*5ff50*/  @!P0 BRA `(.L_x_1) ;  /* 0xfffffb34001c8947 */ /* 0x000fea000383ffff */
.L_x_0:
[----:B------:R-:W2:Y:S04]  /*5ff60*/  LDL.LU.64 R6, [R1+0xd10] ;  /* 0x000d100001067983 */ /* 0x000ea80000300a00 */
[----:B0-----:R-:W3:Y:S01]  /*5ff70*/  LDL.LU.64 R4, [R1+0x368] ;  /* 0x0003680001047983 */ /* 0x001ee20000300a00 */
[----:B------:R-:W0:Y:S01]  /*5ff80*/  S2UR UR5, SR_CgaCtaId ;  /* 0x00000000000579c3 */ /* 0x000e220000008800 */
[----:B------:R-:W1:Y:S01]  /*5ff90*/  S2R R12, SR_TID.X ;  /* 0x00000000000c7919 */ /* 0x000e620000002100 */
[----:B------:R-:W-:-:S06]  /*5ffa0*/  UMOV UR4, 0x400 ;  /* 0x0000040000047882 */ /* 0x000fcc0000000000 */
[----:B------:R-:W-:Y:S01]  /*5ffb0*/  BAR.SYNC.DEFER_BLOCKING 0x0 ;  /* 0x0000000000007b1d */ /* 0x000fe20000010000 */
[----:B--2---:R-:W-:Y:S01]  /*5ffc0*/  MOV R3, R6 ;  /* 0x0000000600037202 */ /* 0x004fe20000000f00 */
[----:B------:R-:W-:-:S03]  /*5ffd0*/  IMAD.MOV.U32 R2, RZ, RZ, R7 ;  /* 0x000000ffff027224 */ /* 0x000fc600078e0007 */
[C---:B------:R-:W-:Y:S01]  /*5ffe0*/  FSETP.GT.AND P1, PT, |R3|.reuse, 8.50705917302346158658e+37, PT ;  /* 0x7e8000000300780b */ /* 0x040fe20003f24200 */
[C---:B------:R-:W-:Y:S01]  /*5fff0*/  FMUL R0, R3.reuse, 8388608 ;  /* 0x4b00000003007820 */ /* 0x040fe20000400000 */
[C---:B------:R-:W-:Y:S01]  /*60000*/  FSETP.GEU.AND P5, PT, |R3|.reuse, 1.175494350822287508e-38, PT ;  /* 0x008000000300780b */ /* 0x040fe20003fae200 */
[----:B---3--:R-:W-:Y:S01]  /*60010*/  IMAD.MOV.U32 R15, RZ, RZ, R5 ;  /* 0x000000ffff0f7224 */ /* 0x008fe200078e0005 */
[C---:B------:R-:W-:Y:S02]  /*60020*/  FSETP.GEU.AND P2, PT, R3.reuse, 1.175494350822287508e-38, PT ;  /* 0x008000000300780b */ /* 0x040fe40003f4e000 */
[----:B------:R-:W-:Y:S02]  /*60030*/  MOV R14, R4 ;  /* 0x00000004000e7202 */ /* 0x000fe40000000f00 */
[----:B------:R-:W-:Y:S01]  /*60040*/  FSEL R0, R0, R3, !P2 ;  /* 0x0000000300007208 */ /* 0x000fe20005000000 */
[----:B------:R-:W2:Y:S04]  /*60050*/  LDL.LU R4, [R1+0x380] ;  /* 0x0003800001047983 */ /* 0x000ea80000300800 */
[----:B------:R-:W-:-:S04]  /*60060*/  @P1 FMUL R3, R3, 0.25 ;  /* 0x3e80000003031820 */ /* 0x000fc80000400000 */
[----:B------:R-:W-:-:S04]  /*60070*/  @!P5 FMUL R3, R3, 16777216 ;  /* 0x4b8000000303d820 */ /* 0x000fc80000400000 */
[----:B------:R3:W4:Y:S02]  /*60080*/  MUFU.RCP R10, R3 ;  /* 0x00000003000a7308 */ /* 0x0007240000001000 */
[----:B---3--:R-:W3:Y:S01]  /*60090*/  LDL.LU R3, [R1+0x370] ;  /* 0x0003700001037983 */ /* 0x008ee20000300800 */
[C---:B-1----:R-:W-:Y:S01]  /*600a0*/  IMAD.SHL.U32 R11, R12.reuse, 0x8, RZ ;  /* 0x000000080c0b7824 */ /* 0x042fe200078e00ff */
[----:B------:R-:W-:Y:S01]  /*600b0*/  SHF.L.U32 R5, R12, 0x9, RZ ;  /* 0x000000090c057819 */ /* 0x000fe200000006ff */
[----:B0-----:R-:W-:Y:S01]  /*600c0*/  ULEA UR7, UR5, UR4, 0x18 ;  /* 0x0000000405077291 */ /* 0x001fe2000f8ec0ff */
[C---:B------:R-:W-:Y:S02]  /*600d0*/  FSETP.GT.AND P0, PT, |R2|.reuse, 8.50705917302346158658e+37, PT ;  /* 0x7e8000000200780b */ /* 0x040fe40003f04200 */
[C---:B------:R-:W-:Y:S01]  /*600e0*/  FSETP.GEU.AND P4, PT, |R2|.reuse, 1.175494350822287508e-38, PT ;  /* 0x008000000200780b */ /* 0x040fe20003f8e200 */
[----:B------:R-:W-:Y:S01]  /*600f0*/  FMUL R8, R2, 8388608 ;  /* 0x4b00000002087820 */ /* 0x000fe20000400000 */
[----:B------:R-:W-:-:S02]  /*60100*/  LOP3.LUT R5, R5, 0x1000, RZ, 0xc0, !PT ;  /* 0x0000100005057812 */ /* 0x000fc400078ec0ff */
[----:B------:R-:W-:Y:S02]  /*60110*/  FSETP.GEU.AND P3, PT, R2, 1.175494350822287508e-38, PT ;  /* 0x008000000200780b */ /* 0x000fe40003f6e000 */
[----:B------:R-:W-:Y:S01]  /*60120*/  MOV R17, R15 ;  /* 0x0000000f00117202 */ /* 0x000fe20000000f00 */
[----:B------:R-:W-:Y:S01]  /*60130*/  IMAD.MOV.U32 R16, RZ, RZ, R14 ;  /* 0x000000ffff107224 */ /* 0x000fe200078e000e */
[----:B------:R-:W-:Y:S01]  /*60140*/  LOP3.LUT R11, R11, 0x80, RZ, 0xc0, !PT ;  /* 0x000000800b0b7812 */ /* 0x000fe200078ec0ff */
[----:B------:R-:W0:Y:S01]  /*60150*/  S2R R18, SR_CTAID.X ;  /* 0x0000000000127919 */ /* 0x000e220000002500 */
[----:B------:R-:W1:Y:S02]  /*60160*/  LDCU.64 UR4, c[0x0][0x3e0] ;  /* 0x00007c00ff0477ac */ /* 0x000e640008000a00 */
[----:B------:R-:W-:Y:S01]  /*60170*/  IADD3 R11, PT, PT, R11, UR7, R5 ;  /* 0x000000070b0b7c10 */ /* 0x000fe2000fffe005 */
[----:B--2---:R-:W-:-:S04]  /*60180*/  @P1 FMUL R4, R4, 0.25 ;  /* 0x3e80000004041820 */ /* 0x004fc80000400000 */
[----:B------:R-:W-:-:S04]  /*60190*/  @!P5 FMUL R4, R4, 16777216 ;  /* 0x4b8000000404d820 */ /* 0x000fc80000400000 */
[----:B----4-:R-:W-:Y:S01]  /*601a0*/  FMUL R5, R10, R4 ;  /* 0x000000040a057220 */ /* 0x010fe20000400000 */
[----:B---3--:R-:W-:-:S04]  /*601b0*/  @P1 FMUL R3, R3, 0.25 ;  /* 0x3e80000003031820 */ /* 0x008fc80000400000 */
[----:B------:R-:W-:-:S04]  /*601c0*/  @!P5 FMUL R3, R3, 16777216 ;  /* 0x4b8000000303d820 */ /* 0x000fc80000400000 */
[----:B------:R-:W-:Y:S02]  /*601d0*/  FMUL R4, R10, R3 ;  /* 0x000000030a047220 */ /* 0x000fe40000400000 */
[----:B------:R-:W2:Y:S01]  /*601e0*/  LDL.LU R3, [R1+0x384] ;  /* 0x0003840001037983 */ /* 0x000ea20000300800 */
[----:B------:R-:W-:Y:S01]  /*601f0*/  FSEL R8, R8, R2, !P3 ;  /* 0x0000000208087208 */ /* 0x000fe20005800000 */
[----:B------:R-:W-:Y:S01]  /*60200*/  @P0 FMUL R2, R2, 0.25 ;  /* 0x3e80000002020820 */ /* 0x000fe20000400000 */
[----:B------:R-:W-:Y:S02]  /*60210*/  F2FP.F16.F32.PACK_AB R4, R5, R4 ;  /* 0x000000040504723e */ /* 0x000fe400000000ff */
[----:B------:R-:W3:Y:S01]  /*60220*/  LDL.LU R5, [R1+0x374] ;  /* 0x0003740001057983 */ /* 0x000ee20000300800 */
[----:B------:R-:W-:-:S04]  /*60230*/  @!P4 FMUL R2, R2, 16777216 ;  /* 0x4b8000000202c820 */ /* 0x000fc80000400000 */
[----:B------:R4:W5:Y:S02]  /*60240*/  MUFU.RCP R9, R2 ;  /* 0x0000000200097308 */ /* 0x0009640000001000 */
[----:B----4-:R-:W4:Y:S01]  /*60250*/  LDL.LU R2, [R1+0x388] ;  /* 0x0003880001027983 */ /* 0x010f220000300800 */
[----:B--2---:R-:W-:-:S04]  /*60260*/  @P1 FMUL R3, R3, 0.25 ;  /* 0x3e80000003031820 */ /* 0x004fc80000400000 */
[----:B------:R-:W-:-:S04]  /*60270*/  @!P5 FMUL R3, R3, 16777216 ;  /* 0x4b8000000303d820 */ /* 0x000fc80000400000 */
[----:B------:R-:W-:Y:S02]  /*60280*/  FMUL R6, R10, R3 ;  /* 0x000000030a067220 */ /* 0x000fe40000400000 */
[----:B------:R-:W2:Y:S01]  /*60290*/  LDL.LU R3, [R1+0x378] ;  /* 0x0003780001037983 */ /* 0x000ea20000300800 */
[----:B---3--:R-:W-:-:S04]  /*602a0*/  @P1 FMUL R5, R5, 0.25 ;  /* 0x3e80000005051820 */ /* 0x008fc80000400000 */
[----:B------:R-:W-:Y:S01]  /*602b0*/  @!P5 FMUL R5, R5, 16777216 ;  /* 0x4b8000000505d820 */ /* 0x000fe20000400000 */
[----:B----4-:R-:W-:-:S03]  /*602c0*/  @P0 FMUL R2, R2, 0.25 ;  /* 0x3e80000002020820 */ /* 0x010fc60000400000 */
[----:B------:R-:W-:Y:S01]  /*602d0*/  FMUL R5, R10, R5 ;  /* 0x000000050a057220 */ /* 0x000fe20000400000 */
[----:B------:R-:W-:-:S04]  /*602e0*/  @!P4 FMUL R2, R2, 16777216 ;  /* 0x4b8000000202c820 */ /* 0x000fc80000400000 */
[----:B------:R-:W-:Y:S01]  /*602f0*/  F2FP.F16.F32.PACK_AB R5, R6, R5 ;  /* 0x000000050605723e */ /* 0x000fe200000000ff */
[----:B-----5:R-:W-:Y:S02]  /*60300*/  FMUL R7, R9, R2 ;  /* 0x0000000209077220 */ /* 0x020fe40000400000 */
[----:B------:R-:W3:Y:S01]  /*60310*/  LDL.LU R2, [R1+0x38c] ;  /* 0x00038c0001027983 */ /* 0x000ee20000300800 */
[----:B--2---:R-:W-:-:S04]  /*60320*/  @P0 FMUL R3, R3, 0.25 ;  /* 0x3e80000003030820 */ /* 0x004fc80000400000 */
[----:B------:R-:W-:-:S04]  /*60330*/  @!P4 FMUL R3, R3, 16777216 ;  /* 0x4b8000000303c820 */ /* 0x000fc80000400000 */
[----:B------:R-:W-:Y:S02]  /*60340*/  FMUL R6, R9, R3 ;  /* 0x0000000309067220 */ /* 0x000fe40000400000 */
[----:B------:R-:W2:Y:S03]  /*60350*/  LDL.LU R3, [R1+0x37c] ;  /* 0x00037c0001037983 */ /* 0x000ea60000300800 */
[----:B------:R-:W-:Y:S02]  /*60360*/  F2FP.F16.F32.PACK_AB R6, R7, R6 ;  /* 0x000000060706723e */ /* 0x000fe400000000ff */
[C---:B------:R-:W-:Y:S01]  /*60370*/  LOP3.LUT R7, R12.reuse, 0x1e0, RZ, 0xc0, !PT ;  /* 0x000001e00c077812 */ /* 0x040fe200078ec0ff */
[----:B------:R-:W-:Y:S02]  /*60380*/  IMAD.SHL.U32 R12, R12, 0x10, RZ ;  /* 0x000000100c0c7824 */ /* 0x000fe400078e00ff */
[----:B---3--:R-:W-:Y:S01]  /*60390*/  @P0 FMUL R2, R2, 0.25 ;  /* 0x3e80000002020820 */ /* 0x008fe20000400000 */
[----:B------:R-:W-:-:S03]  /*603a0*/  LEA R11, R7, R11, 0x8 ;  /* 0x0000000b070b7211 */ /* 0x000fc600078e40ff */
[----:B------:R-:W-:Y:S01]  /*603b0*/  @!P4 FMUL R2, R2, 16777216 ;  /* 0x4b8000000202c820 */ /* 0x000fe20000400000 */
[----:B------:R-:W-:-:S03]  /*603c0*/  LOP3.LUT R13, R12, 0x70, RZ, 0xc0, !PT ;  /* 0x000000700c0d7812 */ /* 0x000fc600078ec0ff */
[----:B------:R-:W-:Y:S01]  /*603d0*/  FMUL R2, R9, R2 ;  /* 0x0000000209027220 */ /* 0x000fe20000400000 */
[----:B--2---:R-:W-:-:S04]  /*603e0*/  @P0 FMUL R3, R3, 0.25 ;  /* 0x3e80000003030820 */ /* 0x004fc80000400000 */
[----:B------:R-:W-:-:S04]  /*603f0*/  @!P4 FMUL R3, R3, 16777216 ;  /* 0x4b8000000303c820 */ /* 0x000fc80000400000 */
[----:B------:R-:W-:Y:S01]  /*60400*/  FMUL R7, R9, R3 ;  /* 0x0000000309077220 */ /* 0x000fe20000400000 */
[----:B------:R-:W-:-:S04]  /*60410*/  IADD3 R3, PT, PT, R13, R11, RZ ;  /* 0x0000000b0d037210 */ /* 0x000fc80007ffe0ff */
[----:B------:R-:W-:Y:S01]  /*60420*/  F2FP.F16.F32.PACK_AB R7, R2, R7 ;  /* 0x000000070207723e */ /* 0x000fe200000000ff */
[----:B------:R-:W-:Y:S04]  /*60430*/  STL [R1+0x169c], R3 ;  /* 0x00169c0301007387 */ /* 0x000fe80000100800 */
[----:B------:R2:W-:Y:S04]  /*60440*/  STSM.16.M88.4 [R3], R4 ;  /* 0x0000000403007844 */ /* 0x0005e80000000200 */
[----:B------:R-:W3:Y:S04]  /*60450*/  LDL.LU R2, [R1+0x3cc] ;  /* 0x0003cc0001027983 */ /* 0x000ee80000300800 */
[----:B--2---:R-:W2:Y:S04]  /*60460*/  LDL.LU R4, [R1+0x3c8] ;  /* 0x0003c80001047983 */ /* 0x004ea80000300800 */
[----:B------:R-:W4:Y:S04]  /*60470*/  LDL.LU R5, [R1+0x3dc] ;  /* 0x0003dc0001057983 */ /* 0x000f280000300800 */
[----:B------:R-:W5:Y:S01]  /*60480*/  LDL.LU R6, [R1+0x3d8] ;  /* 0x0003d80001067983 */ /* 0x000f620000300800 */
[----:B------:R-:W-:-:S05]  /*60490*/  VIADD R7, R0, 0xc0cafb0d ;  /* 0xc0cafb0d00077836 */ /* 0x000fca0000000000 */
[----:B------:R-:W-:Y:S01]  /*604a0*/  LOP3.LUT R7, R7, 0xff800000, RZ, 0xc0, !PT ;  /* 0xff80000007077812 */ /* 0x000fe200078ec0ff */
[----:B------:R-:W-:Y:S02]  /*604b0*/  IMAD.MOV.U32 R15, RZ, RZ, 0x3dc6b27f ;  /* 0x3dc6b27fff0f7424 */ /* 0x000fe400078e00ff */
[----:B---3--:R-:W-:-:S04]  /*604c0*/  @P0 FMUL R2, R2, 0.25 ;  /* 0x3e80000002020820 */ /* 0x008fc80000400000 */
[----:B------:R-:W-:Y:S01]  /*604d0*/  @!P4 FMUL R2, R2, 16777216 ;  /* 0x4b8000000202c820 */ /* 0x000fe20000400000 */
[----:B--2---:R-:W-:Y:S01]  /*604e0*/  @P0 FMUL R4, R4, 0.25 ;  /* 0x3e80000004040820 */ /* 0x004fe20000400000 */
[----:B----4-:R-:W-:-:S03]  /*604f0*/  @P0 FMUL R5, R5, 0.25 ;  /* 0x3e80000005050820 */ /* 0x010fc60000400000 */
[----:B------:R-:W-:Y:S01]  /*60500*/  @!P4 FMUL R4, R4, 16777216 ;  /* 0x4b8000000404c820 */ /* 0x000fe20000400000 */
[----:B------:R-:W-:Y:S01]  /*60510*/  FMUL R3, R9, R2 ;  /* 0x0000000209037220 */ /* 0x000fe20000400000 */
[----:B------:R-:W-:Y:S02]  /*60520*/  @!P4 FMUL R5, R5, 16777216 ;  /* 0x4b8000000505c820 */ /* 0x000fe40000400000 */
[C---:B------:R-:W-:Y:S01]  /*60530*/  FMUL R2, R9.reuse, R4 ;  /* 0x0000000409027220 */ /* 0x040fe20000400000 */
[----:B-----5:R-:W-:Y:S01]  /*60540*/  @P0 FMUL R6, R6, 0.25 ;  /* 0x3e80000006060820 */ /* 0x020fe20000400000 */
[----:B------:R-:W-:Y:S01]  /*60550*/  STL [R1+0x7a4], R3 ;  /* 0x0007a40301007387 */ /* 0x000fe20000100800 */
[----:B------:R-:W-:-:S03]  /*60560*/  FMUL R4, R9, R5 ;  /* 0x0000000509047220 */ /* 0x000fc60000400000 */
[----:B------:R2:W-:Y:S01]  /*60570*/  STL [R1+0x7a0], R2 ;  /* 0x0007a00201007387 */ /* 0x0005e20000100800 */
[----:B------:R-:W-:-:S03]  /*60580*/  @!P4 FMUL R6, R6, 16777216 ;  /* 0x4b8000000606c820 */ /* 0x000fc60000400000 */
[----:B------:R3:W-:Y:S01]  /*60590*/  STL [R1+0x3dc], R4 ;  /* 0x0003dc0401007387 */ /* 0x0007e20000100800 */
[-C--:B--2---:R-:W-:Y:S02]  /*605a0*/  IADD3 R2, PT, PT, R0, -R7.reuse, RZ ;  /* 0x8000000700027210 */ /* 0x084fe40007ffe0ff */
[----:B------:R-:W-:Y:S02]  /*605b0*/  I2FP.F32.S32 R7, R7 ;  /* 0x0000000700077245 */ /* 0x000fe40000201400 */
[----:B---3--:R-:W-:Y:S01]  /*605c0*/  FSEL R4, RZ, -23, P2 ;  /* 0xc1b80000ff047808 */ /* 0x008fe20001000000 */
[----:B------:R-:W-:Y:S01]  /*605d0*/  FADD R2, R2, -1 ;  /* 0xbf80000002027421 */ /* 0x000fe20000000000 */
[----:B------:R-:W-:-:S03]  /*605e0*/  FMUL R3, R9, R6 ;  /* 0x0000000609037220 */ /* 0x000fc60000400000 */
[----:B------:R-:W-:Y:S01]  /*605f0*/  FFMA.FTZ R9, R7, 1.1920928955078125e-07, R4 ;  /* 0x3400000007097823 */ /* 0x000fe20000010004 */
[----:B------:R-:W-:-:S04]  /*60600*/  FFMA.FTZ R4, R2, R15, -0.16845393180847167969 ;  /* 0xbe2c7f3002047423 */ /* 0x000fc8000001000f */
[----:B------:R-:W-:-:S04]  /*60610*/  FFMA.FTZ R4, R2, R4, 0.1716887056827545166 ;  /* 0x3e2fcf2a02047423 */ /* 0x000fc80000010004 */
[----:B------:R-:W-:-:S04]  /*60620*/  FFMA.FTZ R4, R2, R4, -0.17900948226451873779 ;  /* 0xbe374e4302047423 */ /* 0x000fc80000010004 */
[----:B------:R-:W-:-:S04]  /*60630*/  FFMA.FTZ R4, R2, R4, 0.20512372255325317383 ;  /* 0x3e520bf402047423 */ /* 0x000fc80000010004 */
[----:B------:R-:W-:-:S04]  /*60640*/  FFMA.FTZ R4, R2, R4, -0.24046532809734344482 ;  /* 0xbe763c8b02047423 */ /* 0x000fc80000010004 */
[----:B------:R-:W-:-:S04]  /*60650*/  FFMA.FTZ R4, R2, R4, 0.28857114911079406738 ;  /* 0x3e93bf9902047423 */ /* 0x000fc80000010004 */
[----:B------:R-:W-:-:S04]  /*60660*/  FFMA.FTZ R4, R2, R4, -0.36067417263984680176 ;  /* 0xbeb8aa4902047423 */ /* 0x000fc80000010004 */
[----:B------:R-:W-:-:S04]  /*60670*/  FFMA.FTZ R4, R2, R4, 0.48089820146560668945 ;  /* 0x3ef6384a02047423 */ /* 0x000fc80000010004 */
[----:B------:R-:W-:-:S04]  /*60680*/  FFMA.FTZ R4, R2, R4, -0.72134751081466674805 ;  /* 0xbf38aa3b02047423 */ /* 0x000fc80000010004 */
[----:B------:R-:W-:-:S04]  /*60690*/  FMUL R4, R2, R4 ;  /* 0x0000000402047220 */ /* 0x000fc80000400000 */
[C---:B------:R-:W-:Y:S01]  /*606a0*/  FMUL R4, R2.reuse, R4 ;  /* 0x0000000402047220 */ /* 0x040fe20000400000 */
[----:B------:R2:W-:Y:S03]  /*606b0*/  STL [R1+0x3d8], R3 ;  /* 0x0003d80301007387 */ /* 0x0005e60000100800 */
[----:B------:R-:W-:Y:S02]  /*606c0*/  FFMA.FTZ R7, R2, 1.4426950216293334961, R4 ;  /* 0x3fb8aa3b02077823 */ /* 0x000fe40000010004 */
[----:B------:R-:W3:Y:S04]  /*606d0*/  LDL.LU R2, [R1+0x3c4] ;  /* 0x0003c40001027983 */ /* 0x000ee80000300800 */
[----:B------:R-:W4:Y:S04]  /*606e0*/  LDL.LU R4, [R1+0x3c0] ;  /* 0x0003c00001047983 */ /* 0x000f280000300800 */
[----:B------:R-:W5:Y:S04]  /*606f0*/  LDL.LU R5, [R1+0x3d4] ;  /* 0x0003d40001057983 */ /* 0x000f680000300800 */
[----:B------:R-:W2:Y:S01]  /*60700*/  LDL.LU R6, [R1+0x3d0] ;  /* 0x0003d00001067983 */ /* 0x000ea20000300800 */
[----:B------:R-:W-:-:S02]  /*60710*/  ISETP.GE.U32.AND P0, PT, R0, 0x7f800000, PT ;  /* 0x7f8000000000780c */ /* 0x000fc40003f06070 */
[----:B------:R-:W-:Y:S01]  /*60720*/  FSETP.NEU.AND P4, PT, R0, RZ, PT ;  /* 0x000000ff0000720b */ /* 0x000fe20003f8d000 */
[----:B---3--:R-:W-:Y:S01]  /*60730*/  @P1 FMUL R2, R2, 0.25 ;  /* 0x3e80000002021820 */ /* 0x008fe20000400000 */
[----:B----4-:R-:W-:-:S03]  /*60740*/  @P1 FMUL R4, R4, 0.25 ;  /* 0x3e80000004041820 */ /* 0x010fc60000400000 */
[----:B------:R-:W-:Y:S01]  /*60750*/  @!P5 FMUL R2, R2, 16777216 ;  /* 0x4b8000000202d820 */ /* 0x000fe20000400000 */
[----:B-----5:R-:W-:Y:S01]  /*60760*/  @P1 FMUL R5, R5, 0.25 ;  /* 0x3e80000005051820 */ /* 0x020fe20000400000 */
[----:B------:R-:W-:Y:S02]  /*60770*/  @!P5 FMUL R4, R4, 16777216 ;  /* 0x4b8000000404d820 */ /* 0x000fe40000400000 */
[----:B------:R-:W-:Y:S01]  /*60780*/  FMUL R11, R10, R2 ;  /* 0x000000020a0b7220 */ /* 0x000fe20000400000 */
[----:B------:R-:W-:Y:S01]  /*60790*/  @!P5 FMUL R5, R5, 16777216 ;  /* 0x4b8000000505d820 */ /* 0x000fe20000400000 */
[----:B--2---:R-:W-:Y:S01]  /*607a0*/  @P1 FMUL R6, R6, 0.25 ;  /* 0x3e80000006061820 */ /* 0x004fe20000400000 */
[C---:B------:R-:W-:Y:S02]  /*607b0*/  FMUL R3, R10.reuse, R4 ;  /* 0x000000040a037220 */ /* 0x040fe40000400000 */
[----:B------:R-:W-:Y:S01]  /*607c0*/  FMUL R2, R10, R5 ;  /* 0x000000050a027220 */ /* 0x000fe20000400000 */
[----:B------:R-:W-:Y:S01]  /*607d0*/  @!P5 FMUL R6, R6, 16777216 ;  /* 0x4b8000000606d820 */ /* 0x000fe20000400000 */
[----:B------:R-:W-:Y:S04]  /*607e0*/  STL [R1+0x3cc], R11 ;  /* 0x0003cc0b01007387 */ /* 0x000fe80000100800 */
[----:B------:R-:W-:Y:S01]  /*607f0*/  STL [R1+0x3c8], R3 ;  /* 0x0003c80301007387 */ /* 0x000fe20000100800 */
[----:B------:R-:W-:-:S03]  /*60800*/  FMUL R4, R10, R6 ;  /* 0x000000060a047220 */ /* 0x000fc60000400000 */
[----:B------:R2:W-:Y:S04]  /*60810*/  STL [R1+0x3c4], R2 ;  /* 0x0003c40201007387 */ /* 0x0005e80000100800 */
[----:B------:R3:W-:Y:S01]  /*60820*/  STL [R1+0x3c0], R4 ;  /* 0x0003c00401007387 */ /* 0x0007e20000100800 */
[----:B--2---:R-:W-:-:S04]  /*60830*/  IADD3 R2, PT, PT, R8, -0x3f3504f3, RZ ;  /* 0xc0cafb0d08027810 */ /* 0x004fc80007ffe0ff */
[----:B------:R-:W-:Y:S01]  /*60840*/  LOP3.LUT R2, R2, 0xff800000, RZ, 0xc0, !PT ;  /* 0xff80000002027812 */ /* 0x000fe200078ec0ff */
[----:B---3--:R-:W-:Y:S02]  /*60850*/  @P0 IMAD.MOV.U32 R4, RZ, RZ, 0x7f800000 ;  /* 0x7f800000ff040424 */ /* 0x008fe400078e00ff */
[----:B------:R-:W-:Y:S01]  /*60860*/  FADD R3, R9, R7 ;  /* 0x0000000709037221 */ /* 0x000fe20000000000 */
[----:B------:R-:W-:Y:S01]  /*60870*/  IADD3 R5, PT, PT, R8, -R2, RZ ;  /* 0x8000000208057210 */ /* 0x000fe20007ffe0ff */
[----:B------:R-:W-:Y:S01]  /*60880*/  @P0 FFMA.FTZ R3, R0, R4, +INF ;  /* 0x7f80000000030423 */ /* 0x000fe20000010004 */
[----:B------:R-:W-:Y:S02]  /*60890*/  I2FP.F32.S32 R4, R2 ;  /* 0x0000000200047245 */ /* 0x000fe40000201400 */
[----:B------:R-:W-:Y:S01]  /*608a0*/  FSEL R6, RZ, -23, P3 ;  /* 0xc1b80000ff067808 */ /* 0x000fe20001800000 */
[----:B------:R-:W-:-:S04]  /*608b0*/  FADD R2, R5, -1 ;  /* 0xbf80000005027421 */ /* 0x000fc80000000000 */
        /* <DEDUP_REMOVED lines=8> */
[----:B------:R-:W-:Y:S01]  /*60940*/  FFMA.FTZ R4, R2, R4, 0.48089820146560668945 ;  /* 0x3ef6384a02047423 */ /* 0x000fe20000010004 */
[----:B------:R-:W-:-:S03]  /*60950*/  ISETP.GE.U32.AND P0, PT, R8, 0x7f800000, PT ;  /* 0x7f8000000800780c */ /* 0x000fc60003f06070 */
[----:B------:R-:W-:-:S04]  /*60960*/  FFMA.FTZ R4, R2, R4, -0.72134751081466674805 ;  /* 0xbf38aa3b02047423 */ /* 0x000fc80000010004 */
[----:B------:R-:W-:-:S04]  /*60970*/  FMUL R4, R2, R4 ;  /* 0x0000000402047220 */ /* 0x000fc80000400000 */
[C---:B------:R-:W-:Y:S02]  /*60980*/  FMUL R4, R2.reuse, R4 ;  /* 0x0000000402047220 */ /* 0x040fe40000400000 */
[----:B------:R-:W-:Y:S02]  /*60990*/  @P0 IMAD.MOV.U32 R0, RZ, RZ, 0x7f800000 ;  /* 0x7f800000ff000424 */ /* 0x000fe400078e00ff */
[----:B------:R-:W-:Y:S01]  /*609a0*/  FFMA.FTZ R5, R2, 1.4426950216293334961, R4 ;  /* 0x3fb8aa3b02057823 */ /* 0x000fe20000010004 */
[----:B------:R2:W-:Y:S01]  /*609b0*/  STL [R1+0x10], R3 ;  /* 0x0000100301007387 */ /* 0x0005e20000100800 */
[----:B------:R-:W-:Y:S02]  /*609c0*/  FSETP.NEU.AND P1, PT, R8, RZ, PT ;  /* 0x000000ff0800720b */ /* 0x000fe40003f2d000 */
[----:B--2---:R-:W-:Y:S01]  /*609d0*/  FADD R3, R6, R5 ;  /* 0x0000000506037221 */ /* 0x004fe20000000000 */
[----:B------:R-:W-:Y:S02]  /*609e0*/  @P0 FFMA.FTZ R3, R8, R0, +INF ;  /* 0x7f80000008030423 */ /* 0x000fe40000010000 */
[----:B------:R-:W2:Y:S04]  /*609f0*/  LDL.LU R0, [R1+0x3b8] ;  /* 0x0003b80001007983 */ /* 0x000ea80000300800 */
[----:B------:R3:W-:Y:S04]  /*60a00*/  STL [R1+0x8], R3 ;  /* 0x0000080301007387 */ /* 0x0007e80000100800 */
[----:B------:R-:W4:Y:S04]  /*60a10*/  LDL.LU R5, [R1+0x3bc] ;  /* 0x0003bc0001057983 */ /* 0x000f280000300800 */
[----:B------:R-:W5:Y:S04]  /*60a20*/  LDL.LU R6, [R1+0x3a8] ;  /* 0x0003a80001067983 */ /* 0x000f680000300800 */
[----:B------:R-:W3:Y:S04]  /*60a30*/  LDL.LU R7, [R1+0x3ac] ;  /* 0x0003ac0001077983 */ /* 0x000ee80000300800 */
[----:B------:R-:W4:Y:S04]  /*60a40*/  LDL.LU R8, [R1+0x3e8] ;  /* 0x0003e80001087983 */ /* 0x000f280000300800 */
[----:B------:R-:W4:Y:S04]  /*60a50*/  LDL.LU R9, [R1+0x3ec] ;  /* 0x0003ec0001097983 */ /* 0x000f280000300800 */
[----:B------:R-:W4:Y:S04]  /*60a60*/  LDL.LU R10, [R1+0x39c] ;  /* 0x00039c00010a7983 */ /* 0x000f280000300800 */
[----:B------:R-:W5:Y:S01]  /*60a70*/  LDL.LU R11, [R1+0x398] ;  /* 0x00039800010b7983 */ /* 0x000f620000300800 */
[----:B------:R-:W-:-:S04]  /*60a80*/  MOV R2, R17 ;  /* 0x0000001100027202 */ /* 0x000fc80000000f00 */
[C---:B------:R-:W-:Y:S02]  /*60a90*/  FSETP.GT.AND P2, PT, |R2|.reuse, 8.50705917302346158658e+37, PT ;  /* 0x7e8000000200780b */ /* 0x040fe40003f44200 */
[C---:B------:R-:W-:Y:S01]  /*60aa0*/  FSETP.GEU.AND P5, PT, |R2|.reuse, 1.175494350822287508e-38, PT ;  /* 0x008000000200780b */ /* 0x040fe20003fae200 */
[C---:B------:R-:W-:Y:S01]  /*60ab0*/  FMUL R12, R2.reuse, 8388608 ;  /* 0x4b000000020c7820 */ /* 0x040fe20000400000 */
[----:B------:R-:W-:-:S04]  /*60ac0*/  FSETP.GEU.AND P0, PT, R2, 1.175494350822287508e-38, PT ;  /* 0x008000000200780b */ /* 0x000fc80003f0e000 */
[----:B------:R-:W-:-:S05]  /*60ad0*/  FSEL R12, R12, R2, !P0 ;  /* 0x000000020c0c7208 */ /* 0x000fca0004000000 */
[----:B------:R-:W-:-:S04]  /*60ae0*/  @P2 FMUL R2, R2, 0.25 ;  /* 0x3e80000002022820 */ /* 0x000fc80000400000 */
[----:B------:R-:W-:-:S04]  /*60af0*/  @!P5 FMUL R2, R2, 16777216 ;  /* 0x4b8000000202d820 */ /* 0x000fc80000400000 */
[----:B------:R0:W1:Y:S01]  /*60b00*/  MUFU.RCP R14, R2 ;  /* 0x00000002000e7308 */ /* 0x0000620000001000 */
[----:B------:R-:W-:-:S05]  /*60b10*/  IMAD.MOV.U32 R4, RZ, RZ, R16 ;  /* 0x000000ffff047224 */ /* 0x000fca00078e0010 */
[C---:B------:R-:W-:Y:S01]  /*60b20*/  FSETP.GEU.AND P3, PT, R4.reuse, 1.175494350822287508e-38, PT ;  /* 0x008000000400780b */ /* 0x040fe20003f6e000 */
[----:B0-----:R-:W-:-:S05]  /*60b30*/  FMUL R2, R4, 8388608 ;  /* 0x4b00000004027820 */ /* 0x001fca0000400000 */
[----:B------:R-:W-:-:S04]  /*60b40*/  FSEL R2, R2, R4, !P3 ;  /* 0x0000000402027208 */ /* 0x000fc80005800000 */
[----:B------:R-:W-:-:S04]  /*60b50*/  IADD3 R13, PT, PT, R2, -0x3f3504f3, RZ ;  /* 0xc0cafb0d020d7810 */ /* 0x000fc80007ffe0ff */
[----:B------:R-:W-:Y:S01]  /*60b60*/  LOP3.LUT R13, R13, 0xff800000, RZ, 0xc0, !PT ;  /* 0xff8000000d0d7812 */ /* 0x000fe200078ec0ff */
[----:B--2---:R-:W-:Y:S01]  /*60b70*/  @P2 FMUL R0, R0, 0.25 ;  /* 0x3e80000000002820 */ /* 0x004fe20000400000 */
[----:B---3--:R-:W-:Y:S01]  /*60b80*/  @P2 FMUL R7, R7, 0.25 ;  /* 0x3e80000007072820 */ /* 0x008fe20000400000 */
[----:B----4-:R-:W-:Y:S01]  /*60b90*/  @P2 FMUL R10, R10, 0.25 ;  /* 0x3e8000000a0a2820 */ /* 0x010fe20000400000 */
[----:B-----5:R-:W-:-:S03]  /*60ba0*/  @P2 FMUL R11, R11, 0.25 ;  /* 0x3e8000000b0b2820 */ /* 0x020fc60000400000 */
[----:B------:R-:W-:Y:S01]  /*60bb0*/  @!P5 FMUL R10, R10, 16777216 ;  /* 0x4b8000000a0ad820 */ /* 0x000fe20000400000 */
[----:B------:R-:W-:Y:S01]  /*60bc0*/  @P2 FMUL R9, R9, 0.25 ;  /* 0x3e80000009092820 */ /* 0x000fe20000400000 */
[----:B------:R-:W-:Y:S02]  /*60bd0*/  @!P5 FMUL R11, R11, 16777216 ;  /* 0x4b8000000b0bd820 */ /* 0x000fe40000400000 */
[C---:B-1----:R-:W-:Y:S01]  /*60be0*/  FMUL R10, R14.reuse, R10 ;  /* 0x0000000a0e0a7220 */ /* 0x042fe20000400000 */
[----:B------:R-:W-:Y:S01]  /*60bf0*/  @!P5 FMUL R9, R9, 16777216 ;  /* 0x4b8000000909d820 */ /* 0x000fe20000400000 */
[----:B------:R-:W-:Y:S01]  /*60c00*/  FMUL R3, R14, R11 ;  /* 0x0000000b0e037220 */ /* 0x000fe20000400000 */
[----:B------:R-:W-:Y:S01]  /*60c10*/  @!P5 FMUL R7, R7, 16777216 ;  /* 0x4b8000000707d820 */ /* 0x000fe20000400000 */
[----:B------:R-:W-:Y:S01]  /*60c20*/  @P2 FMUL R8, R8, 0.25 ;  /* 0x3e80000008082820 */ /* 0x000fe20000400000 */
[----:B------:R-:W-:Y:S01]  /*60c30*/  @P2 FMUL R6, R6, 0.25 ;  /* 0x3e80000006062820 */ /* 0x000fe20000400000 */
[----:B------:R-:W-:Y:S01]  /*60c40*/  STL [R1+0x3bc], R10 ;  /* 0x0003bc0a01007387 */ /* 0x000fe20000100800 */
[----:B------:R-:W-:Y:S01]  /*60c50*/  FMUL R9, R14, R9 ;  /* 0x000000090e097220 */ /* 0x000fe20000400000 */
[----:B------:R-:W-:-:S02]  /*60c60*/  @P2 FMUL R5, R5, 0.25 ;  /* 0x3e80000005052820 */ /* 0x000fc40000400000 */
[----:B------:R0:W-:Y:S01]  /*60c70*/  STL [R1+0x3b8], R3 ;  /* 0x0003b80301007387 */ /* 0x0001e20000100800 */
[----:B------:R-:W-:Y:S01]  /*60c80*/  @!P5 FMUL R8, R8, 16777216 ;  /* 0x4b8000000808d820 */ /* 0x000fe20000400000 */
[----:B------:R-:W-:Y:S01]  /*60c90*/  @!P5 FMUL R6, R6, 16777216 ;  /* 0x4b8000000606d820 */ /* 0x000fe20000400000 */
[----:B------:R-:W-:Y:S01]  /*60ca0*/  @!P5 FMUL R5, R5, 16777216 ;  /* 0x4b8000000505d820 */ /* 0x000fe20000400000 */
[----:B------:R-:W-:Y:S01]  /*60cb0*/  STL [R1+0x3ac], R9 ;  /* 0x0003ac0901007387 */ /* 0x000fe20000100800 */
[C---:B------:R-:W-:Y:S01]  /*60cc0*/  FMUL R8, R14.reuse, R8 ;  /* 0x000000080e087220 */ /* 0x040fe20000400000 */
[----:B0-----:R-:W-:Y:S01]  /*60cd0*/  FMUL R3, R14, R7 ;  /* 0x000000070e037220 */ /* 0x001fe20000400000 */
[----:B------:R-:W-:-:S04]  /*60ce0*/  @!P5 FMUL R0, R0, 16777216 ;  /* 0x4b8000000000d820 */ /* 0x000fc80000400000 */
[----:B------:R0:W-:Y:S01]  /*60cf0*/  STL [R1+0x16a0], R3 ;  /* 0x0016a00301007387 */ /* 0x0001e20000100800 */
[----:B------:R-:W-:-:S03]  /*60d00*/  FMUL R5, R14, R5 ;  /* 0x000000050e057220 */ /* 0x000fc60000400000 */
[----:B------:R-:W-:Y:S01]  /*60d10*/  STL [R1+0x3a8], R8 ;  /* 0x0003a80801007387 */ /* 0x000fe20000100800 */
[----:B0-----:R-:W-:-:S05]  /*60d20*/  FMUL R3, R14, R6 ;  /* 0x000000060e037220 */ /* 0x001fca0000400000 */
[----:B------:R0:W-:Y:S04]  /*60d30*/  STL [R1+0x16a4], R3 ;  /* 0x0016a40301007387 */ /* 0x0001e80000100800 */
[----:B------:R1:W-:Y:S01]  /*60d40*/  STL [R1+0x208], R5 ;  /* 0x0002080501007387 */ /* 0x0003e20000100800 */
[----:B0-----:R-:W-:Y:S01]  /*60d50*/  FMUL R3, R14, R0 ;  /* 0x000000000e037220 */ /* 0x001fe20000400000 */
[----:B------:R-:W-:Y:S01]  /*60d60*/  IMAD.IADD R0, R2, 0x1, -R13 ;  /* 0x0000000102007824 */ /* 0x000fe200078e0a0d */
[----:B------:R-:W-:Y:S02]  /*60d70*/  I2FP.F32.S32 R13, R13 ;  /* 0x0000000d000d7245 */ /* 0x000fe40000201400 */
[----:B-1----:R-:W-:Y:S01]  /*60d80*/  FSEL R5, RZ, -23, P3 ;  /* 0xc1b80000ff057808 */ /* 0x002fe20001800000 */
        /* <DEDUP_REMOVED lines=15> */
[----:B------:R-:W2:Y:S04]  /*60e80*/  LDL.LU R0, [R1+0x3b0] ;  /* 0x0003b00001007983 */ /* 0x000ea80000300800 */
[----:B------:R-:W3:Y:S04]  /*60e90*/  LDL.LU R5, [R1+0x3b4] ;  /* 0x0003b40001057983 */ /* 0x000ee80000300800 */
[----:B------:R-:W4:Y:S04]  /*60ea0*/  LDL.LU R6, [R1+0x3a0] ;  /* 0x0003a00001067983 */ /* 0x000f280000300800 */
[----:B------:R-:W5:Y:S04]  /*60eb0*/  LDL.LU R7, [R1+0x3a4] ;  /* 0x0003a40001077983 */ /* 0x000f680000300800 */
[----:B------:R-:W2:Y:S04]  /*60ec0*/  LDL.LU R8, [R1+0x394] ;  /* 0x0003940001087983 */ /* 0x000ea80000300800 */
[----:B------:R-:W3:Y:S04]  /*60ed0*/  LDL.LU R9, [R1+0x390] ;  /* 0x0003900001097983 */ /* 0x000ee80000300800 */
[----:B------:R-:W4:Y:S04]  /*60ee0*/  LDL.LU R10, [R1+0x3e4] ;  /* 0x0003e400010a7983 */ /* 0x000f280000300800 */
[----:B------:R-:W5:Y:S01]  /*60ef0*/  LDL.LU R11, [R1+0x3e0] ;  /* 0x0003e000010b7983 */ /* 0x000f620000300800 */
[----:B------:R-:W-:-:S02]  /*60f00*/  FSETP.GT.AND P2, PT, |R4|, 8.50705917302346158658e+37, PT ;  /* 0x7e8000000400780b */ /* 0x000fc40003f44200 */
[----:B------:R-:W-:-:S11]  /*60f10*/  FSETP.GEU.AND P3, PT, |R4|, 1.175494350822287508e-38, PT ;  /* 0x008000000400780b */ /* 0x000fd60003f6e200 */
[----:B------:R-:W-:-:S04]  /*60f20*/  @P2 FMUL R4, R4, 0.25 ;  /* 0x3e80000004042820 */ /* 0x000fc80000400000 */
[----:B------:R-:W-:-:S06]  /*60f30*/  @!P3 FMUL R4, R4, 16777216 ;  /* 0x4b8000000404b820 */ /* 0x000fcc0000400000 */
[----:B------:R-:W1:Y:S01]  /*60f40*/  MUFU.RCP R4, R4 ;  /* 0x0000000400047308 */ /* 0x000e620000001000 */
[----:B------:R-:W-:Y:S01]  /*60f50*/  FSETP.NEU.AND P5, PT, R2, RZ, PT ;  /* 0x000000ff0200720b */ /* 0x000fe20003fad000 */
[----:B--2---:R-:W-:Y:S01]  /*60f60*/  @P2 FMUL R8, R8, 0.25 ;  /* 0x3e80000008082820 */ /* 0x004fe20000400000 */
[----:B---3--:R-:W-:-:S03]  /*60f70*/  @P2 FMUL R9, R9, 0.25 ;  /* 0x3e80000009092820 */ /* 0x008fc60000400000 */
[----:B------:R-:W-:Y:S01]  /*60f80*/  @!P3 FMUL R8, R8, 16777216 ;  /* 0x4b8000000808b820 */ /* 0x000fe20000400000 */
[----:B----4-:R-:W-:Y:S01]  /*60f90*/  @P2 FMUL R10, R10, 0.25 ;  /* 0x3e8000000a0a2820 */ /* 0x010fe20000400000 */
[----:B------:R-:W-:Y:S02]  /*60fa0*/  @!P3 FMUL R9, R9, 16777216 ;  /* 0x4b8000000909b820 */ /* 0x000fe40000400000 */
[----:B-1----:R-:W-:Y:S01]  /*60fb0*/  FMUL R8, R4, R8 ;  /* 0x0000000804087220 */ /* 0x002fe20000400000 */
[----:B------:R-:W-:Y:S01]  /*60fc0*/  @!P3 FMUL R10, R10, 16777216 ;  /* 0x4b8000000a0ab820 */ /* 0x000fe20000400000 */
[----:B-----5:R-:W-:Y:S01]  /*60fd0*/  @P2 FMUL R11, R11, 0.25 ;  /* 0x3e8000000b0b2820 */ /* 0x020fe20000400000 */
[----:B------:R-:W-:Y:S01]  /*60fe0*/  @P2 FMUL R7, R7, 0.25 ;  /* 0x3e80000007072820 */ /* 0x000fe20000400000 */
[C---:B------:R-:W-:Y:S01]  /*60ff0*/  FMUL R9, R4.reuse, R9 ;  /* 0x0000000904097220 */ /* 0x040fe20000400000 */
[----:B0-----:R-:W-:Y:S01]  /*61000*/  FMUL R3, R4, R10 ;  /* 0x0000000a04037220 */ /* 0x001fe20000400000 */
[----:B------:R-:W-:Y:S01]  /*61010*/  @!P3 FMUL R11, R11, 16777216 ;  /* 0x4b8000000b0bb820 */ /* 0x000fe20000400000 */
[----:B------:R-:W-:Y:S01]  /*61020*/  @!P3 FMUL R7, R7, 16777216 ;  /* 0x4b8000000707b820 */ /* 0x000fe20000400000 */
[----:B------:R0:W-:Y:S01]  /*61030*/  STL [R1+0x3a0], R8 ;  /* 0x0003a00801007387 */ /* 0x0001e20000100800 */
[----:B------:R-:W-:Y:S01]  /*61040*/  @P2 FMUL R6, R6, 0.25 ;  /* 0x3e80000006062820 */ /* 0x000fe20000400000 */
[----:B------:R-:W-:-:S02]  /*61050*/  @P2 FMUL R5, R5, 0.25 ;  /* 0x3e80000005052820 */ /* 0x000fc40000400000 */
[----:B------:R-:W-:Y:S01]  /*61060*/  STL [R1+0x39c], R9 ;  /* 0x00039c0901007387 */ /* 0x000fe20000100800 */
[----:B------:R-:W-:-:S03]  /*61070*/  @P2 FMUL R0, R0, 0.25 ;  /* 0x3e80000000002820 */ /* 0x000fc60000400000 */
[----:B------:R-:W2:Y:S01]  /*61080*/  LDL.LU.64 R16, [R1+0x6a0] ;  /* 0x0006a00001107983 */ /* 0x000ea20000300a00 */
[----:B0-----:R-:W-:-:S03]  /*61090*/  FMUL R8, R4, R11 ;  /* 0x0000000b04087220 */ /* 0x001fc60000400000 */
[----:B------:R0:W-:Y:S01]  /*610a0*/  STL [R1+0x398], R3 ;  /* 0x0003980301007387 */ /* 0x0001e20000100800 */
[----:B------:R-:W-:Y:S01]  /*610b0*/  ISETP.GE.U32.AND P2, PT, R2, 0x7f800000, PT ;  /* 0x7f8000000200780c */ /* 0x000fe20003f46070 */
[----:B------:R-:W-:Y:S01]  /*610c0*/  @!P3 FMUL R6, R6, 16777216 ;  /* 0x4b8000000606b820 */ /* 0x000fe20000400000 */
[----:B------:R-:W-:Y:S01]  /*610d0*/  @!P3 FMUL R5, R5, 16777216 ;  /* 0x4b8000000505b820 */ /* 0x000fe20000400000 */
[----:B------:R-:W-:Y:S01]  /*610e0*/  @!P3 FMUL R0, R0, 16777216 ;  /* 0x4b8000000000b820 */ /* 0x000fe20000400000 */
[----:B------:R-:W-:Y:S01]  /*610f0*/  STL [R1+0x394], R8 ;  /* 0x0003940801007387 */ /* 0x000fe20000100800 */
[C---:B0-----:R-:W-:Y:S01]  /*61100*/  FMUL R3, R4.reuse, R7 ;  /* 0x0000000704037220 */ /* 0x041fe20000400000 */
[----:B------:R-:W-:-:S04]  /*61110*/  FMUL R5, R4, R5 ;  /* 0x0000000504057220 */ /* 0x000fc80000400000 */
[----:B------:R0:W-:Y:S02]  /*61120*/  STL [R1+0x16a8], R3 ;  /* 0x0016a80301007387 */ /* 0x0001e40000100800 */
[C---:B0-----:R-:W-:Y:S01]  /*61130*/  FMUL R3, R4.reuse, R6 ;  /* 0x0000000604037220 */ /* 0x041fe20000400000 */
[----:B------:R-:W-:Y:S01]  /*61140*/  FMUL R4, R4, R0 ;  /* 0x0000000004047220 */ /* 0x000fe20000400000 */
[----:B------:R-:W-:-:S03]  /*61150*/  IADD3 R0, PT, PT, R12, -0x3f3504f3, RZ ;  /* 0xc0cafb0d0c007810 */ /* 0x000fc60007ffe0ff */
[----:B------:R0:W-:Y:S01]  /*61160*/  STL [R1+0x16ac], R3 ;  /* 0x0016ac0301007387 */ /* 0x0001e20000100800 */
[----:B------:R-:W-:-:S03]  /*61170*/  LOP3.LUT R0, R0, 0xff800000, RZ, 0xc0, !PT ;  /* 0xff80000000007812 */ /* 0x000fc600078ec0ff */
[----:B------:R-:W-:Y:S04]  /*61180*/  STL [R1+0x110], R5 ;  /* 0x0001100501007387 */ /* 0x000fe80000100800 */
[----:B------:R1:W-:Y:S01]  /*61190*/  STL [R1+0x10c], R4 ;  /* 0x00010c0401007387 */ /* 0x0003e20000100800 */
[----:B0-----:R-:W-:Y:S01]  /*611a0*/  FADD R3, R14, R13 ;  /* 0x0000000d0e037221 */ /* 0x001fe20000000000 */
[----:B-1----:R-:W-:Y:S01]  /*611b0*/  @P2 IMAD.MOV.U32 R4, RZ, RZ, 0x7f800000 ;  /* 0x7f800000ff042424 */ /* 0x002fe200078e00ff */
[----:B------:R-:W-:-:S03]  /*611c0*/  IADD3 R5, PT, PT, R12, -R0, RZ ;  /* 0x800000000c057210 */ /* 0x000fc60007ffe0ff */
[----:B------:R-:W-:Y:S01]  /*611d0*/  @P2 FFMA.FTZ R3, R2, R4, +INF ;  /* 0x7f80000002032423 */ /* 0x000fe20000010004 */
[----:B------:R-:W-:Y:S02]  /*611e0*/  I2FP.F32.S32 R4, R0 ;  /* 0x0000000000047245 */ /* 0x000fe40000201400 */
[----:B------:R-:W-:Y:S01]  /*611f0*/  FSEL R6, RZ, -23, P0 ;  /* 0xc1b80000ff067808 */ /* 0x000fe20000000000 */
[----:B------:R-:W-:Y:S01]  /*61200*/  FADD R0, R5, -1 ;  /* 0xbf80000005007421 */ /* 0x000fe20000000000 */
[----:B------:R0:W-:Y:S03]  /*61210*/  STL [R1+0xc], R3 ;  /* 0x00000c0301007387 */ /* 0x0001e60000100800 */
[----:B------:R-:W-:Y:S01]  /*61220*/  FFMA.FTZ R6, R4, 1.1920928955078125e-07, R6 ;  /* 0x3400000004067823 */ /* 0x000fe20000010006 */
[----:B0-----:R-:W-:-:S04]  /*61230*/  IMAD.MOV.U32 R3, RZ, RZ, 0x3dc6b27f ;  /* 0x3dc6b27fff037424 */ /* 0x001fc800078e00ff */
[----:B------:R-:W-:-:S04]  /*61240*/  FFMA.FTZ R4, R0, R3, -0.16845393180847167969 ;  /* 0xbe2c7f3000047423 */ /* 0x000fc80000010003 */
[----:B------:R-:W-:-:S04]  /*61250*/  FFMA.FTZ R4, R0, R4, 0.1716887056827545166 ;  /* 0x3e2fcf2a00047423 */ /* 0x000fc80000010004 */
[----:B------:R-:W-:-:S04]  /*61260*/  FFMA.FTZ R4, R0, R4, -0.17900948226451873779 ;  /* 0xbe374e4300047423 */ /* 0x000fc80000010004 */
[----:B------:R-:W-:-:S04]  /*61270*/  FFMA.FTZ R4, R0, R4, 0.20512372255325317383 ;  /* 0x3e520bf400047423 */ /* 0x000fc80000010004 */
[----:B------:R-:W-:-:S04]  /*61280*/  FFMA.FTZ R4, R0, R4, -0.24046532809734344482 ;  /* 0xbe763c8b00047423 */ /* 0x000fc80000010004 */
[----:B------:R-:W-:-:S04]  /*61290*/  FFMA.FTZ R4, R0, R4, 0.28857114911079406738 ;  /* 0x3e93bf9900047423 */ /* 0x000fc80000010004 */
[----:B------:R-:W-:Y:S01]  /*612a0*/  FFMA.FTZ R4, R0, R4, -0.36067417263984680176 ;  /* 0xbeb8aa4900047423 */ /* 0x000fe20000010004 */
[----:B------:R-:W-:-:S03]  /*612b0*/  ISETP.GE.U32.AND P0, PT, R12, 0x7f800000, PT ;  /* 0x7f8000000c00780c */ /* 0x000fc60003f06070 */
[----:B------:R-:W-:-:S04]  /*612c0*/  FFMA.FTZ R4, R0, R4, 0.48089820146560668945 ;  /* 0x3ef6384a00047423 */ /* 0x000fc80000010004 */
[----:B------:R-:W-:-:S04]  /*612d0*/  FFMA.FTZ R4, R0, R4, -0.72134751081466674805 ;  /* 0xbf38aa3b00047423 */ /* 0x000fc80000010004 */
[----:B------:R-:W-:-:S04]  /*612e0*/  FMUL R4, R0, R4 ;  /* 0x0000000400047220 */ /* 0x000fc80000400000 */
[----:B------:R-:W-:Y:S01]  /*612f0*/  FMUL R4, R0, R4 ;  /* 0x0000000400047220 */ /* 0x000fe20000400000 */
[----:B------:R-:W-:-:S03]  /*61300*/  @P0 MOV R2, 0x7f800000 ;  /* 0x7f80000000020802 */ /* 0x000fc60000000f00 */
[----:B------:R-:W-:-:S04]  /*61310*/  FFMA.FTZ R5, R0, 1.4426950216293334961, R4 ;  /* 0x3fb8aa3b00057823 */ /* 0x000fc80000010004 */
[----:B------:R-:W-:Y:S01]  /*61320*/  FADD R5, R6, R5 ;  /* 0x0000000506057221 */ /* 0x000fe20000000000 */
[C---:B------:R-:W-:Y:S02]  /*61330*/  @P0 FFMA.FTZ R5, R12.reuse, R2, +INF ;  /* 0x7f8000000c050423 */ /* 0x040fe40000010002 */
[----:B------:R-:W3:Y:S04]  /*61340*/  LDL.LU R2, [R1+0x3f8] ;  /* 0x0003f80001027983 */ /* 0x000ee80000300800 */
[----:B------:R0:W-:Y:S04]  /*61350*/  STL [R1], R5 ;  /* 0x0000000501007387 */ /* 0x0001e80000100800 */
[----:B0-----:R-:W4:Y:S04]  /*61360*/  LDL.LU R5, [R1+0x3fc] ;  /* 0x0003fc0001057983 */ /* 0x001f280000300800 */
[----:B------:R-:W5:Y:S04]  /*61370*/  LDL.LU R6, [R1+0x408] ;  /* 0x0004080001067983 */ /* 0x000f680000300800 */
[----:B------:R-:W5:Y:S04]  /*61380*/  LDL.LU R7, [R1+0x40c] ;  /* 0x00040c0001077983 */ /* 0x000f680000300800 */
[----:B------:R-:W5:Y:S04]  /*61390*/  LDL.LU R8, [R1+0x41c] ;  /* 0x00041c0001087983 */ /* 0x000f680000300800 */
[----:B------:R-:W5:Y:S04]  /*613a0*/  LDL.LU R9, [R1+0x418] ;  /* 0x0004180001097983 */ /* 0x000f680000300800 */
[----:B------:R-:W5:Y:S04]  /*613b0*/  LDL.LU R11, [R1+0x42c] ;  /* 0x00042c00010b7983 */ /* 0x000f680000300800 */
[----:B------:R-:W5:Y:S01]  /*613c0*/  LDL.LU R13, [R1+0x428] ;  /* 0x00042800010d7983 */ /* 0x000f620000300800 */
[----:B------:R-:W-:Y:S01]  /*613d0*/  FSETP.NEU.AND P0, PT, R12, RZ, PT ;  /* 0x000000ff0c00720b */ /* 0x000fe20003f0d000 */
[----:B--2---:R-:W-:-:S05]  /*613e0*/  IMAD.MOV.U32 R0, RZ, RZ, R17 ;  /* 0x000000ffff007224 */ /* 0x004fca00078e0011 */
[C---:B------:R-:W-:Y:S02]  /*613f0*/  FSETP.GT.AND P6, PT, |R0|.reuse, 8.50705917302346158658e+37, PT ;  /* 0x7e8000000000780b */ /* 0x040fe40003fc4200 */
[C---:B------:R-:W-:Y:S01]  /*61400*/  FSETP.GEU.AND P3, PT, |R0|.reuse, 1.175494350822287508e-38, PT ;  /* 0x008000000000780b */ /* 0x040fe20003f6e200 */
[C---:B------:R-:W-:Y:S01]  /*61410*/  FMUL R10, R0.reuse, 8388608 ;  /* 0x4b000000000a7820 */ /* 0x040fe20000400000 */
[----:B------:R-:W-:-:S04]  /*61420*/  FSETP.GEU.AND P2, PT, R0, 1.175494350822287508e-38, PT ;  /* 0x008000000000780b */ /* 0x000fc80003f4e000 */
[----:B------:R-:W-:-:S05]  /*61430*/  FSEL R10, R10, R0, !P2 ;  /* 0x000000000a0a7208 */ /* 0x000fca0005000000 */
[----:B------:R-:W-:-:S04]  /*61440*/  @P6 FMUL R0, R0, 0.25 ;  /* 0x3e80000000006820 */ /* 0x000fc80000400000 */
[----:B------:R-:W-:-:S04]  /*61450*/  @!P3 FMUL R0, R0, 16777216 ;  /* 0x4b8000000000b820 */ /* 0x000fc80000400000 */
[----:B------:R-:W0:Y:S01]  /*61460*/  MUFU.RCP R14, R0 ;  /* 0x00000000000e7308 */ /* 0x000e220000001000 */
[----:B------:R-:W-:-:S05]  /*61470*/  MOV R4, R16 ;  /* 0x0000001000047202 */ /* 0x000fca0000000f00 */
[----:B------:R-:W-:Y:S01]  /*61480*/  FMUL R12, R4, 8388608 ;  /* 0x4b000000040c7820 */ /* 0x000fe20000400000 */
[----:B---3--:R-:W-:Y:S01]  /*61490*/  @P6 FMUL R2, R2, 0.25 ;  /* 0x3e80000002026820 */ /* 0x008fe20000400000 */
[----:B----4-:R-:W-:Y:S01]  /*614a0*/  @P6 FMUL R5, R5, 0.25 ;  /* 0x3e80000005056820 */ /* 0x010fe20000400000 */
[----:B-----5:R-:W-:Y:S01]  /*614b0*/  @P6 FMUL R6, R6, 0.25 ;  /* 0x3e80000006066820 */ /* 0x020fe20000400000 */
[----:B------:R-:W-:Y:S01]  /*614c0*/  @P6 FMUL R7, R7, 0.25 ;  /* 0x3e80000007076820 */ /* 0x000fe20000400000 */
[----:B------:R-:W-:Y:S01]  /*614d0*/  @P6 FMUL R8, R8, 0.25 ;  /* 0x3e80000008086820 */ /* 0x000fe20000400000 */
[----:B------:R-:W-:-:S03]  /*614e0*/  @P6 FMUL R9, R9, 0.25 ;  /* 0x3e80000009096820 */ /* 0x000fc60000400000 */
[----:B------:R-:W-:Y:S01]  /*614f0*/  @!P3 FMUL R8, R8, 16777216 ;  /* 0x4b8000000808b820 */ /* 0x000fe20000400000 */
[----:B------:R-:W-:Y:S01]  /*61500*/  @P6 FMUL R11, R11, 0.25 ;  /* 0x3e8000000b0b6820 */ /* 0x000fe20000400000 */
[----:B------:R-:W-:Y:S01]  /*61510*/  @!P3 FMUL R9, R9, 16777216 ;  /* 0x4b8000000909b820 */ /* 0x000fe20000400000 */
[----:B------:R-:W-:Y:S01]  /*61520*/  @P6 FMUL R13, R13, 0.25 ;  /* 0x3e8000000d0d6820 */ /* 0x000fe20000400000 */
[----:B------:R-:W-:Y:S01]  /*61530*/  FSETP.GEU.AND P6, PT, R4, 1.175494350822287508e-38, PT ;  /* 0x008000000400780b */ /* 0x000fe20003fce000 */
[----:B------:R-:W-:Y:S01]  /*61540*/  @!P3 FMUL R11, R11, 16777216 ;  /* 0x4b8000000b0bb820 */ /* 0x000fe20000400000 */
[----:B0-----:R-:W-:Y:S02]  /*61550*/  FMUL R15, R14, R8 ;  /* 0x000000080e0f7220 */ /* 0x001fe40000400000 */
[----:B------:R-:W-:Y:S01]  /*61560*/  FSEL R12, R12, R4, !P6 ;  /* 0x000000040c0c7208 */ /* 0x000fe20007000000 */
[C---:B------:R-:W-:Y:S01]  /*61570*/  FMUL R9, R14.reuse, R9 ;  /* 0x000000090e097220 */ /* 0x040fe20000400000 */
[----:B------:R-:W-:Y:S01]  /*61580*/  @!P3 FMUL R13, R13, 16777216 ;  /* 0x4b8000000d0db820 */ /* 0x000fe20000400000 */
[----:B------:R-:W-:Y:S01]  /*61590*/  FMUL R8, R14, R11 ;  /* 0x0000000b0e087220 */ /* 0x000fe20000400000 */
[----:B------:R-:W-:Y:S01]  /*615a0*/  @!P3 FMUL R7, R7, 16777216 ;  /* 0x4b8000000707b820 */ /* 0x000fe20000400000 */
[----:B------:R-:W-:Y:S01]  /*615b0*/  @!P3 FMUL R6, R6, 16777216 ;  /* 0x4b8000000606b820 */ /* 0x000fe20000400000 */
[----:B------:R-:W-:-:S02]  /*615c0*/  VIADD R0, R12, 0xc0cafb0d ;  /* 0xc0cafb0d0c007836 */ /* 0x000fc40000000000 */
[----:B------:R-:W-:Y:S01]  /*615d0*/  @!P3 FMUL R5, R5, 16777216 ;  /* 0x4b8000000505b820 */ /* 0x000fe20000400000 */
[----:B------:R-:W-:Y:S01]  /*615e0*/  STL [R1+0x388], R15 ;  /* 0x0003880f01007387 */ /* 0x000fe20000100800 */
[----:B------:R-:W-:Y:S01]  /*615f0*/  @!P3 FMUL R2, R2, 16777216 ;  /* 0x4b8000000202b820 */ /* 0x000fe20000400000 */
[----:B------:R-:W-:Y:S02]  /*61600*/  FMUL R11, R14, R13 ;  /* 0x0000000d0e0b7220 */ /* 0x000fe40000400000 */
[----:B------:R0:W-:Y:S01]  /*61610*/  STL [R1+0x384], R9 ;  /* 0x0003840901007387 */ /* 0x0001e20000100800 */
[----:B------:R-:W-:-:S03]  /*61620*/  LOP3.LUT R0, R0, 0xff800000, RZ, 0xc0, !PT ;  /* 0xff80000000007812 */ /* 0x000fc600078ec0ff */
[----:B------:R1:W-:Y:S01]  /*61630*/  STL [R1+0x380], R8 ;  /* 0x0003800801007387 */ /* 0x0003e20000100800 */
[C---:B0-----:R-:W-:Y:S01]  /*61640*/  FMUL R9, R14.reuse, R7 ;  /* 0x000000070e097220 */ /* 0x041fe20000400000 */
[C---:B------:R-:W-:Y:S01]  /*61650*/  FMUL R7, R14.reuse, R5 ;  /* 0x000000050e077220 */ /* 0x040fe20000400000 */
[C---:B-1----:R-:W-:Y:S01]  /*61660*/  FMUL R8, R14.reuse, R6 ;  /* 0x000000060e087220 */ /* 0x042fe20000400000 */
[----:B------:R-:W-:Y:S01]  /*61670*/  FMUL R6, R14, R2 ;  /* 0x000000020e067220 */ /* 0x000fe20000400000 */
[----:B------:R-:W-:Y:S01]  /*61680*/  STL [R1+0x37c], R11 ;  /* 0x00037c0b01007387 */ /* 0x000fe20000100800 */
[----:B------:R-:W-:-:S03]  /*61690*/  IADD3 R5, PT, PT, R12, -R0, RZ ;  /* 0x800000000c057210 */ /* 0x000fc60007ffe0ff */
[----:B------:R-:W-:Y:S01]  /*616a0*/  STL [R1+0x108], R9 ;  /* 0x0001080901007387 */ /* 0x000fe20000100800 */
[----:B------:R-:W-:-:S03]  /*616b0*/  I2FP.F32.S32 R2, R0 ;  /* 0x0000000000027245 */ /* 0x000fc60000201400 */
[----:B------:R-:W-:Y:S04]  /*616c0*/  STL [R1+0x104], R8 ;  /* 0x0001040801007387 */ /* 0x000fe80000100800 */
[----:B------:R-:W-:Y:S01]  /*616d0*/  STL [R1+0x100], R7 ;  /* 0x0001000701007387 */ /* 0x000fe20000100800 */
[----:B------:R-:W-:-:S03]  /*616e0*/  FADD R0, R5, -1 ;  /* 0xbf80000005007421 */ /* 0x000fc60000000000 */
[----:B------:R0:W-:Y:S02]  /*616f0*/  STL [R1+0x24], R6 ;  /* 0x0000240601007387 */ /* 0x0001e40000100800 */
[----:B0-----:R-:W-:-:S05]  /*61700*/  FSEL R6, RZ, -23, P6 ;  /* 0xc1b80000ff067808 */ /* 0x001fca0003000000 */
        /* <DEDUP_REMOVED lines=11> */
[----:B------:R-:W-:-:S04]  /*617c0*/  FMUL R2, R0, R2 ;  /* 0x0000000200027220 */ /* 0x000fc80000400000 */
[----:B------:R-:W-:Y:S02]  /*617d0*/  FFMA.FTZ R13, R0, 1.4426950216293334961, R2 ;  /* 0x3fb8aa3b000d7823 */ /* 0x000fe40000010002 */
[----:B------:R-:W2:Y:S04]  /*617e0*/  LDL.LU R0, [R1+0x3f0] ;  /* 0x0003f00001007983 */ /* 0x000ea80000300800 */
[----:B------:R-:W3:Y:S04]  /*617f0*/  LDL.LU R2, [R1+0x3f4] ;  /* 0x0003f40001027983 */ /* 0x000ee80000300800 */
[----:B------:R-:W4:Y:S04]  /*61800*/  LDL.LU R5, [R1+0x400] ;  /* 0x0004000001057983 */ /* 0x000f280000300800 */
[----:B------:R-:W5:Y:S04]  /*61810*/  LDL.LU R6, [R1+0x404] ;  /* 0x0004040001067983 */ /* 0x000f680000300800 */
[----:B------:R-:W2:Y:S04]  /*61820*/  LDL.LU R7, [R1+0x414] ;  /* 0x0004140001077983 */ /* 0x000ea80000300800 */
[----:B------:R-:W3:Y:S04]  /*61830*/  LDL.LU R8, [R1+0x410] ;  /* 0x0004100001087983 */ /* 0x000ee80000300800 */
[----:B------:R-:W3:Y:S04]  /*61840*/  LDL.LU R9, [R1+0x424] ;  /* 0x0004240001097983 */ /* 0x000ee80000300800 */
[----:B------:R-:W3:Y:S01]  /*61850*/  LDL.LU R11, [R1+0x420] ;  /* 0x00042000010b7983 */ /* 0x000ee20000300800 */
[----:B------:R-:W-:-:S02]  /*61860*/  FSETP.GT.AND P6, PT, |R4|, 8.50705917302346158658e+37, PT ;  /* 0x7e8000000400780b */ /* 0x000fc40003fc4200 */
[----:B------:R-:W-:-:S11]  /*61870*/  FSETP.GEU.AND P3, PT, |R4|, 1.175494350822287508e-38, PT ;  /* 0x008000000400780b */ /* 0x000fd60003f6e200 */
[----:B------:R-:W-:-:S04]  /*61880*/  @P6 FMUL R4, R4, 0.25 ;  /* 0x3e80000004046820 */ /* 0x000fc80000400000 */
[----:B------:R-:W-:-:S06]  /*61890*/  @!P3 FMUL R4, R4, 16777216 ;  /* 0x4b8000000404b820 */ /* 0x000fcc0000400000 */
[----:B------:R-:W0:Y:S01]  /*618a0*/  MUFU.RCP R4, R4 ;  /* 0x0000000400047308 */ /* 0x000e220000001000 */
[----:B--2---:R-:W-:-:S04]  /*618b0*/  @P6 FMUL R7, R7, 0.25 ;  /* 0x3e80000007076820 */ /* 0x004fc80000400000 */
[----:B------:R-:W-:-:S04]  /*618c0*/  @!P3 FMUL R7, R7, 16777216 ;  /* 0x4b8000000707b820 */ /* 0x000fc80000400000 */
[----:B0-----:R-:W-:-:S05]  /*618d0*/  FMUL R15, R4, R7 ;  /* 0x00000007040f7220 */ /* 0x001fca0000400000 */
[----:B------:R-:W-:Y:S04]  /*618e0*/  STL [R1+0x378], R15 ;  /* 0x0003780f01007387 */ /* 0x000fe80000100800 */
[----:B------:R-:W2:Y:S01]  /*618f0*/  LDL.LU.64 R16, [R1+0x6a8] ;  /* 0x0006a80001107983 */ /* 0x000ea20000300a00 */
[----:B---3--:R-:W-:Y:S01]  /*61900*/  @P6 FMUL R8, R8, 0.25 ;  /* 0x3e80000008086820 */ /* 0x008fe20000400000 */
[----:B------:R-:W-:Y:S01]  /*61910*/  @P6 FMUL R9, R9, 0.25 ;  /* 0x3e80000009096820 */ /* 0x000fe20000400000 */
[----:B------:R-:W-:Y:S02]  /*61920*/  @P6 FMUL R11, R11, 0.25 ;  /* 0x3e8000000b0b6820 */ /* 0x000fe40000400000 */
[----:B------:R-:W-:Y:S01]  /*61930*/  @!P3 FMUL R8, R8, 16777216 ;  /* 0x4b8000000808b820 */ /* 0x000fe20000400000 */
[----:B------:R-:W-:Y:S01]  /*61940*/  @!P3 FMUL R9, R9, 16777216 ;  /* 0x4b8000000909b820 */ /* 0x000fe20000400000 */
[----:B-----5:R-:W-:Y:S01]  /*61950*/  @P6 FMUL R6, R6, 0.25 ;  /* 0x3e80000006066820 */ /* 0x020fe20000400000 */
[----:B----4-:R-:W-:Y:S01]  /*61960*/  @P6 FMUL R5, R5, 0.25 ;  /* 0x3e80000005056820 */ /* 0x010fe20000400000 */
[----:B------:R-:W-:Y:S01]  /*61970*/  FMUL R8, R4, R8 ;  /* 0x0000000804087220 */ /* 0x000fe20000400000 */
[----:B------:R-:W-:Y:S01]  /*61980*/  @P6 FMUL R2, R2, 0.25 ;  /* 0x3e80000002026820 */ /* 0x000fe20000400000 */
[----:B------:R-:W-:Y:S01]  /*61990*/  FMUL R7, R4, R9 ;  /* 0x0000000904077220 */ /* 0x000fe20000400000 */
[----:B------:R-:W-:Y:S01]  /*619a0*/  @P6 FMUL R0, R0, 0.25 ;  /* 0x3e80000000006820 */ /* 0x000fe20000400000 */
[----:B------:R-:W-:Y:S01]  /*619b0*/  @!P3 FMUL R11, R11, 16777216 ;  /* 0x4b8000000b0bb820 */ /* 0x000fe20000400000 */
[----:B------:R-:W-:Y:S01]  /*619c0*/  @!P3 FMUL R6, R6, 16777216 ;  /* 0x4b8000000606b820 */ /* 0x000fe20000400000 */
[----:B------:R-:W-:Y:S01]  /*619d0*/  ISETP.GE.U32.AND P6, PT, R12, 0x7f800000, PT ;  /* 0x7f8000000c00780c */ /* 0x000fe20003fc6070 */
[----:B------:R-:W-:Y:S01]  /*619e0*/  @!P3 FMUL R5, R5, 16777216 ;  /* 0x4b8000000505b820 */ /* 0x000fe20000400000 */
[----:B------:R-:W-:Y:S01]  /*619f0*/  @!P3 FMUL R2, R2, 16777216 ;  /* 0x4b8000000202b820 */ /* 0x000fe20000400000 */
[----:B------:R0:W-:Y:S01]  /*61a00*/  STL [R1+0x374], R8 ;  /* 0x0003740801007387 */ /* 0x0001e20000100800 */
[----:B------:R-:W-:Y:S01]  /*61a10*/  @!P3 FMUL R0, R0, 16777216 ;  /* 0x4b8000000000b820 */ /* 0x000fe20000400000 */
[----:B------:R-:W-:-:S02]  /*61a20*/  FMUL R5, R4, R5 ;  /* 0x0000000504057220 */ /* 0x000fc40000400000 */
[----:B------:R1:W-:Y:S01]  /*61a30*/  STL [R1+0x370], R7 ;  /* 0x0003700701007387 */ /* 0x0003e20000100800 */
[C---:B0-----:R-:W-:Y:S01]  /*61a40*/  FMUL R8, R4.reuse, R11 ;  /* 0x0000000b04087220 */ /* 0x041fe20000400000 */
[C---:B-1----:R-:W-:Y:S01]  /*61a50*/  FMUL R7, R4.reuse, R6 ;  /* 0x0000000604077220 */ /* 0x042fe20000400000 */
[C---:B------:R-:W-:Y:S01]  /*61a60*/  FMUL R6, R4.reuse, R2 ;  /* 0x0000000204067220 */ /* 0x040fe20000400000 */
[----:B------:R-:W-:Y:S02]  /*61a70*/  FMUL R2, R4, R0 ;  /* 0x0000000004027220 */ /* 0x000fe40000400000 */
[----:B------:R-:W-:Y:S01]  /*61a80*/  STL [R1+0x36c], R8 ;  /* 0x00036c0801007387 */ /* 0x000fe20000100800 */
[----:B------:R-:W-:-:S03]  /*61a90*/  VIADD R0, R10, 0xc0cafb0d ;  /* 0xc0cafb0d0a007836 */ /* 0x000fc60000000000 */
[----:B------:R-:W-:Y:S04]  /*61aa0*/  STL [R1+0x20], R7 ;  /* 0x0000200701007387 */ /* 0x000fe80000100800 */
[----:B------:R0:W-:Y:S04]  /*61ab0*/  STL [R1+0x1c], R5 ;  /* 0x00001c0501007387 */ /* 0x0001e80000100800 */
[----:B------:R-:W-:Y:S04]  /*61ac0*/  STL [R1+0x18], R6 ;  /* 0x0000180601007387 */ /* 0x000fe80000100800 */
[----:B------:R1:W-:Y:S01]  /*61ad0*/  STL [R1+0x14], R2 ;  /* 0x0000140201007387 */ /* 0x0003e20000100800 */
[----:B------:R-:W-:Y:S01]  /*61ae0*/  LOP3.LUT R0, R0, 0xff800000, RZ, 0xc0, !PT ;  /* 0xff80000000007812 */ /* 0x000fe200078ec0ff */
[----:B0-----:R-:W-:Y:S01]  /*61af0*/  FADD R5, R14, R13 ;  /* 0x0000000d0e057221 */ /* 0x001fe20000000000 */
[----:B-1----:R-:W-:-:S03]  /*61b00*/  @P6 MOV R2, 0x7f800000 ;  /* 0x7f80000000026802 */ /* 0x002fc60000000f00 */
[----:B------:R-:W-:Y:S02]  /*61b10*/  IMAD.IADD R4, R10, 0x1, -R0 ;  /* 0x000000010a047824 */ /* 0x000fe400078e0a00 */
[----:B------:R-:W-:Y:S01]  /*61b20*/  @P6 FFMA.FTZ R5, R12, R2, +INF ;  /* 0x7f8000000c056423 */ /* 0x000fe20000010002 */
[----:B------:R-:W-:Y:S01]  /*61b30*/  I2FP.F32.S32 R2, R0 ;  /* 0x0000000000027245 */ /* 0x000fe20000201400 */
[----:B------:R-:W-:-:S03]  /*61b40*/  FADD R0, R4, -1 ;  /* 0xbf80000004007421 */ /* 0x000fc60000000000 */
[----:B------:R0:W-:Y:S02]  /*61b50*/  STL [R1+0x4], R5 ;  /* 0x0000040501007387 */ /* 0x0001e40000100800 */
[----:B0-----:R-:W-:-:S05]  /*61b60*/  FSEL R5, RZ, -23, P2 ;  /* 0xc1b80000ff057808 */ /* 0x001fca0001000000 */
[----:B------:R-:W-:Y:S01]  /*61b70*/  FFMA.FTZ R9, R2, 1.1920928955078125e-07, R5 ;  /* 0x3400000002097823 */ /* 0x000fe20000010005 */
[C---:B------:R-:W-:Y:S01]  /*61b80*/  FFMA.FTZ R2, R0.reuse, R3, -0.16845393180847167969 ;  /* 0xbe2c7f3000027423 */ /* 0x040fe20000010003 */
[----:B------:R-:W0:Y:S01]  /*61b90*/  S2R R15, SR_TID.X ;  /* 0x00000000000f7919 */ /* 0x000e220000002100 */
[----:B------:R-:W1:Y:S02]  /*61ba0*/  LDC.64 R4, c[0x0][0x398] ;  /* 0x0000e600ff047b82 */ /* 0x000e640000000a00 */
        /* <DEDUP_REMOVED lines=8> */
[----:B------:R-:W-:Y:S01]  /*61c30*/  FMUL R2, R0, R2 ;  /* 0x0000000200027220 */ /* 0x000fe20000400000 */
[----:B0-----:R-:W-:-:S03]  /*61c40*/  PRMT R11, R15, 0x6540, R18 ;  /* 0x000065400f0b7816 */ /* 0x001fc60000000012 */
[----:B------:R-:W-:Y:S01]  /*61c50*/  FMUL R2, R0, R2 ;  /* 0x0000000200027220 */ /* 0x000fe20000400000 */
[----:B------:R-:W-:-:S03]  /*61c60*/  UIMAD UR4, UR6, UR4, URZ ;  /* 0x00000004060472a4 */ /* 0x000fc6000f8e02ff */
[----:B------:R-:W-:Y:S01]  /*61c70*/  FFMA.FTZ R8, R0, 1.4426950216293334961, R2 ;  /* 0x3fb8aa3b00087823 */ /* 0x000fe20000010002 */
[----:B------:R-:W-:Y:S01]  /*61c80*/  IMAD R0, R11, UR5, RZ ;  /* 0x000000050b007c24 */ /* 0x000fe2000f8e02ff */
[----:B------:R-:W-:Y:S01]  /*61c90*/  USHF.L.U32 UR5, UR4, 0x1, URZ ;  /* 0x0000000104057899 */ /* 0x000fe200080006ff */
[----:B------:R-:W-:-:S03]  /*61ca0*/  ISETP.GE.U32.AND P2, PT, R10, 0x7f800000, PT ;  /* 0x7f8000000a00780c */ /* 0x000fc60003f46070 */
[C---:B------:R-:W-:Y:S01]  /*61cb0*/  SHF.L.U32 R2, R0.reuse, 0x1, RZ ;  /* 0x0000000100027819 */ /* 0x040fe200000006ff */
[----:B------:R-:W-:-:S03]  /*61cc0*/  IMAD.HI R0, R0, 0x2, RZ ;  /* 0x0000000200007827 */ /* 0x000fc600078e02ff */
[----:B-1----:R-:W-:Y:S01]  /*61cd0*/  IADD3 R2, P3, P6, R2, UR5, R4 ;  /* 0x0000000502027c10 */ /* 0x002fe2000fe7e004 */
[----:B------:R-:W-:Y:S01]  /*61ce0*/  UIMAD.WIDE UR4, UR4, 0x2, URZ ;  /* 0x00000002040478a5 */ /* 0x000fe2000f8e02ff */
[----:B------:R-:W-:-:S04]  /*61cf0*/  FADD R28, R9, R8 ;  /* 0x00000008091c7221 */ /* 0x000fc80000000000 */
[----:B------:R-:W-:Y:S01]  /*61d00*/  @P2 IMAD.MOV.U32 R4, RZ, RZ, 0x7f800000 ;  /* 0x7f800000ff042424 */ /* 0x000fe200078e00ff */
[----:B------:R-:W-:Y:S01]  /*61d10*/  IADD3.X R0, PT, PT, R0, UR5, R5, P3, P6 ;  /* 0x0000000500007c10 */ /* 0x000fe20009fec405 */
[----:B------:R0:W-:Y:S02]  /*61d20*/  STL [R1+0x15c4], R2 ;  /* 0x0015c40201007387 */ /* 0x0001e40000100800 */
[----:B------:R-:W-:Y:S02]  /*61d30*/  @P2 FFMA.FTZ R28, R10, R4, +INF ;  /* 0x7f8000000a1c2423 */ /* 0x000fe40000010004 */
[----:B------:R1:W-:Y:S01]  /*61d40*/  STL [R1+0x15c0], R0 ;  /* 0x0015c00001007387 */ /* 0x0003e20000100800 */
[----:B------:R-:W3:Y:S03]  /*61d50*/  LDCU UR4, c[0x0][0x3e8] ;  /* 0x00007d00ff0477ac */ /* 0x000ee60008000800 */
[----:B------:R-:W4:Y:S04]  /*61d60*/  LDL.LU R4, [R1+0x430] ;  /* 0x0004300001047983 */ /* 0x000f280000300800 */
[----:B------:R-:W5:Y:S04]  /*61d70*/  LDL.LU R5, [R1+0x434] ;  /* 0x0004340001057983 */ /* 0x000f680000300800 */
[----:B------:R-:W3:Y:S04]  /*61d80*/  LDL.LU R8, [R1+0x438] ;  /* 0x0004380001087983 */ /* 0x000ee80000300800 */
[----:B------:R-:W4:Y:S04]  /*61d90*/  LDL.LU R9, [R1+0x43c] ;  /* 0x00043c0001097983 */ /* 0x000f280000300800 */
[----:B------:R-:W5:Y:S04]  /*61da0*/  LDL.LU R11, [R1+0x440] ;  /* 0x00044000010b7983 */ /* 0x000f680000300800 */
[----:B------:R-:W5:Y:S04]  /*61db0*/  LDL.LU R13, [R1+0x444] ;  /* 0x00044400010d7983 */ /* 0x000f680000300800 */
[----:B------:R-:W5:Y:S04]  /*61dc0*/  LDL.LU R14, [R1+0x448] ;  /* 0x00044800010e7983 */ /* 0x000f680000300800 */
[----:B------:R-:W5:Y:S01]  /*61dd0*/  LDL.LU R15, [R1+0x44c] ;  /* 0x00044c00010f7983 */ /* 0x000f620000300800 */
[----:B--2---:R-:W-:Y:S01]  /*61de0*/  MOV R7, R16 ;  /* 0x0000001000077202 */ /* 0x004fe20000000f00 */
[----:B------:R-:W-:-:S02]  /*61df0*/  IMAD.MOV.U32 R6, RZ, RZ, R17 ;  /* 0x000000ffff067224 */ /* 0x000fc400078e0011 */
[----:B------:R-:W2:Y:S04]  /*61e00*/  LDL.LU R16, [R1+0x460] ;  /* 0x0004600001107983 */ /* 0x000ea80000300800 */
[----:B------:R-:W2:Y:S04]  /*61e10*/  LDL.LU R17, [R1+0x46c] ;  /* 0x00046c0001117983 */ /* 0x000ea80000300800 */
[----:B------:R-:W2:Y:S04]  /*61e20*/  LDL.LU R18, [R1+0x45c] ;  /* 0x00045c0001127983 */ /* 0x000ea80000300800 */
[----:B------:R-:W2:Y:S04]  /*61e30*/  LDL.LU R19, [R1+0x458] ;  /* 0x0004580001137983 */ /* 0x000ea80000300800 */
[----:B------:R-:W2:Y:S04]  /*61e40*/  LDL.LU R20, [R1+0x468] ;  /* 0x0004680001147983 */ /* 0x000ea80000300800 */
[----:B------:R-:W2:Y:S04]  /*61e50*/  LDL.LU R22, [R1+0x464] ;  /* 0x0004640001167983 */ /* 0x000ea80000300800 */
[----:B------:R-:W2:Y:S04]  /*61e60*/  LDL.LU R23, [R1+0x454] ;  /* 0x0004540001177983 */ /* 0x000ea80000300800 */
[----:B------:R-:W2:Y:S01]  /*61e70*/  LDL.LU R24, [R1+0x450] ;  /* 0x0004500001187983 */ /* 0x000ea20000300800 */
[----:B------:R-:W-:-:S02]  /*61e80*/  FSETP.GT.AND P6, PT, |R6|, 8.50705917302346158658e+37, PT ;  /* 0x7e8000000600780b */ /* 0x000fc40003fc4200 */
[C---:B------:R-:W-:Y:S01]  /*61e90*/  FSETP.GEU.AND P3, PT, |R6|.reuse, 1.175494350822287508e-38, PT ;  /* 0x008000000600780b */ /* 0x040fe20003f6e200 */
[C---:B------:R-:W-:Y:S01]  /*61ea0*/  FMUL R21, R6.reuse, 8388608 ;  /* 0x4b00000006157820 */ /* 0x040fe20000400000 */
[----:B------:R-:W-:-:S04]  /*61eb0*/  FSETP.GEU.AND P2, PT, R6, 1.175494350822287508e-38, PT ;  /* 0x008000000600780b */ /* 0x000fc80003f4e000 */
[----:B------:R-:W-:-:S05]  /*61ec0*/  FSEL R21, R21, R6, !P2 ;  /* 0x0000000615157208 */ /* 0x000fca0005000000 */
[----:B------:R-:W-:Y:S01]  /*61ed0*/  @P6 FMUL R6, R6, 0.25 ;  /* 0x3e80000006066820 */ /* 0x000fe20000400000 */
[----:B------:R-:W-:-:S03]  /*61ee0*/  FMUL R25, R7, 8388608 ;  /* 0x4b00000007197820 */ /* 0x000fc60000400000 */
[----:B------:R-:W-:-:S06]  /*61ef0*/  @!P3 FMUL R6, R6, 16777216 ;  /* 0x4b8000000606b820 */ /* 0x000fcc0000400000 */
[----:B------:R-:W0:Y:S01]  /*61f00*/  MUFU.RCP R6, R6 ;  /* 0x0000000600067308 */ /* 0x000e220000001000 */
[----:B---3--:R-:W-:Y:S01]  /*61f10*/  @P6 FMUL R8, R8, 0.25 ;  /* 0x3e80000008086820 */ /* 0x008fe20000400000 */
[----:B----4-:R-:W-:-:S03]  /*61f20*/  @P6 FMUL R9, R9, 0.25 ;  /* 0x3e80000009096820 */ /* 0x010fc60000400000 */
[----:B------:R-:W-:Y:S01]  /*61f30*/  @!P3 FMUL R8, R8, 16777216 ;  /* 0x4b8000000808b820 */ /* 0x000fe20000400000 */
[----:B------:R-:W-:Y:S01]  /*61f40*/  @!P3 FMUL R9, R9, 16777216 ;  /* 0x4b8000000909b820 */ /* 0x000fe20000400000 */
[----:B-----5:R-:W-:Y:S01]  /*61f50*/  @P6 FMUL R14, R14, 0.25 ;  /* 0x3e8000000e0e6820 */ /* 0x020fe20000400000 */
[----:B------:R-:W-:-:S03]  /*61f60*/  @P6 FMUL R15, R15, 0.25 ;  /* 0x3e8000000f0f6820 */ /* 0x000fc60000400000 */
[----:B------:R-:W-:Y:S01]  /*61f70*/  @!P3 FMUL R14, R14, 16777216 ;  /* 0x4b8000000e0eb820 */ /* 0x000fe20000400000 */
[----:B------:R-:W-:Y:S01]  /*61f80*/  @!P3 FMUL R15, R15, 16777216 ;  /* 0x4b8000000f0fb820 */ /* 0x000fe20000400000 */
[----:B--2---:R-:W-:Y:S01]  /*61f90*/  @P6 FMUL R17, R17, 0.25 ;  /* 0x3e80000011116820 */ /* 0x004fe20000400000 */
[----:B------:R-:W-:Y:S01]  /*61fa0*/  @P6 FMUL R18, R18, 0.25 ;  /* 0x3e80000012126820 */ /* 0x000fe20000400000 */
[----:B------:R-:W-:Y:S01]  /*61fb0*/  @P6 FMUL R19, R19, 0.25 ;  /* 0x3e80000013136820 */ /* 0x000fe20000400000 */
[----:B------:R-:W-:Y:S02]  /*61fc0*/  @P6 FMUL R20, R20, 0.25 ;  /* 0x3e80000014146820 */ /* 0x000fe40000400000 */
[----:B------:R-:W-:Y:S01]  /*61fd0*/  @!P3 FMUL R18, R18, 16777216 ;  /* 0x4b8000001212b820 */ /* 0x000fe20000400000 */
[----:B------:R-:W-:Y:S01]  /*61fe0*/  @!P3 FMUL R19, R19, 16777216 ;  /* 0x4b8000001313b820 */ /* 0x000fe20000400000 */
[----:B------:R-:W-:Y:S01]  /*61ff0*/  @!P3 FMUL R17, R17, 16777216 ;  /* 0x4b8000001111b820 */ /* 0x000fe20000400000 */
[----:B------:R-:W-:Y:S01]  /*62000*/  @!P3 FMUL R20, R20, 16777216 ;  /* 0x4b8000001414b820 */ /* 0x000fe20000400000 */
[----:B------:R-:W-:-:S02]  /*62010*/  FSETP.GEU.AND P3, PT, R7, 1.175494350822287508e-38, PT ;  /* 0x008000000700780b */ /* 0x000fc40003f6e000 */
[----:B------:R-:W-:Y:S02]  /*62020*/  FSETP.GT.AND P6, PT, |R7|, 8.50705917302346158658e+37, PT ;  /* 0x7e8000000700780b */ /* 0x000fe40003fc4200 */
[----:B------:R-:W-:Y:S02]  /*62030*/  FSEL R25, R25, R7, !P3 ;  /* 0x0000000719197208 */ /* 0x000fe40005800000 */
[----:B------:R-:W-:Y:S02]  /*62040*/  FSEL R26, RZ, -23, P3 ;  /* 0xc1b80000ff1a7808 */ /* 0x000fe40001800000 */
[----:B------:R-:W-:-:S07]  /*62050*/  FSETP.GEU.AND P3, PT, |R7|, 1.175494350822287508e-38, PT ;  /* 0x008000000700780b */ /* 0x000fce0003f6e200 */
[----:B------:R-:W-:Y:S01]  /*62060*/  @P6 FMUL R7, R7, 0.25 ;  /* 0x3e80000007076820 */ /* 0x000fe20000400000 */
        /* <DEDUP_REMOVED lines=8> */
[----:B------:R-:W-:Y:S01]  /*620f0*/  @!P3 FMUL R7, R7, 16777216 ;  /* 0x4b8000000707b820 */ /* 0x000fe20000400000 */
        /* <DEDUP_REMOVED lines=8> */
[----:B------:R-:W-:Y:S01]  /*62180*/  FSETP.NEU.AND P3, PT, R10, RZ, PT ;  /* 0x000000ff0a00720b */ /* 0x000fe20003f6d000 */
[C---:B0-----:R-:W-:Y:S01]  /*62190*/  FMUL R2, R6.reuse, R18 ;  /* 0x0000001206027220 */ /* 0x041fe20000400000 */
[----:B------:R0:W2:Y:S01]  /*621a0*/  MUFU.RCP R10, R7 ;  /* 0x00000007000a7308 */ /* 0x0000a20000001000 */
[----:B-1----:R-:W-:-:S03]  /*621b0*/  FMUL R0, R6, R19 ;  /* 0x0000001306007220 */ /* 0x002fc60000400000 */
[----:B------:R1:W-:Y:S04]  /*621c0*/  STL [R1+0x360], R2 ;  /* 0x0003600201007387 */ /* 0x0003e80000100800 */
[----:B------:R3:W-:Y:S01]  /*621d0*/  STL [R1+0x35c], R0 ;  /* 0x00035c0001007387 */ /* 0x0007e20000100800 */
[C---:B0-----:R-:W-:Y:S01]  /*621e0*/  FMUL R7, R6.reuse, R17 ;  /* 0x0000001106077220 */ /* 0x041fe20000400000 */
[----:B-1----:R-:W-:-:S04]  /*621f0*/  FMUL R2, R6, R20 ;  /* 0x0000001406027220 */ /* 0x002fc80000400000 */
[----:B------:R0:W-:Y:S01]  /*62200*/  STL [R1+0x358], R7 ;  /* 0x0003580701007387 */ /* 0x0001e20000100800 */
[----:B---3--:R-:W-:-:S03]  /*62210*/  FMUL R0, R6, R15 ;  /* 0x0000000f06007220 */ /* 0x008fc60000400000 */
[----:B------:R1:W-:Y:S04]  /*62220*/  STL [R1+0x354], R2 ;  /* 0x0003540201007387 */ /* 0x0003e80000100800 */
[----:B------:R3:W-:Y:S01]  /*62230*/  STL [R1+0x330], R0 ;  /* 0x0003300001007387 */ /* 0x0007e20000100800 */
[C---:B0-----:R-:W-:Y:S01]  /*62240*/  FMUL R7, R6.reuse, R14 ;  /* 0x0000000e06077220 */ /* 0x041fe20000400000 */
[----:B-1----:R-:W-:-:S04]  /*62250*/  FMUL R2, R6, R9 ;  /* 0x0000000906027220 */ /* 0x002fc80000400000 */
[----:B------:R-:W-:Y:S01]  /*62260*/  STL [R1+0x32c], R7 ;  /* 0x00032c0701007387 */ /* 0x000fe20000100800 */
[----:B---3--:R-:W-:-:S03]  /*62270*/  FMUL R0, R6, R8 ;  /* 0x0000000806007220 */ /* 0x008fc60000400000 */
[----:B------:R0:W-:Y:S04]  /*62280*/  STL [R1+0x328], R2 ;  /* 0x0003280201007387 */ /* 0x0001e80000100800 */
[----:B------:R1:W-:Y:S01]  /*62290*/  STL [R1+0x324], R0 ;  /* 0x0003240001007387 */ /* 0x0003e20000100800 */
[C---:B--2---:R-:W-:Y:S01]  /*622a0*/  FMUL R8, R10.reuse, R22 ;  /* 0x000000160a087220 */ /* 0x044fe20000400000 */
[C---:B0-----:R-:W-:Y:S01]  /*622b0*/  FMUL R2, R10.reuse, R23 ;  /* 0x000000170a027220 */ /* 0x041fe20000400000 */
[----:B-1----:R-:W-:-:S04]  /*622c0*/  FMUL R0, R10, R24 ;  /* 0x000000180a007220 */ /* 0x002fc80000400000 */
[----:B------:R0:W-:Y:S04]  /*622d0*/  STL [R1+0x350], R2 ;  /* 0x0003500201007387 */ /* 0x0001e80000100800 */
[----:B------:R1:W-:Y:S01]  /*622e0*/  STL [R1+0x34c], R0 ;  /* 0x00034c0001007387 */ /* 0x0003e20000100800 */
[----:B0-----:R-:W-:-:S03]  /*622f0*/  FMUL R2, R10, R16 ;  /* 0x000000100a027220 */ /* 0x001fc60000400000 */
[----:B------:R0:W-:Y:S01]  /*62300*/  STL [R1+0x348], R8 ;  /* 0x0003480801007387 */ /* 0x0001e20000100800 */
[----:B-1----:R-:W-:-:S03]  /*62310*/  FMUL R0, R10, R13 ;  /* 0x0000000d0a007220 */ /* 0x002fc60000400000 */
[----:B------:R-:W-:Y:S04]  /*62320*/  STL [R1+0x344], R2 ;  /* 0x0003440201007387 */ /* 0x000fe80000100800 */
[----:B------:R1:W-:Y:S01]  /*62330*/  STL [R1+0x310], R0 ;  /* 0x0003100001007387 */ /* 0x0003e20000100800 */
[----:B0-----:R-:W-:-:S05]  /*62340*/  FMUL R8, R10, R11 ;  /* 0x0000000b0a087220 */ /* 0x001fca0000400000 */
[----:B------:R-:W-:Y:S01]  /*62350*/  STL [R1+0x2fc], R8 ;  /* 0x0002fc0801007387 */ /* 0x000fe20000100800 */
[----:B-1----:R-:W-:-:S03]  /*62360*/  FMUL R0, R10, R5 ;  /* 0x000000050a007220 */ /* 0x002fc60000400000 */
[----:B------:R-:W2:Y:S01]  /*62370*/  LDL.LU.64 R18, [R1+0x770] ;  /* 0x0007700001127983 */ /* 0x000ea20000300a00 */
[----:B------:R-:W-:-:S03]  /*62380*/  FMUL R2, R10, R4 ;  /* 0x000000040a027220 */ /* 0x000fc60000400000 */
[----:B------:R0:W-:Y:S04]  /*62390*/  STL [R1+0x2f8], R0 ;  /* 0x0002f80001007387 */ /* 0x0001e80000100800 */
[----:B0-----:R-:W3:Y:S04]  /*623a0*/  LDL.LU R0, [R1+0x10] ;  /* 0x0000100001007983 */ /* 0x001ee80000300800 */
[----:B------:R0:W-:Y:S04]  /*623b0*/  STL [R1+0x2f4], R2 ;  /* 0x0002f40201007387 */ /* 0x0001e80000100800 */
[----:B0-----:R-:W4:Y:S01]  /*623c0*/  LDL.LU R2, [R1+0x8] ;  /* 0x0000080001027983 */ /* 0x001f220000300800 */
[----:B------:R-:W-:-:S04]  /*623d0*/  IADD3 R7, PT, PT, R25, -0x3f3504f3, RZ ;  /* 0xc0cafb0d19077810 */ /* 0x000fc80007ffe0ff */
[----:B------:R-:W-:-:S05]  /*623e0*/  LOP3.LUT R7, R7, 0xff800000, RZ, 0xc0, !PT ;  /* 0xff80000007077812 */ /* 0x000fca00078ec0ff */
[----:B------:R-:W-:-:S04]  /*623f0*/  IMAD.IADD R6, R25, 0x1, -R7 ;  /* 0x0000000119067824 */ /* 0x000fc800078e0a07 */
[----:B------:R-:W-:-:S04]  /*62400*/  FADD R6, R6, -1 ;  /* 0xbf80000006067421 */ /* 0x000fc80000000000 */
        /* <DEDUP_REMOVED lines=8> */
[----:B------:R-:W-:Y:S01]  /*62490*/  FFMA.FTZ R4, R6, R4, -0.72134751081466674805 ;  /* 0xbf38aa3b06047423 */ /* 0x000fe20000010004 */
[----:B------:R-:W-:-:S03]  /*624a0*/  FSEL R8, RZ, -23, P2 ;  /* 0xc1b80000ff087808 */ /* 0x000fc60001000000 */
[----:B------:R-:W-:Y:S01]  /*624b0*/  FMUL R4, R6, R4 ;  /* 0x0000000406047220 */ /* 0x000fe20000400000 */
[----:B------:R-:W-:-:S03]  /*624c0*/  ISETP.GE.U32.AND P2, PT, R25, 0x7f800000, PT ;  /* 0x7f8000001900780c */ /* 0x000fc60003f46070 */
[----:B------:R-:W-:Y:S01]  /*624d0*/  FMUL R4, R6, R4 ;  /* 0x0000000406047220 */ /* 0x000fe20000400000 */
[----:B------:R-:W-:-:S03]  /*624e0*/  I2FP.F32.S32 R7, R7 ;  /* 0x0000000700077245 */ /* 0x000fc60000201400 */
[----:B------:R-:W-:Y:S01]  /*624f0*/  FFMA.FTZ R6, R6, 1.4426950216293334961, R4 ;  /* 0x3fb8aa3b06067823 */ /* 0x000fe20000010004 */
[----:B------:R-:W-:Y:S01]  /*62500*/  IADD3 R4, PT, PT, R21, -0x3f3504f3, RZ ;  /* 0xc0cafb0d15047810 */ /* 0x000fe20007ffe0ff */
[----:B------:R-:W-:-:S03]  /*62510*/  FFMA.FTZ R7, R7, 1.1920928955078125e-07, R26 ;  /* 0x3400000007077823 */ /* 0x000fc6000001001a */
[----:B------:R-:W-:Y:S01]  /*62520*/  LOP3.LUT R4, R4, 0xff800000, RZ, 0xc0, !PT ;  /* 0xff80000004047812 */ /* 0x000fe200078ec0ff */
[----:B------:R-:W-:Y:S02]  /*62530*/  @P2 IMAD.MOV.U32 R5, RZ, RZ, 0x7f800000 ;  /* 0x7f800000ff052424 */ /* 0x000fe400078e00ff */
[----:B------:R-:W-:Y:S01]  /*62540*/  FADD R29, R7, R6 ;  /* 0x00000006071d7221 */ /* 0x000fe20000000000 */
[-C--:B------:R-:W-:Y:S01]  /*62550*/  IADD3 R6, PT, PT, R21, -R4.reuse, RZ ;  /* 0x8000000415067210 */ /* 0x080fe20007ffe0ff */
[----:B------:R-:W-:Y:S01]  /*62560*/  @P2 FFMA.FTZ R29, R25, R5, +INF ;  /* 0x7f800000191d2423 */ /* 0x000fe20000010005 */
[----:B------:R-:W-:-:S03]  /*62570*/  I2FP.F32.S32 R5, R4 ;  /* 0x0000000400057245 */ /* 0x000fc60000201400 */
[----:B------:R-:W-:Y:S02]  /*62580*/  FADD R4, R6, -1 ;  /* 0xbf80000006047421 */ /* 0x000fe40000000000 */
[----:B------:R-:W-:Y:S02]  /*62590*/  FFMA.FTZ R7, R5, 1.1920928955078125e-07, R8 ;  /* 0x3400000005077823 */ /* 0x000fe40000010008 */
        /* <DEDUP_REMOVED lines=9> */
[----:B------:R-:W-:-:S03]  /*62630*/  ISETP.GE.U32.AND P2, PT, R21, 0x7f800000, PT ;  /* 0x7f8000001500780c */ /* 0x000fc60003f46070 */
[----:B------:R-:W-:-:S04]  /*62640*/  FMUL R5, R4, R5 ;  /* 0x0000000504057220 */ /* 0x000fc80000400000 */
[----:B------:R-:W-:-:S04]  /*62650*/  FMUL R5, R4, R5 ;  /* 0x0000000504057220 */ /* 0x000fc80000400000 */
[----:B------:R-:W-:-:S04]  /*62660*/  FFMA.FTZ R6, R4, 1.4426950216293334961, R5 ;  /* 0x3fb8aa3b04067823 */ /* 0x000fc80000010005 */
[----:B------:R-:W-:Y:S01]  /*62670*/  FADD R27, R7, R6 ;  /* 0x00000006071b7221 */ /* 0x000fe20000000000 */
[----:B------:R-:W-:-:S04]  /*62680*/  @P2 IMAD.MOV.U32 R6, RZ, RZ, 0x7f800000 ;  /* 0x7f800000ff062424 */ /* 0x000fc800078e00ff */
[----:B------:R-:W-:Y:S02]  /*62690*/  @P2 FFMA.FTZ R27, R21, R6, +INF ;  /* 0x7f800000151b2423 */ /* 0x000fe40000010006 */
[----:B------:R-:W5:Y:S04]  /*626a0*/  LDL.LU R6, [R1+0x470] ;  /* 0x0004700001067983 */ /* 0x000f680000300800 */
[----:B------:R-:W5:Y:S01]  /*626b0*/  LDL.LU R7, [R1+0x474] ;  /* 0x0004740001077983 */ /* 0x000f620000300800 */
[----:B------:R-:W-:-:S03]  /*626c0*/  FSETP.NEU.AND P6, PT, R12, RZ, PT ;  /* 0x000000ff0c00720b */ /* 0x000fc60003fcd000 */
[----:B------:R-:W5:Y:S04]  /*626d0*/  LDL.LU R8, [R1+0x478] ;  /* 0x0004780001087983 */ /* 0x000f680000300800 */
[----:B------:R-:W5:Y:S04]  /*626e0*/  LDL.LU R9, [R1+0x47c] ;  /* 0x00047c0001097983 */ /* 0x000f680000300800 */
[----:B------:R-:W5:Y:S04]  /*626f0*/  LDL.LU R10, [R1+0x480] ;  /* 0x00048000010a7983 */ /* 0x000f680000300800 */
[----:B------:R-:W5:Y:S04]  /*62700*/  LDL.LU R11, [R1+0x484] ;  /* 0x00048400010b7983 */ /* 0x000f680000300800 */
[----:B------:R-:W5:Y:S04]  /*62710*/  LDL.LU R12, [R1+0x488] ;  /* 0x00048800010c7983 */ /* 0x000f680000300800 */
[----:B------:R-:W5:Y:S01]  /*62720*/  LDL.LU R13, [R1+0x48c] ;  /* 0x00048c00010d7983 */ /* 0x000f620000300800 */
[----:B--2---:R-:W-:Y:S01]  /*62730*/  IMAD.MOV.U32 R5, RZ, RZ, R18 ;  /* 0x000000ffff057224 */ /* 0x004fe200078e0012 */
[----:B---3--:R-:W-:-:S05]  /*62740*/  FSEL R0, R0, -INF , P4 ;  /* 0xff80000000007808 */ /* 0x008fca0002000000 */
[----:B------:R4:W-:Y:S04]  /*62750*/  STL [R1+0x420], R0 ;  /* 0x0004200001007387 */ /* 0x0009e80000100800 */
[----:B------:R-:W2:Y:S04]  /*62760*/  LDL.LU R14, [R1+0x4a0] ;  /* 0x0004a000010e7983 */ /* 0x000ea80000300800 */
[----:B------:R-:W3:Y:S01]  /*62770*/  LDL.LU R15, [R1+0x4ac] ;  /* 0x0004ac00010f7983 */ /* 0x000ee20000300800 */
[----:B----4-:R-:W-:-:S03]  /*62780*/  FSEL R0, R2, -INF , P1 ;  /* 0xff80000002007808 */ /* 0x010fc60000800000 */
[----:B------:R-:W4:Y:S04]  /*62790*/  LDL.LU R16, [R1+0x49c] ;  /* 0x00049c0001107983 */ /* 0x000f280000300800 */
[----:B------:R0:W-:Y:S04]  /*627a0*/  STL [R1+0x41c], R0 ;  /* 0x00041c0001007387 */ /* 0x0001e80000100800 */
[----:B------:R-:W2:Y:S04]  /*627b0*/  LDL.LU R17, [R1+0x498] ;  /* 0x0004980001117983 */ /* 0x000ea80000300800 */
[----:B------:R-:W2:Y:S04]  /*627c0*/  LDL.LU R18, [R1+0x4a8] ;  /* 0x0004a80001127983 */ /* 0x000ea80000300800 */
[----:B------:R-:W2:Y:S04]  /*627d0*/  LDL.LU R20, [R1+0x4a4] ;  /* 0x0004a40001147983 */ /* 0x000ea80000300800 */
[----:B------:R-:W2:Y:S04]  /*627e0*/  LDL.LU R22, [R1+0x494] ;  /* 0x0004940001167983 */ /* 0x000ea80000300800 */
[----:B------:R-:W2:Y:S01]  /*627f0*/  LDL.LU R23, [R1+0x490] ;  /* 0x0004900001177983 */ /* 0x000ea20000300800 */
[----:B------:R-:W-:-:S04]  /*62800*/  MOV R4, R19 ;  /* 0x0000001300047202 */ /* 0x000fc80000000f00 */
[C---:B------:R-:W-:Y:S02]  /*62810*/  FSETP.GT.AND P4, PT, |R4|.reuse, 8.50705917302346158658e+37, PT ;  /* 0x7e8000000400780b */ /* 0x040fe40003f84200 */
[C---:B------:R-:W-:Y:S01]  /*62820*/  FSETP.GEU.AND P1, PT, |R4|.reuse, 1.175494350822287508e-38, PT ;  /* 0x008000000400780b */ /* 0x040fe20003f2e200 */
[C---:B------:R-:W-:Y:S01]  /*62830*/  FMUL R19, R4.reuse, 8388608 ;  /* 0x4b00000004137820 */ /* 0x040fe20000400000 */
[----:B------:R-:W-:-:S04]  /*62840*/  FSETP.GEU.AND P2, PT, R4, 1.175494350822287508e-38, PT ;  /* 0x008000000400780b */ /* 0x000fc80003f4e000 */
[----:B------:R-:W-:-:S05]  /*62850*/  FSEL R19, R19, R4, !P2 ;  /* 0x0000000413137208 */ /* 0x000fca0005000000 */
[----:B------:R-:W-:Y:S01]  /*62860*/  @P4 FMUL R4, R4, 0.25 ;  /* 0x3e80000004044820 */ /* 0x000fe20000400000 */
[----:B------:R-:W-:-:S03]  /*62870*/  FMUL R24, R5, 8388608 ;  /* 0x4b00000005187820 */ /* 0x000fc60000400000 */
[----:B------:R-:W-:-:S06]  /*62880*/  @!P1 FMUL R4, R4, 16777216 ;  /* 0x4b80000004049820 */ /* 0x000fcc0000400000 */
[----:B------:R-:W1:Y:S01]  /*62890*/  MUFU.RCP R4, R4 ;  /* 0x0000000400047308 */ /* 0x000e620000001000 */
[----:B-----5:R-:W-:Y:S01]  /*628a0*/  @P4 FMUL R8, R8, 0.25 ;  /* 0x3e80000008084820 */ /* 0x020fe20000400000 */
[----:B------:R-:W-:-:S03]  /*628b0*/  @P4 FMUL R9, R9, 0.25 ;  /* 0x3e80000009094820 */ /* 0x000fc60000400000 */
[----:B------:R-:W-:Y:S01]  /*628c0*/  @!P1 FMUL R8, R8, 16777216 ;  /* 0x4b80000008089820 */ /* 0x000fe20000400000 */
[----:B------:R-:W-:Y:S01]  /*628d0*/  @!P1 FMUL R9, R9, 16777216 ;  /* 0x4b80000009099820 */ /* 0x000fe20000400000 */
[----:B------:R-:W-:Y:S01]  /*628e0*/  @P4 FMUL R12, R12, 0.25 ;  /* 0x3e8000000c0c4820 */ /* 0x000fe20000400000 */
[----:B------:R-:W-:-:S03]  /*628f0*/  @P4 FMUL R13, R13, 0.25 ;  /* 0x3e8000000d0d4820 */ /* 0x000fc60000400000 */
[----:B------:R-:W-:Y:S01]  /*62900*/  @!P1 FMUL R12, R12, 16777216 ;  /* 0x4b8000000c0c9820 */ /* 0x000fe20000400000 */
[----:B------:R-:W-:Y:S01]  /*62910*/  @!P1 FMUL R13, R13, 16777216 ;  /* 0x4b8000000d0d9820 */ /* 0x000fe20000400000 */
[----:B---3--:R-:W-:Y:S01]  /*62920*/  @P4 FMUL R15, R15, 0.25 ;  /* 0x3e8000000f0f4820 */ /* 0x008fe20000400000 */
[----:B----4-:R-:W-:-:S03]  /*62930*/  @P4 FMUL R16, R16, 0.25 ;  /* 0x3e80000010104820 */ /* 0x010fc60000400000 */
[----:B------:R-:W-:Y:S01]  /*62940*/  @!P1 FMUL R15, R15, 16777216 ;  /* 0x4b8000000f0f9820 */ /* 0x000fe20000400000 */
[----:B------:R-:W-:Y:S01]  /*62950*/  @!P1 FMUL R16, R16, 16777216 ;  /* 0x4b80000010109820 */ /* 0x000fe20000400000 */
[----:B--2---:R-:W-:Y:S01]  /*62960*/  @P4 FMUL R17, R17, 0.25 ;  /* 0x3e80000011114820 */ /* 0x004fe20000400000 */
[----:B------:R-:W-:-:S03]  /*62970*/  @P4 FMUL R18, R18, 0.25 ;  /* 0x3e80000012124820 */ /* 0x000fc60000400000 */
[----:B------:R-:W-:Y:S01]  /*62980*/  @!P1 FMUL R17, R17, 16777216 ;  /* 0x4b80000011119820 */ /* 0x000fe20000400000 */
[C---:B------:R-:W-:Y:S01]  /*62990*/  FSETP.GT.AND P4, PT, |R5|.reuse, 8.50705917302346158658e+37, PT ;  /* 0x7e8000000500780b */ /* 0x040fe20003f84200 */
[----:B------:R-:W-:Y:S01]  /*629a0*/  @!P1 FMUL R18, R18, 16777216 ;  /* 0x4b80000012129820 */ /* 0x000fe20000400000 */
[----:B------:R-:W-:-:S04]  /*629b0*/  FSETP.GEU.AND P1, PT, R5, 1.175494350822287508e-38, PT ;  /* 0x008000000500780b */ /* 0x000fc80003f2e000 */
[----:B------:R-:W-:Y:S02]  /*629c0*/  FSEL R24, R24, R5, !P1 ;  /* 0x0000000518187208 */ /* 0x000fe40004800000 */
[----:B------:R-:W-:Y:S02]  /*629d0*/  FSEL R26, RZ, -23, P1 ;  /* 0xc1b80000ff1a7808 */ /* 0x000fe40000800000 */
[----:B------:R-:W-:-:S03]  /*629e0*/  FSETP.GEU.AND P1, PT, |R5|, 1.175494350822287508e-38, PT ;  /* 0x008000000500780b */ /* 0x000fc60003f2e200 */
        /* <DEDUP_REMOVED lines=8> */
[----:B------:R-:W-:Y:S02]  /*62a70*/  @P4 FMUL R6, R6, 0.25 ;  /* 0x3e80000006064820 */ /* 0x000fe40000400000 */
        /* <DEDUP_REMOVED lines=10> */
[C---:B-1----:R-:W-:Y:S01]  /*62b20*/  FMUL R2, R4.reuse, R16 ;  /* 0x0000001004027220 */ /* 0x042fe20000400000 */
[----:B------:R1:W2:Y:S01]  /*62b30*/  MUFU.RCP R21, R5 ;  /* 0x0000000500157308 */ /* 0x0002a20000001000 */
[----:B0-----:R-:W-:-:S03]  /*62b40*/  FMUL R0, R4, R17 ;  /* 0x0000001104007220 */ /* 0x001fc60000400000 */
[----:B------:R0:W-:Y:S01]  /*62b50*/  STL [R1+0x340], R2 ;  /* 0x0003400201007387 */ /* 0x0001e20000100800 */
[----:B-1----:R-:W-:-:S03]  /*62b60*/  FMUL R5, R4, R15 ;  /* 0x0000000f04057220 */ /* 0x002fc60000400000 */
[----:B------:R1:W-:Y:S01]  /*62b70*/  STL [R1+0x33c], R0 ;  /* 0x00033c0001007387 */ /* 0x0003e20000100800 */
        /* <DEDUP_REMOVED lines=10> */
[----:B-1----:R-:W-:-:S03]  /*62c20*/  IADD3 R5, PT, PT, R24, -0x3f3504f3, RZ ;  /* 0xc0cafb0d18057810 */ /* 0x002fc60007ffe0ff */
[----:B------:R0:W-:Y:S01]  /*62c30*/  STL [R1+0x2d4], R0 ;  /* 0x0002d40001007387 */ /* 0x0001e20000100800 */
[----:B------:R-:W-:Y:S01]  /*62c40*/  LOP3.LUT R5, R5, 0xff800000, RZ, 0xc0, !PT ;  /* 0xff80000005057812 */ /* 0x000fe200078ec0ff */
[C---:B--2---:R-:W-:Y:S01]  /*62c50*/  FMUL R2, R21.reuse, R22 ;  /* 0x0000001615027220 */ /* 0x044fe20000400000 */
[C---:B------:R-:W-:Y:S01]  /*62c60*/  FMUL R8, R21.reuse, R20 ;  /* 0x0000001415087220 */ /* 0x040fe20000400000 */
[----:B0-----:R-:W-:-:S03]  /*62c70*/  FMUL R0, R21, R23 ;  /* 0x0000001715007220 */ /* 0x001fc60000400000 */
[----:B------:R0:W-:Y:S01]  /*62c80*/  STL [R1+0x320], R2 ;  /* 0x0003200201007387 */ /* 0x0001e20000100800 */
[----:B------:R-:W-:-:S03]  /*62c90*/  IMAD.IADD R4, R24, 0x1, -R5 ;  /* 0x0000000118047824 */ /* 0x000fc600078e0a05 */
[----:B------:R1:W-:Y:S01]  /*62ca0*/  STL [R1+0x314], R0 ;  /* 0x0003140001007387 */ /* 0x0003e20000100800 */
[----:B------:R-:W-:Y:S01]  /*62cb0*/  FADD R4, R4, -1 ;  /* 0xbf80000004047421 */ /* 0x000fe20000000000 */
[C---:B0-----:R-:W-:Y:S02]  /*62cc0*/  FMUL R2, R21.reuse, R14 ;  /* 0x0000000e15027220 */ /* 0x041fe40000400000 */
[----:B------:R-:W-:Y:S01]  /*62cd0*/  STL [R1+0x31c], R8 ;  /* 0x00031c0801007387 */ /* 0x000fe20000100800 */
[----:B-1----:R-:W-:-:S03]  /*62ce0*/  FMUL R0, R21, R11 ;  /* 0x0000000b15007220 */ /* 0x002fc60000400000 */
[----:B------:R-:W-:Y:S04]  /*62cf0*/  STL [R1+0x304], R2 ;  /* 0x0003040201007387 */ /* 0x000fe80000100800 */
[----:B------:R0:W-:Y:S02]  /*62d00*/  STL [R1+0x2d0], R0 ;  /* 0x0002d00001007387 */ /* 0x0001e40000100800 */
[----:B0-----:R-:W-:Y:S01]  /*62d10*/  FMUL R0, R21, R6 ;  /* 0x0000000615007220 */ /* 0x001fe20000400000 */
[----:B------:R-:W-:-:S04]  /*62d20*/  FFMA.FTZ R6, R4, R3, -0.16845393180847167969 ;  /* 0xbe2c7f3004067423 */ /* 0x000fc80000010003 */
[----:B------:R-:W-:-:S04]  /*62d30*/  FFMA.FTZ R6, R4, R6, 0.1716887056827545166 ;  /* 0x3e2fcf2a04067423 */ /* 0x000fc80000010006 */
[----:B------:R-:W-:-:S04]  /*62d40*/  FFMA.FTZ R6, R4, R6, -0.17900948226451873779 ;  /* 0xbe374e4304067423 */ /* 0x000fc80000010006 */
[----:B------:R-:W-:-:S04]  /*62d50*/  FFMA.FTZ R6, R4, R6, 0.20512372255325317383 ;  /* 0x3e520bf404067423 */ /* 0x000fc80000010006 */
[----:B------:R-:W-:-:S04]  /*62d60*/  FFMA.FTZ R6, R4, R6, -0.24046532809734344482 ;  /* 0xbe763c8b04067423 */ /* 0x000fc80000010006 */
[----:B------:R-:W-:Y:S01]  /*62d70*/  FFMA.FTZ R6, R4, R6, 0.28857114911079406738 ;  /* 0x3e93bf9904067423 */ /* 0x000fe20000010006 */
[----:B------:R-:W-:-:S03]  /*62d80*/  FMUL R8, R21, R10 ;  /* 0x0000000a15087220 */ /* 0x000fc60000400000 */
[C---:B------:R-:W-:Y:S01]  /*62d90*/  FFMA.FTZ R6, R4.reuse, R6, -0.36067417263984680176 ;  /* 0xbeb8aa4904067423 */ /* 0x040fe20000010006 */
[----:B------:R-:W-:Y:S01]  /*62da0*/  FMUL R2, R21, R7 ;  /* 0x0000000715027220 */ /* 0x000fe20000400000 */
[----:B------:R0:W-:Y:S02]  /*62db0*/  STL [R1+0x2c0], R8 ;  /* 0x0002c00801007387 */ /* 0x0001e40000100800 */
[C---:B------:R-:W-:Y:S01]  /*62dc0*/  FFMA.FTZ R6, R4.reuse, R6, 0.48089820146560668945 ;  /* 0x3ef6384a04067423 */ /* 0x040fe20000010006 */
[----:B------:R-:W-:Y:S01]  /*62dd0*/  I2FP.F32.S32 R7, R5 ;  /* 0x0000000500077245 */ /* 0x000fe20000201400 */
[----:B------:R-:W2:Y:S02]  /*62de0*/  LDL.LU.64 R16, [R1+0x778] ;  /* 0x0007780001107983 */ /* 0x000ea40000300a00 */
[----:B------:R-:W-:Y:S01]  /*62df0*/  FFMA.FTZ R5, R4, R6, -0.72134751081466674805 ;  /* 0xbf38aa3b04057423 */ /* 0x000fe20000010006 */
[----:B0-----:R-:W-:Y:S02]  /*62e00*/  FSEL R8, RZ, -23, P2 ;  /* 0xc1b80000ff087808 */ /* 0x001fe40001000000 */
[----:B------:R-:W-:Y:S01]  /*62e10*/  ISETP.GE.U32.AND P2, PT, R24, 0x7f800000, PT ;  /* 0x7f8000001800780c */ /* 0x000fe20003f46070 */
[----:B------:R-:W-:-:S04]  /*62e20*/  FMUL R5, R4, R5 ;  /* 0x0000000504057220 */ /* 0x000fc80000400000 */
[C---:B------:R-:W-:Y:S01]  /*62e30*/  FMUL R5, R4.reuse, R5 ;  /* 0x0000000504057220 */ /* 0x040fe20000400000 */
[----:B------:R-:W-:Y:S01]  /*62e40*/  FFMA.FTZ R7, R7, 1.1920928955078125e-07, R26 ;  /* 0x3400000007077823 */ /* 0x000fe2000001001a */
[----:B------:R-:W-:Y:S02]  /*62e50*/  STL [R1+0x2bc], R2 ;  /* 0x0002bc0201007387 */ /* 0x000fe40000100800 */
[----:B------:R-:W-:Y:S02]  /*62e60*/  FFMA.FTZ R4, R4, 1.4426950216293334961, R5 ;  /* 0x3fb8aa3b04047823 */ /* 0x000fe40000010005 */
[----:B------:R0:W-:Y:S02]  /*62e70*/  STL [R1+0x2b4], R0 ;  /* 0x0002b40001007387 */ /* 0x0001e40000100800 */
[----:B------:R-:W-:Y:S02]  /*62e80*/  @P2 IMAD.MOV.U32 R5, RZ, RZ, 0x7f800000 ;  /* 0x7f800000ff052424 */ /* 0x000fe400078e00ff */
[----:B0-----:R-:W-:-:S02]  /*62e90*/  FADD R0, R7, R4 ;  /* 0x0000000407007221 */ /* 0x001fc40000000000 */
[----:B------:R-:W-:-:S05]  /*62ea0*/  @P2 FFMA.FTZ R0, R24, R5, +INF ;  /* 0x7f80000018002423 */ /* 0x000fca0000010005 */
[----:B------:R0:W-:Y:S04]  /*62eb0*/  STL [R1+0x10], R0 ;  /* 0x0000100001007387 */ /* 0x0001e80000100800 */
[----:B0-----:R-:W3:Y:S04]  /*62ec0*/  LDL.LU R0, [R1+0xc] ;  /* 0x00000c0001007983 */ /* 0x001ee80000300800 */
[----:B------:R-:W4:Y:S01]  /*62ed0*/  LDL.LU R2, [R1] ;  /* 0x0000000001027983 */ /* 0x000f220000300800 */
[----:B------:R-:W-:-:S04]  /*62ee0*/  IADD3 R4, PT, PT, R19, -0x3f3504f3, RZ ;  /* 0xc0cafb0d13047810 */ /* 0x000fc80007ffe0ff */
[----:B------:R-:W-:-:S04]  /*62ef0*/  LOP3.LUT R4, R4, 0xff800000, RZ, 0xc0, !PT ;  /* 0xff80000004047812 */ /* 0x000fc800078ec0ff */
[-C--:B------:R-:W-:Y:S02]  /*62f00*/  IADD3 R6, PT, PT, R19, -R4.reuse, RZ ;  /* 0x8000000413067210 */ /* 0x080fe40007ffe0ff */
        /* <DEDUP_REMOVED lines=20> */
[----:B------:R0:W-:Y:S04]  /*63050*/  STL [R1+0x8], R7 ;  /* 0x0000080701007387 */ /* 0x0001e80000100800 */
[----:B0-----:R-:W5:Y:S04]  /*63060*/  LDL.LU R7, [R1+0x4b4] ;  /* 0x0004b40001077983 */ /* 0x001f680000300800 */
[----:B------:R-:W5:Y:S04]  /*63070*/  LDL.LU R8, [R1+0x4b8] ;  /* 0x0004b80001087983 */ /* 0x000f680000300800 */
[----:B------:R-:W5:Y:S04]  /*63080*/  LDL.LU R9, [R1+0x4bc] ;  /* 0x0004bc0001097983 */ /* 0x000f680000300800 */
[----:B------:R-:W5:Y:S04]  /*63090*/  LDL.LU R10, [R1+0x4c0] ;  /* 0x0004c000010a7983 */ /* 0x000f680000300800 */
[----:B------:R-:W5:Y:S04]  /*630a0*/  LDL.LU R11, [R1+0x4c4] ;  /* 0x0004c400010b7983 */ /* 0x000f680000300800 */
[----:B------:R-:W5:Y:S04]  /*630b0*/  LDL.LU R12, [R1+0x4c8] ;  /* 0x0004c800010c7983 */ /* 0x000f680000300800 */
[----:B------:R-:W5:Y:S01]  /*630c0*/  LDL.LU R13, [R1+0x4cc] ;  /* 0x0004cc00010d7983 */ /* 0x000f620000300800 */
[----:B--2---:R-:W-:Y:S01]  /*630d0*/  IMAD.MOV.U32 R5, RZ, RZ, R16 ;  /* 0x000000ffff057224 */ /* 0x004fe200078e0010 */
[----:B------:R-:W-:-:S02]  /*630e0*/  MOV R4, R17 ;  /* 0x0000001100047202 */ /* 0x000fc40000000f00 */
        /* <DEDUP_REMOVED lines=18> */
[----:B------:R-:W-:Y:S01]  /*63210*/  FSETP.NEU.AND P4, PT, R25, RZ, PT ;  /* 0x000000ff1900720b */ /* 0x000fe20003f8d000 */
[----:B------:R-:W-:Y:S02]  /*63220*/  FMUL R25, R5, 8388608 ;  /* 0x4b00000005197820 */ /* 0x000fe40000400000 */
        /* <DEDUP_REMOVED lines=45> */
[----:B------:R0:W-:Y:S04]  /*63500*/  STL [R1+0x318], R2 ;  /* 0x0003180201007387 */ /* 0x0001e80000100800 */
[----:B------:R3:W-:Y:S01]  /*63510*/  STL [R1+0x30c], R0 ;  /* 0x00030c0001007387 */ /* 0x0007e20000100800 */
[C---:B-1----:R-:W-:Y:S01]  /*63520*/  FMUL R5, R4.reuse, R15 ;  /* 0x0000000f04057220 */ /* 0x042fe20000400000 */
[----:B0-----:R-:W-:-:S04]  /*63530*/  FMUL R2, R4, R18 ;  /* 0x0000001204027220 */ /* 0x001fc80000400000 */
        /* <DEDUP_REMOVED lines=23> */
[----:B------:R-:W2:Y:S04]  /*636b0*/  LDL.LU.64 R16, [R1+0x780] ;  /* 0x0007800001107983 */ /* 0x000ea80000300a00 */
[----:B------:R0:W-:Y:S04]  /*636c0*/  STL [R1+0x284], R0 ;  /* 0x0002840001007387 */ /* 0x0001e80000100800 */
[----:B0-----:R-:W3:Y:S01]  /*636d0*/  LDL.LU R0, [R1+0x4] ;  /* 0x0000040001007983 */ /* 0x001ee20000300800 */
[----:B------:R-:W-:-:S04]  /*636e0*/  IADD3 R5, PT, PT, R25, -0x3f3504f3, RZ ;  /* 0xc0cafb0d19057810 */ /* 0x000fc80007ffe0ff */
[----:B------:R-:W-:-:S05]  /*636f0*/  LOP3.LUT R5, R5, 0xff800000, RZ, 0xc0, !PT ;  /* 0xff80000005057812 */ /* 0x000fca00078ec0ff */
[----:B------:R-:W-:Y:S02]  /*63700*/  IMAD.IADD R4, R25, 0x1, -R5 ;  /* 0x0000000119047824 */ /* 0x000fe400078e0a05 */
[----:B------:R-:W-:Y:S02]  /*63710*/  FMUL R2, R19, R6 ;  /* 0x0000000613027220 */ /* 0x000fe40000400000 */
[----:B------:R-:W-:-:S04]  /*63720*/  FADD R4, R4, -1 ;  /* 0xbf80000004047421 */ /* 0x000fc80000000000 */
[----:B------:R-:W-:-:S04]  /*63730*/  FFMA.FTZ R6, R4, R3, -0.16845393180847167969 ;  /* 0xbe2c7f3004067423 */ /* 0x000fc80000010003 */
[----:B------:R-:W-:-:S04]  /*63740*/  FFMA.FTZ R6, R4, R6, 0.1716887056827545166 ;  /* 0x3e2fcf2a04067423 */ /* 0x000fc80000010006 */
[----:B------:R-:W-:-:S04]  /*63750*/  FFMA.FTZ R6, R4, R6, -0.17900948226451873779 ;  /* 0xbe374e4304067423 */ /* 0x000fc80000010006 */
[----:B------:R-:W-:-:S04]  /*63760*/  FFMA.FTZ R6, R4, R6, 0.20512372255325317383 ;  /* 0x3e520bf404067423 */ /* 0x000fc80000010006 */
[----:B------:R-:W-:-:S04]  /*63770*/  FFMA.FTZ R6, R4, R6, -0.24046532809734344482 ;  /* 0xbe763c8b04067423 */ /* 0x000fc80000010006 */
[----:B------:R-:W-:-:S04]  /*63780*/  FFMA.FTZ R6, R4, R6, 0.28857114911079406738 ;  /* 0x3e93bf9904067423 */ /* 0x000fc80000010006 */
[----:B------:R-:W-:Y:S01]  /*63790*/  FFMA.FTZ R6, R4, R6, -0.36067417263984680176 ;  /* 0xbeb8aa4904067423 */ /* 0x000fe20000010006 */
[----:B------:R-:W-:-:S03]  /*637a0*/  I2FP.F32.S32 R7, R5 ;  /* 0x0000000500077245 */ /* 0x000fc60000201400 */
[----:B------:R-:W-:-:S04]  /*637b0*/  FFMA.FTZ R6, R4, R6, 0.48089820146560668945 ;  /* 0x3ef6384a04067423 */ /* 0x000fc80000010006 */
[----:B------:R-:W-:-:S04]  /*637c0*/  FFMA.FTZ R5, R4, R6, -0.72134751081466674805 ;  /* 0xbf38aa3b04057423 */ /* 0x000fc80000010006 */
[----:B------:R-:W-:Y:S01]  /*637d0*/  FMUL R5, R4, R5 ;  /* 0x0000000504057220 */ /* 0x000fe20000400000 */
[----:B------:R-:W-:-:S03]  /*637e0*/  FSEL R8, RZ, -23, P5 ;  /* 0xc1b80000ff087808 */ /* 0x000fc60002800000 */
[C---:B------:R-:W-:Y:S01]  /*637f0*/  FMUL R5, R4.reuse, R5 ;  /* 0x0000000504057220 */ /* 0x040fe20000400000 */
[----:B------:R-:W-:Y:S01]  /*63800*/  ISETP.GE.U32.AND P5, PT, R25, 0x7f800000, PT ;  /* 0x7f8000001900780c */ /* 0x000fe20003fa6070 */
[----:B------:R-:W-:Y:S02]  /*63810*/  FFMA.FTZ R7, R7, 1.1920928955078125e-07, R26 ;  /* 0x3400000007077823 */ /* 0x000fe4000001001a */
[----:B------:R-:W-:Y:S01]  /*63820*/  FFMA.FTZ R4, R4, 1.4426950216293334961, R5 ;  /* 0x3fb8aa3b04047823 */ /* 0x000fe20000010005 */
[----:B------:R0:W-:Y:S03]  /*63830*/  STL [R1+0x274], R2 ;  /* 0x0002740201007387 */ /* 0x0001e60000100800 */
[----:B0-----:R-:W-:Y:S01]  /*63840*/  FADD R2, R7, R4 ;  /* 0x0000000407027221 */ /* 0x001fe20000000000 */
[----:B------:R-:W-:-:S05]  /*63850*/  IADD3 R4, PT, PT, R20, -0x3f3504f3, RZ ;  /* 0xc0cafb0d14047810 */ /* 0x000fca0007ffe0ff */
[----:B------:R-:W-:Y:S01]  /*63860*/  @P5 IMAD.MOV.U32 R5, RZ, RZ, 0x7f800000 ;  /* 0x7f800000ff055424 */ /* 0x000fe200078e00ff */
[----:B------:R-:W-:-:S03]  /*63870*/  LOP3.LUT R4, R4, 0xff800000, RZ, 0xc0, !PT ;  /* 0xff80000004047812 */ /* 0x000fc600078ec0ff */
[----:B------:R-:W-:Y:S01]  /*63880*/  @P5 FFMA.FTZ R2, R25, R5, +INF ;  /* 0x7f80000019025423 */ /* 0x000fe20000010005 */
        /* <DEDUP_REMOVED lines=15> */
[C---:B------:R-:W-:Y:S01]  /*63980*/  FMUL R5, R4.reuse, R5 ;  /* 0x0000000504057220 */ /* 0x040fe20000400000 */
[----:B------:R0:W-:Y:S03]  /*63990*/  STL [R1+0xc], R2 ;  /* 0x00000c0201007387 */ /* 0x0001e60000100800 */
[----:B------:R-:W-:-:S04]  /*639a0*/  FFMA.FTZ R6, R4, 1.4426950216293334961, R5 ;  /* 0x3fb8aa3b04067823 */ /* 0x000fc80000010005 */
[----:B0-----:R-:W-:Y:S01]  /*639b0*/  FADD R2, R7, R6 ;  /* 0x0000000607027221 */ /* 0x001fe20000000000 */
[----:B------:R-:W-:-:S04]  /*639c0*/  @P5 IMAD.MOV.U32 R6, RZ, RZ, 0x7f800000 ;  /* 0x7f800000ff065424 */ /* 0x000fc800078e00ff */
[----:B------:R-:W-:Y:S02]  /*639d0*/  @P5 FFMA.FTZ R2, R20, R6, +INF ;  /* 0x7f80000014025423 */ /* 0x000fe40000010006 */
[----:B------:R-:W4:Y:S04]  /*639e0*/  LDL.LU R6, [R1+0x4f0] ;  /* 0x0004f00001067983 */ /* 0x000f280000300800 */
[----:B------:R-:W5:Y:S04]  /*639f0*/  LDL.LU R7, [R1+0x4f4] ;  /* 0x0004f40001077983 */ /* 0x000f680000300800 */
[----:B------:R-:W4:Y:S04]  /*63a00*/  LDL.LU R8, [R1+0x4f8] ;  /* 0x0004f80001087983 */ /* 0x000f280000300800 */
        /* <DEDUP_REMOVED lines=11> */
[----:B0-----:R-:W-:-:S03]  /*63ac0*/  FSEL R0, R28, -INF , P3 ;  /* 0xff8000001c007808 */ /* 0x001fc60001800000 */
[----:B------:R-:W2:Y:S04]  /*63ad0*/  LDL.LU R16, [R1+0x51c] ;  /* 0x00051c0001107983 */ /* 0x000ea80000300800 */
        /* <DEDUP_REMOVED lines=10> */
[----:B------:R-:W-:Y:S02]  /*63b80*/  FSEL R19, R19, R4, !P3 ;  /* 0x0000000413137208 */ /* 0x000fe40005800000 */
[----:B------:R-:W-:-:S03]  /*63b90*/  FSETP.NEU.AND P2, PT, R24, RZ, PT ;  /* 0x000000ff1800720b */ /* 0x000fc60003f4d000 */
[----:B------:R-:W-:Y:S01]  /*63ba0*/  @P6 FMUL R4, R4, 0.25 ;  /* 0x3e80000004046820 */ /* 0x000fe20000400000 */
[----:B------:R-:W-:-:S03]  /*63bb0*/  FMUL R24, R5, 8388608 ;  /* 0x4b00000005187820 */ /* 0x000fc60000400000 */
[----:B------:R-:W-:-:S06]  /*63bc0*/  @!P5 FMUL R4, R4, 16777216 ;  /* 0x4b8000000404d820 */ /* 0x000fcc0000400000 */
[----:B------:R-:W1:Y:S01]  /*63bd0*/  MUFU.RCP R4, R4 ;  /* 0x0000000400047308 */ /* 0x000e620000001000 */
[----:B----4-:R-:W-:Y:S01]  /*63be0*/  @P6 FMUL R8, R8, 0.25 ;  /* 0x3e80000008086820 */ /* 0x010fe20000400000 */
[----:B-----5:R-:W-:-:S03]  /*63bf0*/  @P6 FMUL R9, R9, 0.25 ;  /* 0x3e80000009096820 */ /* 0x020fc60000400000 */
[----:B------:R-:W-:Y:S01]  /*63c00*/  @!P5 FMUL R8, R8, 16777216 ;  /* 0x4b8000000808d820 */ /* 0x000fe20000400000 */
[----:B------:R-:W-:Y:S01]  /*63c10*/  @!P5 FMUL R9, R9, 16777216 ;  /* 0x4b8000000909d820 */ /* 0x000fe20000400000 */
[----:B------:R-:W-:Y:S01]  /*63c20*/  @P6 FMUL R12, R12, 0.25 ;  /* 0x3e8000000c0c6820 */ /* 0x000fe20000400000 */
[----:B------:R-:W-:-:S03]  /*63c30*/  @P6 FMUL R13, R13, 0.25 ;  /* 0x3e8000000d0d6820 */ /* 0x000fc60000400000 */
[----:B------:R-:W-:Y:S01]  /*63c40*/  @!P5 FMUL R12, R12, 16777216 ;  /* 0x4b8000000c0cd820 */ /* 0x000fe20000400000 */
[----:B------:R-:W-:Y:S01]  /*63c50*/  @!P5 FMUL R13, R13, 16777216 ;  /* 0x4b8000000d0dd820 */ /* 0x000fe20000400000 */
[----:B-1----:R-:W-:Y:S01]  /*63c60*/  FMUL R9, R4, R9 ;  /* 0x0000000904097220 */ /* 0x002fe20000400000 */
[----:B---3--:R-:W-:Y:S01]  /*63c70*/  @P6 FMUL R15, R15, 0.25 ;  /* 0x3e8000000f0f6820 */ /* 0x008fe20000400000 */
[----:B--2---:R-:W-:-:S03]  /*63c80*/  @P6 FMUL R16, R16, 0.25 ;  /* 0x3e80000010106820 */ /* 0x004fc60000400000 */
[----:B------:R-:W-:Y:S01]  /*63c90*/  @!P5 FMUL R15, R15, 16777216 ;  /* 0x4b8000000f0fd820 */ /* 0x000fe20000400000 */
[----:B------:R-:W-:Y:S01]  /*63ca0*/  @!P5 FMUL R16, R16, 16777216 ;  /* 0x4b8000001010d820 */ /* 0x000fe20000400000 */
[----:B------:R-:W-:Y:S01]  /*63cb0*/  @P6 FMUL R17, R17, 0.25 ;  /* 0x3e80000011116820 */ /* 0x000fe20000400000 */
        /* <DEDUP_REMOVED lines=26> */
[----:B------:R-:W-:-:S02]  /*63e60*/  FSETP.NEU.AND P5, PT, R20, RZ, PT ;  /* 0x000000ff1400720b */ /* 0x000fc40003fad000 */
[----:B------:R1:W2:Y:S01]  /*63e70*/  MUFU.RCP R20, R5 ;  /* 0x0000000500147308 */ /* 0x0002a20000001000 */
[C---:B------:R-:W-:Y:S01]  /*63e80*/  FMUL R16, R4.reuse, R16 ;  /* 0x0000001004107220 */ /* 0x040fe20000400000 */
[----:B0-----:R-:W-:-:S04]  /*63e90*/  FMUL R0, R4, R17 ;  /* 0x0000001104007220 */ /* 0x001fc80000400000 */
[----:B------:R-:W-:Y:S01]  /*63ea0*/  STL [R1+0x2cc], R16 ;  /* 0x0002cc1001007387 */ /* 0x000fe20000100800 */
[C---:B-1----:R-:W-:Y:S01]  /*63eb0*/  FMUL R5, R4.reuse, R15 ;  /* 0x0000000f04057220 */ /* 0x042fe20000400000 */
[C---:B------:R-:W-:Y:S02]  /*63ec0*/  FMUL R15, R4.reuse, R18 ;  /* 0x00000012040f7220 */ /* 0x040fe40000400000 */
[----:B------:R0:W-:Y:S04]  /*63ed0*/  STL [R1+0x2c8], R0 ;  /* 0x0002c80001007387 */ /* 0x0001e80000100800 */
[----:B------:R1:W-:Y:S01]  /*63ee0*/  STL [R1+0x2c4], R5 ;  /* 0x0002c40501007387 */ /* 0x0003e20000100800 */
[----:B0-----:R-:W-:-:S03]  /*63ef0*/  FMUL R0, R4, R13 ;  /* 0x0000000d04007220 */ /* 0x001fc60000400000 */
[----:B------:R-:W-:Y:S01]  /*63f00*/  STL [R1+0x2b8], R15 ;  /* 0x0002b80f01007387 */ /* 0x000fe20000100800 */
[----:B-1----:R-:W-:-:S03]  /*63f10*/  FMUL R5, R4, R12 ;  /* 0x0000000c04057220 */ /* 0x002fc60000400000 */
[----:B------:R0:W-:Y:S04]  /*63f20*/  STL [R1+0x25c], R0 ;  /* 0x00025c0001007387 */ /* 0x0001e80000100800 */
[----:B------:R-:W-:Y:S01]  /*63f30*/  STL [R1+0x258], R5 ;  /* 0x0002580501007387 */ /* 0x000fe20000100800 */
[----:B0-----:R-:W-:Y:S01]  /*63f40*/  FMUL R0, R4, R8 ;  /* 0x0000000804007220 */ /* 0x001fe20000400000 */
[C---:B--2---:R-:W-:Y:S02]  /*63f50*/  FMUL R8, R20.reuse, R22 ;  /* 0x0000001614087220 */ /* 0x044fe40000400000 */
[----:B------:R0:W-:Y:S04]  /*63f60*/  STL [R1+0x254], R9 ;  /* 0x0002540901007387 */ /* 0x0001e80000100800 */
[----:B------:R1:W-:Y:S04]  /*63f70*/  STL [R1+0x250], R0 ;  /* 0x0002500001007387 */ /* 0x0003e80000100800 */
[----:B------:R2:W-:Y:S01]  /*63f80*/  STL [R1+0x2b0], R8 ;  /* 0x0002b00801007387 */ /* 0x0005e20000100800 */
[C---:B0-----:R-:W-:Y:S01]  /*63f90*/  FMUL R9, R20.reuse, R21 ;  /* 0x0000001514097220 */ /* 0x041fe20000400000 */
[C---:B-1----:R-:W-:Y:S01]  /*63fa0*/  FMUL R0, R20.reuse, R23 ;  /* 0x0000001714007220 */ /* 0x042fe20000400000 */
[----:B--2---:R-:W-:-:S04]  /*63fb0*/  FMUL R8, R20, R14 ;  /* 0x0000000e14087220 */ /* 0x004fc80000400000 */
[----:B------:R0:W-:Y:S04]  /*63fc0*/  STL [R1+0x2ac], R0 ;  /* 0x0002ac0001007387 */ /* 0x0001e80000100800 */
[----:B------:R-:W-:Y:S04]  /*63fd0*/  STL [R1+0x2a8], R9 ;  /* 0x0002a80901007387 */ /* 0x000fe80000100800 */
[----:B------:R1:W-:Y:S01]  /*63fe0*/  STL [R1+0x2a4], R8 ;  /* 0x0002a40801007387 */ /* 0x0003e20000100800 */
[C---:B0-----:R-:W-:Y:S01]  /*63ff0*/  FMUL R0, R20.reuse, R11 ;  /* 0x0000000b14007220 */ /* 0x041fe20000400000 */
[----:B-1----:R-:W-:-:S04]  /*64000*/  FMUL R8, R20, R10 ;  /* 0x0000000a14087220 */ /* 0x002fc80000400000 */
[----:B------:R0:W-:Y:S04]  /*64010*/  STL [R1+0x24c], R0 ;  /* 0x00024c0001007387 */ /* 0x0001e80000100800 */
[----:B------:R-:W-:Y:S04]  /*64020*/  STL [R1+0x240], R8 ;  /* 0x0002400801007387 */ /* 0x000fe80000100800 */
[----:B------:R-:W2:Y:S01]  /*64030*/  LDL.LU.64 R16, [R1+0x788] ;  /* 0x0007880001107983 */ /* 0x000ea20000300a00 */
[----:B------:R-:W-:-:S04]  /*64040*/  IADD3 R5, PT, PT, R24, -0x3f3504f3, RZ ;  /* 0xc0cafb0d18057810 */ /* 0x000fc80007ffe0ff */
[----:B------:R-:W-:-:S05]  /*64050*/  LOP3.LUT R5, R5, 0xff800000, RZ, 0xc0, !PT ;  /* 0xff80000005057812 */ /* 0x000fca00078ec0ff */
[----:B------:R-:W-:Y:S02]  /*64060*/  IMAD.IADD R4, R24, 0x1, -R5 ;  /* 0x0000000118047824 */ /* 0x000fe400078e0a05 */
[----:B0-----:R-:W-:Y:S02]  /*64070*/  FMUL R0, R20, R6 ;  /* 0x0000000614007220 */ /* 0x001fe40000400000 */
[----:B------:R-:W-:-:S04]  /*64080*/  FADD R4, R4, -1 ;  /* 0xbf80000004047421 */ /* 0x000fc80000000000 */
[----:B------:R-:W-:-:S04]  /*64090*/  FFMA.FTZ R6, R4, R3, -0.16845393180847167969 ;  /* 0xbe2c7f3004067423 */ /* 0x000fc80000010003 */
[----:B------:R-:W-:-:S04]  /*640a0*/  FFMA.FTZ R6, R4, R6, 0.1716887056827545166 ;  /* 0x3e2fcf2a04067423 */ /* 0x000fc80000010006 */
[----:B------:R-:W-:-:S04]  /*640b0*/  FFMA.FTZ R6, R4, R6, -0.17900948226451873779 ;  /* 0xbe374e4304067423 */ /* 0x000fc80000010006 */
[----:B------:R-:W-:-:S04]  /*640c0*/  FFMA.FTZ R6, R4, R6, 0.20512372255325317383 ;  /* 0x3e520bf404067423 */ /* 0x000fc80000010006 */
[----:B------:R-:W-:-:S04]  /*640d0*/  FFMA.FTZ R6, R4, R6, -0.24046532809734344482 ;  /* 0xbe763c8b04067423 */ /* 0x000fc80000010006 */
[----:B------:R-:W-:Y:S01]  /*640e0*/  FFMA.FTZ R6, R4, R6, 0.28857114911079406738 ;  /* 0x3e93bf9904067423 */ /* 0x000fe20000010006 */
[----:B------:R-:W-:-:S03]  /*640f0*/  FMUL R7, R20, R7 ;  /* 0x0000000714077220 */ /* 0x000fc60000400000 */
[C---:B------:R-:W-:Y:S02]  /*64100*/  FFMA.FTZ R6, R4.reuse, R6, -0.36067417263984680176 ;  /* 0xbeb8aa4904067423 */ /* 0x040fe40000010006 */
[----:B------:R0:W-:Y:S02]  /*64110*/  STL [R1+0x248], R7 ;  /* 0x0002480701007387 */ /* 0x0001e40000100800 */
[----:B------:R-:W-:Y:S01]  /*64120*/  FFMA.FTZ R6, R4, R6, 0.48089820146560668945 ;  /* 0x3ef6384a04067423 */ /* 0x000fe20000010006 */
[----:B0-----:R-:W-:-:S03]  /*64130*/  I2FP.F32.S32 R7, R5 ;  /* 0x0000000500077245 */ /* 0x001fc60000201400 */
[----:B------:R-:W-:-:S04]  /*64140*/  FFMA.FTZ R5, R4, R6, -0.72134751081466674805 ;  /* 0xbf38aa3b04057423 */ /* 0x000fc80000010006 */
[----:B------:R-:W-:Y:S01]  /*64150*/  FMUL R5, R4, R5 ;  /* 0x0000000504057220 */ /* 0x000fe20000400000 */
[----:B------:R-:W-:-:S03]  /*64160*/  FSEL R8, RZ, -23, P3 ;  /* 0xc1b80000ff087808 */ /* 0x000fc60001800000 */
[----:B------:R-:W-:Y:S01]  /*64170*/  FMUL R5, R4, R5 ;  /* 0x0000000504057220 */ /* 0x000fe20000400000 */
        /* <DEDUP_REMOVED lines=29> */
[----:B------:R-:W3:Y:S01]  /*64350*/  LDL.LU R6, [R1+0x530] ;  /* 0x0005300001067983 */ /* 0x000ee20000300800 */
[----:B------:R-:W-:-:S03]  /*64360*/  FSEL R14, R29, -INF , P4 ;  /* 0xff8000001d0e7808 */ /* 0x000fc60002000000 */
[----:B------:R-:W4:Y:S04]  /*64370*/  LDL.LU R7, [R1+0x534] ;  /* 0x0005340001077983 */ /* 0x000f280000300800 */
[----:B------:R-:W5:Y:S04]  /*64380*/  LDL.LU R8, [R1+0x538] ;  /* 0x0005380001087983 */ /* 0x000f680000300800 */
[----:B------:R-:W3:Y:S04]  /*64390*/  LDL.LU R9, [R1+0x53c] ;  /* 0x00053c0001097983 */ /* 0x000ee80000300800 */
[----:B------:R-:W4:Y:S04]  /*643a0*/  LDL.LU R10, [R1+0x540] ;  /* 0x00054000010a7983 */ /* 0x000f280000300800 */
[----:B------:R-:W4:Y:S04]  /*643b0*/  LDL.LU R11, [R1+0x544] ;  /* 0x00054400010b7983 */ /* 0x000f280000300800 */
[----:B------:R-:W4:Y:S04]  /*643c0*/  LDL.LU R12, [R1+0x548] ;  /* 0x00054800010c7983 */ /* 0x000f280000300800 */
[----:B------:R-:W4:Y:S04]  /*643d0*/  LDL.LU R13, [R1+0x54c] ;  /* 0x00054c00010d7983 */ /* 0x000f280000300800 */
[----:B------:R0:W-:Y:S04]  /*643e0*/  STL [R1+0x408], R14 ;  /* 0x0004080e01007387 */ /* 0x0001e80000100800 */
[----:B0-----:R-:W4:Y:S04]  /*643f0*/  LDL.LU R14, [R1+0x560] ;  /* 0x00056000010e7983 */ /* 0x001f280000300800 */
[----:B------:R-:W4:Y:S01]  /*64400*/  LDL.LU R15, [R1+0x56c] ;  /* 0x00056c00010f7983 */ /* 0x000f220000300800 */
[----:B--2---:R-:W-:-:S02]  /*64410*/  MOV R4, R17 ;  /* 0x0000001100047202 */ /* 0x004fc40000000f00 */
[----:B------:R-:W-:Y:S01]  /*64420*/  FSEL R17, R27, -INF , P1 ;  /* 0xff8000001b117808 */ /* 0x000fe20000800000 */
[----:B------:R-:W-:Y:S02]  /*64430*/  IMAD.MOV.U32 R5, RZ, RZ, R16 ;  /* 0x000000ffff057224 */ /* 0x000fe400078e0010 */
[----:B------:R-:W2:Y:S04]  /*64440*/  LDL.LU R16, [R1+0x55c] ;  /* 0x00055c0001107983 */ /* 0x000ea80000300800 */
[----:B------:R0:W-:Y:S04]  /*64450*/  STL [R1+0x404], R17 ;  /* 0x0004041101007387 */ /* 0x0001e80000100800 */
[----:B0-----:R-:W2:Y:S04]  /*64460*/  LDL.LU R17, [R1+0x558] ;  /* 0x0005580001117983 */ /* 0x001ea80000300800 */
        /* <DEDUP_REMOVED lines=13> */
[----:B------:R-:W0:Y:S01]  /*64540*/  MUFU.RCP R4, R4 ;  /* 0x0000000400047308 */ /* 0x000e220000001000 */
[----:B-----5:R-:W-:Y:S01]  /*64550*/  @P4 FMUL R8, R8, 0.25 ;  /* 0x3e80000008084820 */ /* 0x020fe20000400000 */
[----:B---3--:R-:W-:-:S03]  /*64560*/  @P4 FMUL R9, R9, 0.25 ;  /* 0x3e80000009094820 */ /* 0x008fc60000400000 */
[----:B------:R-:W-:Y:S01]  /*64570*/  @!P3 FMUL R8, R8, 16777216 ;  /* 0x4b8000000808b820 */ /* 0x000fe20000400000 */
[----:B------:R-:W-:Y:S01]  /*64580*/  @!P3 FMUL R9, R9, 16777216 ;  /* 0x4b8000000909b820 */ /* 0x000fe20000400000 */
[----:B----4-:R-:W-:Y:S01]  /*64590*/  @P4 FMUL R12, R12, 0.25 ;  /* 0x3e8000000c0c4820 */ /* 0x010fe20000400000 */
[----:B------:R-:W-:-:S03]  /*645a0*/  @P4 FMUL R13, R13, 0.25 ;  /* 0x3e8000000d0d4820 */ /* 0x000fc60000400000 */
[----:B------:R-:W-:Y:S01]  /*645b0*/  @!P3 FMUL R12, R12, 16777216 ;  /* 0x4b8000000c0cb820 */ /* 0x000fe20000400000 */
[----:B------:R-:W-:Y:S01]  /*645c0*/  @!P3 FMUL R13, R13, 16777216 ;  /* 0x4b8000000d0db820 */ /* 0x000fe20000400000 */
[----:B------:R-:W-:-:S04]  /*645d0*/  @P4 FMUL R15, R15, 0.25 ;  /* 0x3e8000000f0f4820 */ /* 0x000fc80000400000 */
[----:B------:R-:W-:Y:S01]  /*645e0*/  @!P3 FMUL R15, R15, 16777216 ;  /* 0x4b8000000f0fb820 */ /* 0x000fe20000400000 */
[C---:B0-----:R-:W-:Y:S01]  /*645f0*/  FMUL R12, R4.reuse, R12 ;  /* 0x0000000c040c7220 */ /* 0x041fe20000400000 */
[----:B------:R-:W-:Y:S01]  /*64600*/  FMUL R9, R4, R9 ;  /* 0x0000000904097220 */ /* 0x000fe20000400000 */
[----:B--2---:R-:W-:-:S04]  /*64610*/  @P4 FMUL R16, R16, 0.25 ;  /* 0x3e80000010104820 */ /* 0x004fc80000400000 */
        /* <DEDUP_REMOVED lines=29> */
[----:B------:R0:W1:Y:S01]  /*647f0*/  MUFU.RCP R19, R5 ;  /* 0x0000000500137308 */ /* 0x0000620000001000 */
[----:B------:R-:W-:Y:S01]  /*64800*/  FSETP.NEU.AND P4, PT, R24, RZ, PT ;  /* 0x000000ff1800720b */ /* 0x000fe20003f8d000 */
[C---:B------:R-:W-:Y:S01]  /*64810*/  FMUL R24, R4.reuse, R16 ;  /* 0x0000001004187220 */ /* 0x040fe20000400000 */
[C---:B------:R-:W-:Y:S01]  /*64820*/  FMUL R16, R4.reuse, R15 ;  /* 0x0000000f04107220 */ /* 0x040fe20000400000 */
[C---:B------:R-:W-:Y:S01]  /*64830*/  FMUL R15, R4.reuse, R18 ;  /* 0x00000012040f7220 */ /* 0x040fe20000400000 */
[C---:B0-----:R-:W-:Y:S02]  /*64840*/  FMUL R5, R4.reuse, R17 ;  /* 0x0000001104057220 */ /* 0x041fe40000400000 */
[----:B------:R-:W-:Y:S04]  /*64850*/  STL [R1+0x28c], R24 ;  /* 0x00028c1801007387 */ /* 0x000fe80000100800 */
[----:B------:R0:W-:Y:S04]  /*64860*/  STL [R1+0x280], R5 ;  /* 0x0002800501007387 */ /* 0x0001e80000100800 */
[----:B------:R-:W-:Y:S01]  /*64870*/  STL [R1+0x27c], R16 ;  /* 0x00027c1001007387 */ /* 0x000fe20000100800 */
[----:B0-----:R-:W-:-:S03]  /*64880*/  FMUL R5, R4, R13 ;  /* 0x0000000d04057220 */ /* 0x001fc60000400000 */
[----:B------:R-:W-:Y:S04]  /*64890*/  STL [R1+0x278], R15 ;  /* 0x0002780f01007387 */ /* 0x000fe80000100800 */
[----:B------:R0:W-:Y:S04]  /*648a0*/  STL [R1+0x214], R5 ;  /* 0x0002140501007387 */ /* 0x0001e80000100800 */
[----:B------:R-:W-:Y:S04]  /*648b0*/  STL [R1+0x210], R12 ;  /* 0x0002100c01007387 */ /* 0x000fe80000100800 */
[----:B------:R2:W-:Y:S01]  /*648c0*/  STL [R1+0x20c], R9 ;  /* 0x00020c0901007387 */ /* 0x0005e20000100800 */
[----:B0-----:R-:W-:Y:S01]  /*648d0*/  FMUL R5, R4, R8 ;  /* 0x0000000804057220 */ /* 0x001fe20000400000 */
[C---:B-1----:R-:W-:Y:S01]  /*648e0*/  FMUL R8, R19.reuse, R23 ;  /* 0x0000001713087220 */ /* 0x042fe20000400000 */
[----:B--2---:R-:W-:-:S03]  /*648f0*/  FMUL R9, R19, R22 ;  /* 0x0000001613097220 */ /* 0x004fc60000400000 */
[----:B------:R-:W-:Y:S01]  /*64900*/  STL [R1+0x204], R5 ;  /* 0x0002040501007387 */ /* 0x000fe20000100800 */
[----:B------:R-:W-:-:S03]  /*64910*/  FMUL R12, R19, R21 ;  /* 0x00000015130c7220 */ /* 0x000fc60000400000 */
[----:B------:R-:W-:Y:S04]  /*64920*/  STL [R1+0x270], R9 ;  /* 0x0002700901007387 */ /* 0x000fe80000100800 */
[----:B------:R0:W-:Y:S04]  /*64930*/  STL [R1+0x26c], R8 ;  /* 0x00026c0801007387 */ /* 0x0001e80000100800 */
[----:B------:R-:W-:Y:S01]  /*64940*/  STL [R1+0x268], R12 ;  /* 0x0002680c01007387 */ /* 0x000fe20000100800 */
[C---:B0-----:R-:W-:Y:S01]  /*64950*/  FMUL R8, R19.reuse, R14 ;  /* 0x0000000e13087220 */ /* 0x041fe20000400000 */
[C---:B------:R-:W-:Y:S01]  /*64960*/  FMUL R9, R19.reuse, R11 ;  /* 0x0000000b13097220 */ /* 0x040fe20000400000 */
[----:B------:R-:W-:-:S03]  /*64970*/  FMUL R7, R19, R7 ;  /* 0x0000000713077220 */ /* 0x000fc60000400000 */
[----:B------:R0:W-:Y:S01]  /*64980*/  STL [R1+0x264], R8 ;  /* 0x0002640801007387 */ /* 0x0001e20000100800 */
[----:B------:R-:W-:-:S03]  /*64990*/  FMUL R6, R19, R6 ;  /* 0x0000000613067220 */ /* 0x000fc60000400000 */
[----:B------:R-:W-:Y:S01]  /*649a0*/  STL [R1+0x200], R9 ;  /* 0x0002000901007387 */ /* 0x000fe20000100800 */
[----:B0-----:R-:W-:-:S05]  /*649b0*/  FMUL R8, R19, R10 ;  /* 0x0000000a13087220 */ /* 0x001fca0000400000 */
[----:B------:R-:W-:Y:S04]  /*649c0*/  STL [R1+0x1fc], R8 ;  /* 0x0001fc0801007387 */ /* 0x000fe80000100800 */
[----:B------:R-:W2:Y:S04]  /*649d0*/  LDL.LU.64 R12, [R1+0x790] ;  /* 0x00079000010c7983 */ /* 0x000ea80000300a00 */
[----:B------:R-:W-:Y:S04]  /*649e0*/  STL [R1+0x1f8], R7 ;  /* 0x0001f80701007387 */ /* 0x000fe80000100800 */
[----:B------:R-:W3:Y:S04]  /*649f0*/  LDL.LU R16, [R1+0x10] ;  /* 0x0000100001107983 */ /* 0x000ee80000300800 */
[----:B------:R0:W-:Y:S04]  /*64a00*/  STL [R1+0x1f0], R6 ;  /* 0x0001f00601007387 */ /* 0x0001e80000100800 */
[----:B------:R-:W4:Y:S01]  /*64a10*/  LDL.LU R24, [R1+0x8] ;  /* 0x0000080001187983 */ /* 0x000f220000300800 */
[----:B------:R-:W-:-:S04]  /*64a20*/  IADD3 R4, PT, PT, R25, -0x3f3504f3, RZ ;  /* 0xc0cafb0d19047810 */ /* 0x000fc80007ffe0ff */
[----:B------:R-:W-:-:S05]  /*64a30*/  LOP3.LUT R4, R4, 0xff800000, RZ, 0xc0, !PT ;  /* 0xff80000004047812 */ /* 0x000fca00078ec0ff */
[----:B------:R-:W-:-:S04]  /*64a40*/  IMAD.IADD R5, R25, 0x1, -R4 ;  /* 0x0000000119057824 */ /* 0x000fc800078e0a04 */
[----:B------:R-:W-:-:S04]  /*64a50*/  FADD R5, R5, -1 ;  /* 0xbf80000005057421 */ /* 0x000fc80000000000 */
[----:B0-----:R-:W-:-:S04]  /*64a60*/  FFMA.FTZ R6, R5, R3, -0.16845393180847167969 ;  /* 0xbe2c7f3005067423 */ /* 0x001fc80000010003 */
        /* <DEDUP_REMOVED lines=8> */
[----:B------:R-:W-:Y:S01]  /*64af0*/  FFMA.FTZ R4, R5, R6, -0.72134751081466674805 ;  /* 0xbf38aa3b05047423 */ /* 0x000fe20000010006 */
[----:B------:R-:W-:-:S03]  /*64b00*/  FSEL R8, RZ, -23, P1 ;  /* 0xc1b80000ff087808 */ /* 0x000fc60000800000 */
[----:B------:R-:W-:Y:S01]  /*64b10*/  FMUL R4, R5, R4 ;  /* 0x0000000405047220 */ /* 0x000fe20000400000 */
[----:B------:R-:W-:-:S03]  /*64b20*/  ISETP.GE.U32.AND P1, PT, R25, 0x7f800000, PT ;  /* 0x7f8000001900780c */ /* 0x000fc60003f26070 */
[----:B------:R-:W-:Y:S01]  /*64b30*/  FMUL R4, R5, R4 ;  /* 0x0000000405047220 */ /* 0x000fe20000400000 */
[----:B------:R-:W-:-:S03]  /*64b40*/  FFMA.FTZ R7, R7, 1.1920928955078125e-07, R26 ;  /* 0x3400000007077823 */ /* 0x000fc6000001001a */
[----:B------:R-:W-:Y:S01]  /*64b50*/  FFMA.FTZ R5, R5, 1.4426950216293334961, R4 ;  /* 0x3fb8aa3b05057823 */ /* 0x000fe20000010004 */
[----:B------:R-:W-:-:S03]  /*64b60*/  IADD3 R4, PT, PT, R20, -0x3f3504f3, RZ ;  /* 0xc0cafb0d14047810 */ /* 0x000fc60007ffe0ff */
[----:B------:R-:W-:Y:S01]  /*64b70*/  FADD R29, R7, R5 ;  /* 0x00000005071d7221 */ /* 0x000fe20000000000 */
[----:B------:R-:W-:Y:S01]  /*64b80*/  LOP3.LUT R4, R4, 0xff800000, RZ, 0xc0, !PT ;  /* 0xff80000004047812 */ /* 0x000fe200078ec0ff */
[----:B------:R-:W-:-:S03]  /*64b90*/  @P1 IMAD.MOV.U32 R5, RZ, RZ, 0x7f800000 ;  /* 0x7f800000ff051424 */ /* 0x000fc600078e00ff */
        /* <DEDUP_REMOVED lines=29> */
[----:B------:R-:W2:Y:S04]  /*64d70*/  LDL.LU R12, [R1+0x588] ;  /* 0x00058800010c7983 */ /* 0x000ea80000300800 */
[----:B------:R-:W2:Y:S01]  /*64d80*/  LDL.LU R13, [R1+0x58c] ;  /* 0x00058c00010d7983 */ /* 0x000ea20000300800 */
[----:B---3--:R-:W-:-:S05]  /*64d90*/  FSEL R14, R16, -INF , P2 ;  /* 0xff800000100e7808 */ /* 0x008fca0001000000 */
[----:B------:R0:W-:Y:S01]  /*64da0*/  STL [R1+0x400], R14 ;  /* 0x0004000e01007387 */ /* 0x0001e20000100800 */
[----:B----4-:R-:W-:-:S03]  /*64db0*/  FSEL R17, R24, -INF , P0 ;  /* 0xff80000018117808 */ /* 0x010fc60000000000 */
[----:B0-----:R-:W3:Y:S04]  /*64dc0*/  LDL.LU R14, [R1+0x5a0] ;  /* 0x0005a000010e7983 */ /* 0x001ee80000300800 */
[----:B------:R-:W4:Y:S04]  /*64dd0*/  LDL.LU R15, [R1+0x5ac] ;  /* 0x0005ac00010f7983 */ /* 0x000f280000300800 */
[----:B------:R-:W3:Y:S04]  /*64de0*/  LDL.LU R16, [R1+0x59c] ;  /* 0x00059c0001107983 */ /* 0x000ee80000300800 */
[----:B------:R0:W-:Y:S04]  /*64df0*/  STL [R1+0x3fc], R17 ;  /* 0x0003fc1101007387 */ /* 0x0001e80000100800 */
[----:B0-----:R-:W3:Y:S04]  /*64e00*/  LDL.LU R17, [R1+0x598] ;  /* 0x0005980001117983 */ /* 0x001ee80000300800 */
[----:B------:R-:W3:Y:S04]  /*64e10*/  LDL.LU R18, [R1+0x5a8] ;  /* 0x0005a80001127983 */ /* 0x000ee80000300800 */
[----:B------:R-:W3:Y:S04]  /*64e20*/  LDL.LU R21, [R1+0x5a4] ;  /* 0x0005a40001157983 */ /* 0x000ee80000300800 */
[----:B------:R-:W3:Y:S04]  /*64e30*/  LDL.LU R22, [R1+0x594] ;  /* 0x0005940001167983 */ /* 0x000ee80000300800 */
[----:B------:R-:W3:Y:S01]  /*64e40*/  LDL.LU R23, [R1+0x590] ;  /* 0x0005900001177983 */ /* 0x000ee20000300800 */
[----:B------:R-:W-:-:S02]  /*64e50*/  FSETP.GT.AND P2, PT, |R4|, 8.50705917302346158658e+37, PT ;  /* 0x7e8000000400780b */ /* 0x000fc40003f44200 */
[C---:B------:R-:W-:Y:S01]  /*64e60*/  FSETP.GEU.AND P1, PT, |R4|.reuse, 1.175494350822287508e-38, PT ;  /* 0x008000000400780b */ /* 0x040fe20003f2e200 */
[C---:B------:R-:W-:Y:S01]  /*64e70*/  FMUL R19, R4.reuse, 8388608 ;  /* 0x4b00000004137820 */ /* 0x040fe20000400000 */
[----:B------:R-:W-:-:S04]  /*64e80*/  FSETP.GEU.AND P0, PT, R4, 1.175494350822287508e-38, PT ;  /* 0x008000000400780b */ /* 0x000fc80003f0e000 */
[----:B------:R-:W-:Y:S01]  /*64e90*/  FSEL R19, R19, R4, !P0 ;  /* 0x0000000413137208 */ /* 0x000fe20004000000 */
[----:B------:R-:W-:-:S04]  /*64ea0*/  FMUL R24, R5, 8388608 ;  /* 0x4b00000005187820 */ /* 0x000fc80000400000 */
[----:B------:R-:W-:-:S04]  /*64eb0*/  @P2 FMUL R4, R4, 0.25 ;  /* 0x3e80000004042820 */ /* 0x000fc80000400000 */
[----:B------:R-:W-:-:S06]  /*64ec0*/  @!P1 FMUL R4, R4, 16777216 ;  /* 0x4b80000004049820 */ /* 0x000fcc0000400000 */
[----:B------:R-:W0:Y:S01]  /*64ed0*/  MUFU.RCP R4, R4 ;  /* 0x0000000400047308 */ /* 0x000e220000001000 */
[----:B-----5:R-:W-:Y:S01]  /*64ee0*/  @P2 FMUL R8, R8, 0.25 ;  /* 0x3e80000008082820 */ /* 0x020fe20000400000 */
[----:B------:R-:W-:-:S03]  /*64ef0*/  @P2 FMUL R9, R9, 0.25 ;  /* 0x3e80000009092820 */ /* 0x000fc60000400000 */
[----:B------:R-:W-:Y:S01]  /*64f00*/  @!P1 FMUL R8, R8, 16777216 ;  /* 0x4b80000008089820 */ /* 0x000fe20000400000 */
[----:B------:R-:W-:-:S04]  /*64f10*/  @!P1 FMUL R9, R9, 16777216 ;  /* 0x4b80000009099820 */ /* 0x000fc80000400000 */
[----:B0-----:R-:W-:Y:S01]  /*64f20*/  FMUL R9, R4, R9 ;  /* 0x0000000904097220 */ /* 0x001fe20000400000 */
[----:B--2---:R-:W-:Y:S01]  /*64f30*/  @P2 FMUL R12, R12, 0.25 ;  /* 0x3e8000000c0c2820 */ /* 0x004fe20000400000 */
[----:B------:R-:W-:-:S03]  /*64f40*/  @P2 FMUL R13, R13, 0.25 ;  /* 0x3e8000000d0d2820 */ /* 0x000fc60000400000 */
[----:B------:R-:W-:Y:S01]  /*64f50*/  @!P1 FMUL R12, R12, 16777216 ;  /* 0x4b8000000c0c9820 */ /* 0x000fe20000400000 */
[----:B------:R-:W-:Y:S01]  /*64f60*/  @!P1 FMUL R13, R13, 16777216 ;  /* 0x4b8000000d0d9820 */ /* 0x000fe20000400000 */
[----:B----4-:R-:W-:Y:S01]  /*64f70*/  @P2 FMUL R15, R15, 0.25 ;  /* 0x3e8000000f0f2820 */ /* 0x010fe20000400000 */
[----:B---3--:R-:W-:-:S03]  /*64f80*/  @P2 FMUL R16, R16, 0.25 ;  /* 0x3e80000010102820 */ /* 0x008fc60000400000 */
        /* <DEDUP_REMOVED lines=36> */
[----:B------:R-:W-:Y:S01]  /*651d0*/  STL [R1+0x244], R25 ;  /* 0x0002441901007387 */ /* 0x000fe20000100800 */
[----:B------:R-:W-:-:S03]  /*651e0*/  FMUL R12, R4, R12 ;  /* 0x0000000c040c7220 */ /* 0x000fc60000400000 */
        /* <DEDUP_REMOVED lines=18> */
[----:B------:R0:W-:Y:S04]  /*65310*/  STL [R1+0x21c], R8 ;  /* 0x00021c0801007387 */ /* 0x0001e80000100800 */
[----:B------:R-:W-:Y:S01]  /*65320*/  STL [R1+0x140], R9 ;  /* 0x0001400901007387 */ /* 0x000fe20000100800 */
[----:B0-----:R-:W-:-:S05]  /*65330*/  FMUL R8, R20, R10 ;  /* 0x0000000a14087220 */ /* 0x001fca0000400000 */
[----:B------:R-:W-:Y:S04]  /*65340*/  STL [R1+0xf8], R8 ;  /* 0x0000f80801007387 */ /* 0x000fe80000100800 */
[----:B------:R-:W2:Y:S04]  /*65350*/  LDL.LU.64 R16, [R1+0x798] ;  /* 0x0007980001107983 */ /* 0x000ea80000300a00 */
[----:B------:R-:W-:Y:S04]  /*65360*/  STL [R1+0xfc], R7 ;  /* 0x0000fc0701007387 */ /* 0x000fe80000100800 */
[----:B------:R-:W3:Y:S01]  /*65370*/  LDL.LU R25, [R1+0xc] ;  /* 0x00000c0001197983 */ /* 0x000ee20000300800 */
[----:B------:R-:W-:-:S04]  /*65380*/  IADD3 R4, PT, PT, R24, -0x3f3504f3, RZ ;  /* 0xc0cafb0d18047810 */ /* 0x000fc80007ffe0ff */
[----:B------:R-:W-:Y:S01]  /*65390*/  LOP3.LUT R4, R4, 0xff800000, RZ, 0xc0, !PT ;  /* 0xff80000004047812 */ /* 0x000fe200078ec0ff */
[----:B------:R-:W-:-:S04]  /*653a0*/  FMUL R6, R20, R6 ;  /* 0x0000000614067220 */ /* 0x000fc80000400000 */
[----:B------:R-:W-:Y:S01]  /*653b0*/  IMAD.IADD R5, R24, 0x1, -R4 ;  /* 0x0000000118057824 */ /* 0x000fe200078e0a04 */
[----:B------:R0:W-:Y:S03]  /*653c0*/  STL [R1+0xf4], R6 ;  /* 0x0000f40601007387 */ /* 0x0001e60000100800 */
        /* <DEDUP_REMOVED lines=40> */
[----:B------:R-:W-:Y:S01]  /*65650*/  @P0 IMAD.MOV.U32 R6, RZ, RZ, 0x7f800000 ;  /* 0x7f800000ff060424 */ /* 0x000fe200078e00ff */
[----:B------:R-:W-:Y:S03]  /*65660*/  STL [R1+0x10], R9 ;  /* 0x0000100901007387 */ /* 0x000fe60000100800 */
[----:B------:R-:W-:Y:S02]  /*65670*/  @P0 FFMA.FTZ R7, R19, R6, +INF ;  /* 0x7f80000013070423 */ /* 0x000fe40000010006 */
[----:B------:R-:W4:Y:S04]  /*65680*/  LDL.LU R6, [R1+0x5b0] ;  /* 0x0005b00001067983 */ /* 0x000f280000300800 */
[----:B------:R0:W-:Y:S01]  /*65690*/  STL [R1+0x8], R7 ;  /* 0x0000080701007387 */ /* 0x0001e20000100800 */
[----:B------:R-:W-:-:S03]  /*656a0*/  FSEL R2, R2, -INF , P5 ;  /* 0xff80000002027808 */ /* 0x000fc60002800000 */
[----:B0-----:R-:W5:Y:S04]  /*656b0*/  LDL.LU R7, [R1+0x5b4] ;  /* 0x0005b40001077983 */ /* 0x001f680000300800 */
[----:B------:R-:W4:Y:S04]  /*656c0*/  LDL.LU R8, [R1+0x5b8] ;  /* 0x0005b80001087983 */ /* 0x000f280000300800 */
[----:B------:R-:W5:Y:S04]  /*656d0*/  LDL.LU R9, [R1+0x5bc] ;  /* 0x0005bc0001097983 */ /* 0x000f680000300800 */
[----:B------:R-:W5:Y:S04]  /*656e0*/  LDL.LU R10, [R1+0x5c0] ;  /* 0x0005c000010a7983 */ /* 0x000f680000300800 */
[----:B------:R-:W5:Y:S04]  /*656f0*/  LDL.LU R11, [R1+0x5c4] ;  /* 0x0005c400010b7983 */ /* 0x000f680000300800 */
[----:B------:R-:W5:Y:S04]  /*65700*/  LDL.LU R12, [R1+0x5c8] ;  /* 0x0005c800010c7983 */ /* 0x000f680000300800 */
[----:B------:R-:W5:Y:S01]  /*65710*/  LDL.LU R13, [R1+0x5cc] ;  /* 0x0005cc00010d7983 */ /* 0x000f620000300800 */
[----:B--2---:R-:W-:Y:S01]  /*65720*/  IMAD.MOV.U32 R5, RZ, RZ, R16 ;  /* 0x000000ffff057224 */ /* 0x004fe200078e0010 */
[----:B---3--:R-:W-:-:S05]  /*65730*/  FSEL R14, R25, -INF , P6 ;  /* 0xff800000190e7808 */ /* 0x008fca0003000000 */
[----:B------:R0:W-:Y:S01]  /*65740*/  STL [R1+0x3f8], R14 ;  /* 0x0003f80e01007387 */ /* 0x0001e20000100800 */
[----:B------:R-:W-:-:S03]  /*65750*/  MOV R4, R17 ;  /* 0x0000001100047202 */ /* 0x000fc60000000f00 */
[----:B0-----:R-:W2:Y:S04]  /*65760*/  LDL.LU R14, [R1+0x5e0] ;  /* 0x0005e000010e7983 */ /* 0x001ea80000300800 */
[----:B------:R-:W3:Y:S04]  /*65770*/  LDL.LU R15, [R1+0x5ec] ;  /* 0x0005ec00010f7983 */ /* 0x000ee80000300800 */
        /* <DEDUP_REMOVED lines=23> */
[----:B------:R-:W-:-:S03]  /*658f0*/  @!P6 FMUL R13, R13, 16777216 ;  /* 0x4b8000000d0de820 */ /* 0x000fc60000400000 */
[C---:B-1----:R-:W-:Y:S01]  /*65900*/  FMUL R12, R4.reuse, R12 ;  /* 0x0000000c040c7220 */ /* 0x042fe20000400000 */
[----:B------:R-:W-:Y:S01]  /*65910*/  FMUL R9, R4, R9 ;  /* 0x0000000904097220 */ /* 0x000fe20000400000 */
        /* <DEDUP_REMOVED lines=31> */
[----:B------:R-:W1:Y:S01]  /*65b10*/  MUFU.RCP R5, R5 ;  /* 0x0000000500057308 */ /* 0x000e620000001000 */
[----:B------:R-:W-:Y:S01]  /*65b20*/  FSETP.NEU.AND P6, PT, R19, RZ, PT ;  /* 0x000000ff1300720b */ /* 0x000fe20003fcd000 */
[C---:B------:R-:W-:Y:S01]  /*65b30*/  FMUL R19, R4.reuse, R16 ;  /* 0x0000001004137220 */ /* 0x040fe20000400000 */
[C---:B0-----:R-:W-:Y:S01]  /*65b40*/  FMUL R2, R4.reuse, R17 ;  /* 0x0000001104027220 */ /* 0x041fe20000400000 */
[C---:B------:R-:W-:Y:S01]  /*65b50*/  FMUL R16, R4.reuse, R15 ;  /* 0x0000000f04107220 */ /* 0x040fe20000400000 */
[----:B------:R-:W-:-:S02]  /*65b60*/  FMUL R15, R4, R18 ;  /* 0x00000012040f7220 */ /* 0x000fc40000400000 */
        /* <DEDUP_REMOVED lines=8> */
[----:B0-----:R-:W-:-:S05]  /*65bf0*/  FMUL R2, R4, R8 ;  /* 0x0000000804027220 */ /* 0x001fca0000400000 */
[----:B------:R0:W-:Y:S01]  /*65c00*/  STL [R1+0xe4], R2 ;  /* 0x0000e40201007387 */ /* 0x0001e20000100800 */
[C---:B-1----:R-:W-:Y:S01]  /*65c10*/  FMUL R9, R5.reuse, R22 ;  /* 0x0000001605097220 */ /* 0x042fe20000400000 */
[----:B------:R-:W-:-:S04]  /*65c20*/  FMUL R12, R5, R21 ;  /* 0x00000015050c7220 */ /* 0x000fc80000400000 */
[----:B------:R1:W-:Y:S01]  /*65c30*/  STL [R1+0x1e0], R9 ;  /* 0x0001e00901007387 */ /* 0x0003e20000100800 */
[----:B0-----:R-:W-:-:S05]  /*65c40*/  FMUL R2, R5, R23 ;  /* 0x0000001705027220 */ /* 0x001fca0000400000 */
[----:B------:R0:W-:Y:S01]  /*65c50*/  STL [R1+0x1dc], R2 ;  /* 0x0001dc0201007387 */ /* 0x0001e20000100800 */
[----:B-1----:R-:W-:-:S03]  /*65c60*/  FMUL R9, R5, R14 ;  /* 0x0000000e05097220 */ /* 0x002fc60000400000 */
        /* <DEDUP_REMOVED lines=10> */
[C---:B------:R-:W-:Y:S02]  /*65d10*/  FMUL R7, R5.reuse, R7 ;  /* 0x0000000705077220 */ /* 0x040fe40000400000 */
[----:B------:R-:W-:Y:S01]  /*65d20*/  FADD R8, R8, -1 ;  /* 0xbf80000008087421 */ /* 0x000fe20000000000 */
[----:B0-----:R-:W-:-:S03]  /*65d30*/  FMUL R2, R5, R6 ;  /* 0x0000000605027220 */ /* 0x001fc60000400000 */
        /* <DEDUP_REMOVED lines=9> */
[C---:B------:R-:W-:Y:S01]  /*65dd0*/  FFMA.FTZ R4, R8.reuse, R5, -0.72134751081466674805 ;  /* 0xbf38aa3b08047423 */ /* 0x040fe20000010005 */
[----:B------:R0:W-:Y:S03]  /*65de0*/  STL [R1+0xd8], R7 ;  /* 0x0000d80701007387 */ /* 0x0001e60000100800 */
[----:B------:R-:W-:-:S04]  /*65df0*/  FMUL R4, R8, R4 ;  /* 0x0000000408047220 */ /* 0x000fc80000400000 */
[C---:B------:R-:W-:Y:S01]  /*65e00*/  FMUL R4, R8.reuse, R4 ;  /* 0x0000000408047220 */ /* 0x040fe20000400000 */
[----:B0-----:R-:W-:Y:S02]  /*65e10*/  FSEL R7, RZ, -23, P5 ;  /* 0xc1b80000ff077808 */ /* 0x001fe40002800000 */
[----:B------:R-:W-:Y:S01]  /*65e20*/  ISETP.GE.U32.AND P5, PT, R25, 0x7f800000, PT ;  /* 0x7f8000001900780c */ /* 0x000fe20003fa6070 */
[----:B------:R-:W-:Y:S01]  /*65e30*/  FFMA.FTZ R8, R8, 1.4426950216293334961, R4 ;  /* 0x3fb8aa3b08087823 */ /* 0x000fe20000010004 */
[----:B------:R-:W-:Y:S01]  /*65e40*/  IADD3 R4, PT, PT, R20, -0x3f3504f3, RZ ;  /* 0xc0cafb0d14047810 */ /* 0x000fe20007ffe0ff */
[----:B------:R-:W-:Y:S01]  /*65e50*/  FFMA.FTZ R6, R6, 1.1920928955078125e-07, R26 ;  /* 0x3400000006067823 */ /* 0x000fe2000001001a */
[----:B------:R0:W-:Y:S02]  /*65e60*/  STL [R1+0xd4], R2 ;  /* 0x0000d40201007387 */ /* 0x0001e40000100800 */
[----:B------:R-:W-:-:S07]  /*65e70*/  LOP3.LUT R4, R4, 0xff800000, RZ, 0xc0, !PT ;  /* 0xff80000004047812 */ /* 0x000fce00078ec0ff */
[----:B------:R-:W-:Y:S02]  /*65e80*/  @P5 IMAD.MOV.U32 R5, RZ, RZ, 0x7f800000 ;  /* 0x7f800000ff055424 */ /* 0x000fe400078e00ff */
[----:B0-----:R-:W-:Y:S01]  /*65e90*/  FADD R2, R6, R8 ;  /* 0x0000000806027221 */ /* 0x001fe20000000000 */
        /* <DEDUP_REMOVED lines=32> */
[----:B------:R-:W4:Y:S04]  /*660a0*/  LDL.LU R14, [R1+0x620] ;  /* 0x00062000010e7983 */ /* 0x000f280000300800 */
[----:B------:R-:W4:Y:S01]  /*660b0*/  LDL.LU R15, [R1+0x62c] ;  /* 0x00062c00010f7983 */ /* 0x000f220000300800 */
[----:B0-----:R-:W-:Y:S01]  /*660c0*/  FSEL R0, R28, -INF , P3 ;  /* 0xff8000001c007808 */ /* 0x001fe20001800000 */
[----:B--2---:R-:W-:Y:S01]  /*660d0*/  IMAD.MOV.U32 R5, RZ, RZ, R16 ;  /* 0x000000ffff057224 */ /* 0x004fe200078e0010 */
[----:B------:R-:W-:Y:S01]  /*660e0*/  MOV R4, R17 ;  /* 0x0000001100047202 */ /* 0x000fe20000000f00 */
        /* <DEDUP_REMOVED lines=27> */
[C---:B-1----:R-:W-:Y:S01]  /*662a0*/  FMUL R12, R4.reuse, R12 ;  /* 0x0000000c040c7220 */ /* 0x042fe20000400000 */
        /* <DEDUP_REMOVED lines=74> */
[----:B------:R-:W-:-:S03]  /*66750*/  I2FP.F32.S32 R4, R4 ;  /* 0x0000000400047245 */ /* 0x000fc60000201400 */
[----:B------:R-:W-:-:S04]  /*66760*/  FMUL R6, R8, R5 ;  /* 0x0000000508067220 */ /* 0x000fc80000400000 */
[----:B------:R-:W-:Y:S01]  /*66770*/  FMUL R6, R8, R6 ;  /* 0x0000000608067220 */ /* 0x000fe20000400000 */
[----:B------:R-:W-:Y:S01]  /*66780*/  FFMA.FTZ R4, R4, 1.1920928955078125e-07, R26 ;  /* 0x3400000004047823 */ /* 0x000fe2000001001a */
[----:B------:R-:W-:Y:S02]  /*66790*/  STL [R1+0xb8], R7 ;  /* 0x0000b80701007387 */ /* 0x000fe40000100800 */
[----:B------:R-:W-:Y:S01]  /*667a0*/  FFMA.FTZ R6, R8, 1.4426950216293334961, R6 ;  /* 0x3fb8aa3b08067823 */ /* 0x000fe20000010006 */
[----:B------:R-:W-:Y:S01]  /*667b0*/  FSEL R5, RZ, -23, P3 ;  /* 0xc1b80000ff057808 */ /* 0x000fe20001800000 */
[----:B------:R0:W-:Y:S01]  /*667c0*/  STL [R1+0xb4], R0 ;  /* 0x0000b40001007387 */ /* 0x0001e20000100800 */
[----:B------:R-:W-:Y:S01]  /*667d0*/  ISETP.GE.U32.AND P3, PT, R24, 0x7f800000, PT ;  /* 0x7f8000001800780c */ /* 0x000fe20003f66070 */
[----:B0-----:R-:W-:Y:S01]  /*667e0*/  FADD R0, R4, R6 ;  /* 0x0000000604007221 */ /* 0x001fe20000000000 */
[----:B------:R-:W-:-:S04]  /*667f0*/  IADD3 R6, PT, PT, R19, -0x3f3504f3, RZ ;  /* 0xc0cafb0d13067810 */ /* 0x000fc80007ffe0ff */
[----:B------:R-:W-:-:S04]  /*66800*/  LOP3.LUT R6, R6, 0xff800000, RZ, 0xc0, !PT ;  /* 0xff80000006067812 */ /* 0x000fc800078ec0ff */
[----:B------:R-:W-:-:S03]  /*66810*/  IADD3 R7, PT, PT, R19, -R6, RZ ;  /* 0x8000000613077210 */ /* 0x000fc60007ffe0ff */
[----:B------:R-:W-:Y:S02]  /*66820*/  @P3 IMAD.MOV.U32 R4, RZ, RZ, 0x7f800000 ;  /* 0x7f800000ff043424 */ /* 0x000fe400078e00ff */
[----:B------:R-:W-:Y:S02]  /*66830*/  FADD R7, R7, -1 ;  /* 0xbf80000007077421 */ /* 0x000fe40000000000 */
[----:B------:R-:W-:Y:S02]  /*66840*/  @P3 FFMA.FTZ R0, R24, R4, +INF ;  /* 0x7f80000018003423 */ /* 0x000fe40000010004 */
        /* <DEDUP_REMOVED lines=10> */
[----:B------:R-:W-:Y:S01]  /*668f0*/  FMUL R4, R7, R4 ;  /* 0x0000000407047220 */ /* 0x000fe20000400000 */
[----:B------:R-:W-:-:S03]  /*66900*/  I2FP.F32.S32 R6, R6 ;  /* 0x0000000600067245 */ /* 0x000fc60000201400 */
[C---:B------:R-:W-:Y:S02]  /*66910*/  FMUL R4, R7.reuse, R4 ;  /* 0x0000000407047220 */ /* 0x040fe40000400000 */
[----:B------:R-:W-:Y:S02]  /*66920*/  FFMA.FTZ R6, R6, 1.1920928955078125e-07, R5 ;  /* 0x3400000006067823 */ /* 0x000fe40000010005 */
        /* <DEDUP_REMOVED lines=8> */
[----:B------:R-:W3:Y:S01]  /*669b0*/  LDL.LU R9, [R1+0x63c] ;  /* 0x00063c0001097983 */ /* 0x000ee20000300800 */
[----:B------:R-:W-:-:S03]  /*669c0*/  FSEL R18, R27, -INF , P1 ;  /* 0xff8000001b127808 */ /* 0x000fc60000800000 */
[----:B------:R-:W4:Y:S04]  /*669d0*/  LDL.LU R10, [R1+0x640] ;  /* 0x00064000010a7983 */ /* 0x000f280000300800 */
[----:B------:R-:W4:Y:S04]  /*669e0*/  LDL.LU R11, [R1+0x644] ;  /* 0x00064400010b7983 */ /* 0x000f280000300800 */
[----:B------:R-:W4:Y:S04]  /*669f0*/  LDL.LU R12, [R1+0x648] ;  /* 0x00064800010c7983 */ /* 0x000f280000300800 */
[----:B------:R-:W4:Y:S04]  /*66a00*/  LDL.LU R13, [R1+0x64c] ;  /* 0x00064c00010d7983 */ /* 0x000f280000300800 */
[----:B------:R0:W-:Y:S04]  /*66a10*/  STL [R1+0x3e8], R14 ;  /* 0x0003e80e01007387 */ /* 0x0001e80000100800 */
[----:B0-----:R-:W4:Y:S04]  /*66a20*/  LDL.LU R14, [R1+0x660] ;  /* 0x00066000010e7983 */ /* 0x001f280000300800 */
[----:B------:R-:W4:Y:S01]  /*66a30*/  LDL.LU R15, [R1+0x66c] ;  /* 0x00066c00010f7983 */ /* 0x000f220000300800 */
[----:B------:R-:W-:Y:S01]  /*66a40*/  FSETP.NEU.AND P4, PT, R25, RZ, PT ;  /* 0x000000ff1900720b */ /* 0x000fe20003f8d000 */
[----:B--2---:R-:W-:-:S02]  /*66a50*/  IMAD.MOV.U32 R5, RZ, RZ, R16 ;  /* 0x000000ffff057224 */ /* 0x004fc400078e0010 */
[----:B------:R-:W2:Y:S04]  /*66a60*/  LDL.LU R16, [R1+0x65c] ;  /* 0x00065c0001107983 */ /* 0x000ea80000300800 */
[----:B------:R0:W-:Y:S04]  /*66a70*/  STL [R1+0x3e4], R18 ;  /* 0x0003e41201007387 */ /* 0x0001e80000100800 */
[----:B0-----:R-:W2:Y:S04]  /*66a80*/  LDL.LU R18, [R1+0x658] ;  /* 0x0006580001127983 */ /* 0x001ea80000300800 */
        /* <DEDUP_REMOVED lines=25> */
[C---:B------:R-:W-:Y:S01]  /*66c20*/  FMUL R12, R4.reuse, R12 ;  /* 0x0000000c040c7220 */ /* 0x040fe20000400000 */
[C---:B------:R-:W-:Y:S01]  /*66c30*/  FMUL R9, R4.reuse, R9 ;  /* 0x0000000904097220 */ /* 0x040fe20000400000 */
        /* <DEDUP_REMOVED lines=17> */
[----:B------:R-:W-:-:S05]  /*66d50*/  @P2 FMUL R11, R11, 0.25 ;  /* 0x3e8000000b0b2820 */ /* 0x000fca0000400000 */
[----:B------:R-:W-:Y:S01]  /*66d60*/  @!P3 FMUL R5, R5, 16777216 ;  /* 0x4b8000000505b820 */ /* 0x000fe20000400000 */
[----:B------:R-:W-:Y:S01]  /*66d70*/  @P2 FMUL R10, R10, 0.25 ;  /* 0x3e8000000a0a2820 */ /* 0x000fe20000400000 */
[----:B------:R-:W-:Y:S01]  /*66d80*/  @P2 FMUL R7, R7, 0.25 ;  /* 0x3e80000007072820 */ /* 0x000fe20000400000 */
[----:B------:R-:W-:-:S03]  /*66d90*/  @P2 FMUL R6, R6, 0.25 ;  /* 0x3e80000006062820 */ /* 0x000fc60000400000 */
[----:B------:R-:W0:Y:S01]  /*66da0*/  MUFU.RCP R5, R5 ;  /* 0x0000000500057308 */ /* 0x000e220000001000 */
        /* <DEDUP_REMOVED lines=9> */
[C---:B------:R-:W-:Y:S01]  /*66e40*/  FMUL R19, R4.reuse, R16 ;  /* 0x0000001004137220 */ /* 0x040fe20000400000 */
[C---:B------:R-:W-:Y:S01]  /*66e50*/  FMUL R18, R4.reuse, R18 ;  /* 0x0000001204127220 */ /* 0x040fe20000400000 */
[C---:B------:R-:W-:Y:S01]  /*66e60*/  FMUL R16, R4.reuse, R15 ;  /* 0x0000000f04107220 */ /* 0x040fe20000400000 */
[----:B------:R-:W-:-:S02]  /*66e70*/  FMUL R15, R4, R20 ;  /* 0x00000014040f7220 */ /* 0x000fc40000400000 */
[----:B------:R-:W-:Y:S04]  /*66e80*/  STL [R1+0x1a0], R19 ;  /* 0x0001a01301007387 */ /* 0x000fe80000100800 */
[----:B------:R-:W-:Y:S04]  /*66e90*/  STL [R1+0x19c], R18 ;  /* 0x00019c1201007387 */ /* 0x000fe80000100800 */
[----:B------:R-:W-:Y:S04]  /*66ea0*/  STL [R1+0x198], R16 ;  /* 0x0001981001007387 */ /* 0x000fe80000100800 */
[----:B------:R-:W-:Y:S04]  /*66eb0*/  STL [R1+0x194], R15 ;  /* 0x0001940f01007387 */ /* 0x000fe80000100800 */
[----:B------:R-:W-:Y:S04]  /*66ec0*/  STL [R1+0xb0], R13 ;  /* 0x0000b00d01007387 */ /* 0x000fe80000100800 */
[----:B------:R0:W-:Y:S04]  /*66ed0*/  STL [R1+0xac], R12 ;  /* 0x0000ac0c01007387 */ /* 0x0001e80000100800 */
[----:B------:R1:W-:Y:S01]  /*66ee0*/  STL [R1+0xa8], R9 ;  /* 0x0000a80901007387 */ /* 0x0003e20000100800 */
[----:B0-----:R-:W-:-:S03]  /*66ef0*/  FMUL R12, R5, R23 ;  /* 0x00000017050c7220 */ /* 0x001fc60000400000 */
[----:B------:R-:W-:Y:S01]  /*66f00*/  STL [R1+0xa4], R8 ;  /* 0x0000a40801007387 */ /* 0x000fe20000100800 */
[----:B-1----:R-:W-:-:S03]  /*66f10*/  FMUL R9, R5, R25 ;  /* 0x0000001905097220 */ /* 0x002fc60000400000 */
[----:B------:R0:W-:Y:S04]  /*66f20*/  STL [R1+0x190], R12 ;  /* 0x0001900c01007387 */ /* 0x0001e80000100800 */
[----:B------:R1:W-:Y:S01]  /*66f30*/  STL [R1+0x18c], R9 ;  /* 0x00018c0901007387 */ /* 0x0003e20000100800 */
[C---:B0-----:R-:W-:Y:S01]  /*66f40*/  FMUL R12, R5.reuse, R22 ;  /* 0x00000016050c7220 */ /* 0x041fe20000400000 */
[----:B-1----:R-:W-:-:S04]  /*66f50*/  FMUL R9, R5, R14 ;  /* 0x0000000e05097220 */ /* 0x002fc80000400000 */
[----:B------:R-:W-:Y:S01]  /*66f60*/  STL [R1+0x188], R12 ;  /* 0x0001880c01007387 */ /* 0x000fe20000100800 */
[----:B------:R-:W-:-:S03]  /*66f70*/  FMUL R11, R5, R11 ;  /* 0x0000000b050b7220 */ /* 0x000fc60000400000 */
[----:B------:R0:W-:Y:S01]  /*66f80*/  STL [R1+0x184], R9 ;  /* 0x0001840901007387 */ /* 0x0001e20000100800 */
[----:B------:R-:W-:-:S03]  /*66f90*/  FMUL R7, R5, R7 ;  /* 0x0000000705077220 */ /* 0x000fc60000400000 */
[----:B------:R-:W-:Y:S01]  /*66fa0*/  STL [R1+0xa0], R11 ;  /* 0x0000a00b01007387 */ /* 0x000fe20000100800 */
[C---:B0-----:R-:W-:Y:S01]  /*66fb0*/  FMUL R9, R5.reuse, R10 ;  /* 0x0000000a05097220 */ /* 0x041fe20000400000 */
[----:B------:R-:W-:-:S04]  /*66fc0*/  FMUL R5, R5, R6 ;  /* 0x0000000605057220 */ /* 0x000fc80000400000 */
[----:B------:R-:W-:Y:S04]  /*66fd0*/  STL [R1+0x9c], R9 ;  /* 0x00009c0901007387 */ /* 0x000fe80000100800 */
[----:B------:R-:W2:Y:S04]  /*66fe0*/  LDL.LU.64 R12, [R1+0x8c0] ;  /* 0x0008c000010c7983 */ /* 0x000ea80000300a00 */
[----:B------:R-:W-:Y:S01]  /*66ff0*/  STL [R1+0x98], R7 ;  /* 0x0000980701007387 */ /* 0x000fe20000100800 */
[----:B------:R-:W-:-:S03]  /*67000*/  FSETP.NEU.AND P2, PT, R24, RZ, PT ;  /* 0x000000ff1800720b */ /* 0x000fc60003f4d000 */
        /* <DEDUP_REMOVED lines=19> */
[----:B------:R-:W-:-:S03]  /*67140*/  FFMA.FTZ R4, R4, 1.1920928955078125e-07, R26 ;  /* 0x3400000004047823 */ /* 0x000fc6000001001a */
[----:B------:R-:W-:Y:S01]  /*67150*/  FFMA.FTZ R6, R8, 1.4426950216293334961, R6 ;  /* 0x3fb8aa3b08067823 */ /* 0x000fe20000010006 */
[----:B------:R-:W-:Y:S02]  /*67160*/  FSEL R5, RZ, -23, P1 ;  /* 0xc1b80000ff057808 */ /* 0x000fe40000800000 */
[----:B------:R-:W-:Y:S01]  /*67170*/  ISETP.GE.U32.AND P1, PT, R21, 0x7f800000, PT ;  /* 0x7f8000001500780c */ /* 0x000fe20003f26070 */
[----:B------:R-:W-:Y:S01]  /*67180*/  FADD R29, R4, R6 ;  /* 0x00000006041d7221 */ /* 0x000fe20000000000 */
        /* <DEDUP_REMOVED lines=59> */
[C---:B0-----:R-:W-:Y:S01]  /*67540*/  FMUL R9, R4.reuse, R9 ;  /* 0x0000000904097220 */ /* 0x041fe20000400000 */
[----:B------:R-:W-:Y:S01]  /*67550*/  FMUL R8, R4, R8 ;  /* 0x0000000804087220 */ /* 0x000fe20000400000 */
        /* <DEDUP_REMOVED lines=21> */
[----:B------:R-:W-:-:S06]  /*676b0*/  @P0 FMUL R14, R14, 0.25 ;  /* 0x3e8000000e0e0820 */ /* 0x000fcc0000400000 */
[----:B------:R-:W-:Y:S01]  /*676c0*/  @!P6 FMUL R5, R5, 16777216 ;  /* 0x4b8000000505e820 */ /* 0x000fe20000400000 */
[----:B------:R-:W-:Y:S01]  /*676d0*/  @P0 FMUL R11, R11, 0.25 ;  /* 0x3e8000000b0b0820 */ /* 0x000fe20000400000 */
[----:B------:R-:W-:Y:S01]  /*676e0*/  @P0 FMUL R10, R10, 0.25 ;  /* 0x3e8000000a0a0820 */ /* 0x000fe20000400000 */
[----:B------:R-:W-:Y:S01]  /*676f0*/  @P0 FMUL R7, R7, 0.25 ;  /* 0x3e80000007070820 */ /* 0x000fe20000400000 */
[----:B------:R-:W-:Y:S02]  /*67700*/  @P0 FMUL R6, R6, 0.25 ;  /* 0x3e80000006060820 */ /* 0x000fe40000400000 */
[----:B------:R-:W0:Y:S01]  /*67710*/  MUFU.RCP R5, R5 ;  /* 0x0000000500057308 */ /* 0x000e220000001000 */
[----:B------:R-:W-:Y:S01]  /*67720*/  FSETP.NEU.AND P0, PT, R21, RZ, PT ;  /* 0x000000ff1500720b */ /* 0x000fe20003f0d000 */
        /* <DEDUP_REMOVED lines=12> */
[C---:B------:R-:W-:Y:S01]  /*677f0*/  FMUL R15, R4.reuse, R20 ;  /* 0x00000014040f7220 */ /* 0x040fe20000400000 */
[C---:B------:R-:W-:Y:S01]  /*67800*/  FMUL R13, R4.reuse, R13 ;  /* 0x0000000d040d7220 */ /* 0x040fe20000400000 */
[----:B------:R-:W-:Y:S01]  /*67810*/  STL [R1+0x180], R21 ;  /* 0x0001801501007387 */ /* 0x000fe20000100800 */
[----:B------:R-:W-:-:S03]  /*67820*/  FMUL R12, R4, R12 ;  /* 0x0000000c040c7220 */ /* 0x000fc60000400000 */
        /* <DEDUP_REMOVED lines=39> */
[----:B------:R-:W-:Y:S02]  /*67aa0*/  FSEL R5, RZ, -23, P1 ;  /* 0xc1b80000ff057808 */ /* 0x000fe40000800000 */
[----:B------:R-:W-:Y:S01]  /*67ab0*/  ISETP.GE.U32.AND P1, PT, R22, 0x7f800000, PT ;  /* 0x7f8000001600780c */ /* 0x000fe20003f26070 */
[----:B------:R-:W-:Y:S01]  /*67ac0*/  FMUL R6, R8, R6 ;  /* 0x0000000608067220 */ /* 0x000fe20000400000 */
[----:B------:R-:W-:-:S03]  /*67ad0*/  I2FP.F32.S32 R4, R4 ;  /* 0x0000000400047245 */ /* 0x000fc60000201400 */
[----:B------:R-:W-:Y:S02]  /*67ae0*/  FFMA.FTZ R6, R8, 1.4426950216293334961, R6 ;  /* 0x3fb8aa3b08067823 */ /* 0x000fe40000010006 */
[----:B------:R-:W-:-:S04]  /*67af0*/  FFMA.FTZ R4, R4, 1.1920928955078125e-07, R26 ;  /* 0x3400000004047823 */ /* 0x000fc8000001001a */
[----:B------:R-:W-:Y:S02]  /*67b00*/  FADD R7, R4, R6 ;  /* 0x0000000604077221 */ /* 0x000fe40000000000 */
[----:B------:R-:W-:Y:S01]  /*67b10*/  @P1 IMAD.MOV.U32 R4, RZ, RZ, 0x7f800000 ;  /* 0x7f800000ff041424 */ /* 0x000fe200078e00ff */
[----:B------:R-:W-:-:S03]  /*67b20*/  IADD3 R6, PT, PT, R18, -0x3f3504f3, RZ ;  /* 0xc0cafb0d12067810 */ /* 0x000fc60007ffe0ff */
[----:B------:R-:W-:Y:S01]  /*67b30*/  @P1 FFMA.FTZ R7, R22, R4, +INF ;  /* 0x7f80000016071423 */ /* 0x000fe20000010004 */
[----:B------:R-:W-:-:S04]  /*67b40*/  LOP3.LUT R6, R6, 0xff800000, RZ, 0xc0, !PT ;  /* 0xff80000006067812 */ /* 0x000fc800078ec0ff */
[----:B------:R0:W-:Y:S02]  /*67b50*/  STL [R1+0x28], R7 ;  /* 0x0000280701007387 */ /* 0x0001e40000100800 */
[----:B0-----:R-:W-:-:S05]  /*67b60*/  IADD3 R7, PT, PT, R18, -R6, RZ ;  /* 0x8000000612077210 */ /* 0x001fca0007ffe0ff */
        /* <DEDUP_REMOVED lines=111> */
[C---:B0-----:R-:W-:Y:S01]  /*68260*/  FMUL R2, R5.reuse, R25 ;  /* 0x0000001905027220 */ /* 0x041fe20000400000 */
[----:B------:R-:W-:-:S04]  /*68270*/  FMUL R7, R5, R7 ;  /* 0x0000000705077220 */ /* 0x000fc80000400000 */
        /* <DEDUP_REMOVED lines=29> */
[----:B------:R0:W-:Y:S01]  /*68450*/  STL [R1+0x54], R2 ;  /* 0x0000540201007387 */ /* 0x0001e20000100800 */
[----:B------:R-:W-:Y:S02]  /*68460*/  FSEL R5, RZ, -23, P4 ;  /* 0xc1b80000ff057808 */ /* 0x000fe40002000000 */
[----:B------:R-:W-:Y:S01]  /*68470*/  ISETP.GE.U32.AND P4, PT, R21, 0x7f800000, PT ;  /* 0x7f8000001500780c */ /* 0x000fe20003f86070 */
[----:B0-----:R-:W-:Y:S01]  /*68480*/  FADD R2, R4, R6 ;  /* 0x0000000604027221 */ /* 0x001fe20000000000 */
[----:B------:R-:W-:-:S04]  /*68490*/  IADD3 R6, PT, PT, R17, -0x3f3504f3, RZ ;  /* 0xc0cafb0d11067810 */ /* 0x000fc80007ffe0ff */
[----:B------:R-:W-:-:S04]  /*684a0*/  LOP3.LUT R6, R6, 0xff800000, RZ, 0xc0, !PT ;  /* 0xff80000006067812 */ /* 0x000fc800078ec0ff */
[----:B------:R-:W-:-:S03]  /*684b0*/  IADD3 R7, PT, PT, R17, -R6, RZ ;  /* 0x8000000611077210 */ /* 0x000fc60007ffe0ff */
[----:B------:R-:W-:Y:S02]  /*684c0*/  @P4 IMAD.MOV.U32 R4, RZ, RZ, 0x7f800000 ;  /* 0x7f800000ff044424 */ /* 0x000fe400078e00ff */
[----:B------:R-:W-:Y:S02]  /*684d0*/  IMAD.MOV.U32 R26, RZ, RZ, 0x3dc6b27f ;  /* 0x3dc6b27fff1a7424 */ /* 0x000fe400078e00ff */
[----:B------:R-:W-:Y:S01]  /*684e0*/  FADD R7, R7, -1 ;  /* 0xbf80000007077421 */ /* 0x000fe20000000000 */
[----:B------:R-:W-:-:S03]  /*684f0*/  @P4 FFMA.FTZ R2, R21, R4, +INF ;  /* 0x7f80000015024423 */ /* 0x000fc60000010004 */
        /* <DEDUP_REMOVED lines=14> */
[----:B------:R-:W-:Y:S01]  /*685e0*/  FFMA.FTZ R7, R7, 1.4426950216293334961, R4 ;  /* 0x3fb8aa3b07077823 */ /* 0x000fe20000010004 */
[----:B------:R0:W-:Y:S03]  /*685f0*/  STL [R1+0x2c], R2 ;  /* 0x00002c0201007387 */ /* 0x0001e60000100800 */
[----:B0-----:R-:W-:Y:S01]  /*68600*/  FADD R2, R6, R7 ;  /* 0x0000000706027221 */ /* 0x001fe20000000000 */
[----:B------:R-:W-:-:S05]  /*68610*/  @P4 MOV R6, 0x7f800000 ;  /* 0x7f80000000064802 */ /* 0x000fca0000000f00 */
[----:B------:R-:W-:Y:S02]  /*68620*/  @P4 FFMA.FTZ R2, R17, R6, +INF ;  /* 0x7f80000011024423 */ /* 0x000fe40000010006 */
[----:B------:R-:W3:Y:S01]  /*68630*/  LDL.LU R6, [R1+0x710] ;  /* 0x0007100001067983 */ /* 0x000ee20000300800 */
[----:B------:R-:W-:-:S03]  /*68640*/  FSEL R0, R0, -INF , P2 ;  /* 0xff80000000007808 */ /* 0x000fc60001000000 */
[----:B------:R-:W4:Y:S04]  /*68650*/  LDL.LU R7, [R1+0x714] ;  /* 0x0007140001077983 */ /* 0x000f280000300800 */
[----:B------:R-:W-:Y:S04]  /*68660*/  STL [R1+0x260], R2 ;  /* 0x0002600201007387 */ /* 0x000fe80000100800 */
        /* <DEDUP_REMOVED lines=9> */
[----:B0-----:R-:W-:-:S02]  /*68700*/  FSEL R0, R28, -INF , P3 ;  /* 0xff8000001c007808 */ /* 0x001fc40001800000 */
[----:B------:R-:W-:Y:S02]  /*68710*/  FSETP.NEU.AND P1, PT, R22, RZ, PT ;  /* 0x000000ff1600720b */ /* 0x000fe40003f2d000 */
[----:B--2---:R-:W-:Y:S01]  /*68720*/  MOV R5, R18 ;  /* 0x0000001200057202 */ /* 0x004fe20000000f00 */
[----:B------:R-:W-:Y:S01]  /*68730*/  IMAD.MOV.U32 R4, RZ, RZ, R19 ;  /* 0x000000ffff047224 */ /* 0x000fe200078e0013 */
        /* <DEDUP_REMOVED lines=25> */
[----:B------:R-:W-:-:S04]  /*688d0*/  @!P4 FMUL R16, R16, 16777216 ;  /* 0x4b8000001010c820 */ /* 0x000fc80000400000 */
[----:B-1----:R-:W-:Y:S01]  /*688e0*/  FMUL R3, R4, R16 ;  /* 0x0000001004037220 */ /* 0x002fe20000400000 */
        /* <DEDUP_REMOVED lines=12> */
[C---:B------:R-:W-:Y:S01]  /*689b0*/  FMUL R2, R4.reuse, R18 ;  /* 0x0000001204027220 */ /* 0x040fe20000400000 */
[----:B0-----:R-:W-:-:S08]  /*689c0*/  FMUL R0, R4, R19 ;  /* 0x0000001304007220 */ /* 0x001fd00000400000 */
[----:B------:R-:W-:Y:S01]  /*689d0*/  @!P4 FMUL R5, R5, 16777216 ;  /* 0x4b8000000505c820 */ /* 0x000fe20000400000 */
[----:B------:R0:W-:Y:S05]  /*689e0*/  STL [R1+0x13c], R2 ;  /* 0x00013c0201007387 */ /* 0x0001ea0000100800 */
[----:B------:R-:W1:Y:S01]  /*689f0*/  MUFU.RCP R5, R5 ;  /* 0x0000000500057308 */ /* 0x000e620000001000 */
[----:B------:R2:W-:Y:S01]  /*68a00*/  STL [R1+0x134], R0 ;  /* 0x0001340001007387 */ /* 0x0005e20000100800 */
[----:B0-----:R-:W-:-:S03]  /*68a10*/  FMUL R2, R4, R20 ;  /* 0x0000001404027220 */ /* 0x001fc60000400000 */
[----:B------:R0:W-:Y:S01]  /*68a20*/  STL [R1+0x138], R3 ;  /* 0x0001380301007387 */ /* 0x0001e20000100800 */
[----:B------:R-:W-:Y:S01]  /*68a30*/  @P2 FMUL R23, R23, 0.25 ;  /* 0x3e80000017172820 */ /* 0x000fe20000400000 */
[----:B--2---:R-:W-:Y:S02]  /*68a40*/  FMUL R0, R4, R14 ;  /* 0x0000000e04007220 */ /* 0x004fe40000400000 */
[----:B------:R2:W-:Y:S01]  /*68a50*/  STL [R1+0x130], R2 ;  /* 0x0001300201007387 */ /* 0x0005e20000100800 */
[----:B------:R-:W-:Y:S01]  /*68a60*/  @P2 FMUL R24, R24, 0.25 ;  /* 0x3e80000018182820 */ /* 0x000fe20000400000 */
[C---:B0-----:R-:W-:Y:S02]  /*68a70*/  FMUL R3, R4.reuse, R13 ;  /* 0x0000000d04037220 */ /* 0x041fe40000400000 */
[----:B------:R0:W-:Y:S01]  /*68a80*/  STL [R1+0x50], R0 ;  /* 0x0000500001007387 */ /* 0x0001e20000100800 */
[----:B------:R-:W-:Y:S01]  /*68a90*/  @!P4 FMUL R23, R23, 16777216 ;  /* 0x4b8000001717c820 */ /* 0x000fe20000400000 */
[----:B--2---:R-:W-:Y:S01]  /*68aa0*/  FMUL R2, R4, R10 ;  /* 0x0000000a04027220 */ /* 0x004fe20000400000 */
[----:B------:R-:W-:Y:S01]  /*68ab0*/  @!P4 FMUL R24, R24, 16777216 ;  /* 0x4b8000001818c820 */ /* 0x000fe20000400000 */
[----:B------:R-:W-:Y:S01]  /*68ac0*/  STL [R1+0x4c], R3 ;  /* 0x00004c0301007387 */ /* 0x000fe20000100800 */
[----:B0-----:R-:W-:Y:S01]  /*68ad0*/  FMUL R0, R4, R9 ;  /* 0x0000000904007220 */ /* 0x001fe20000400000 */
[----:B------:R-:W-:-:S02]  /*68ae0*/  @P2 FMUL R22, R22, 0.25 ;  /* 0x3e80000016162820 */ /* 0x000fc40000400000 */
[----:B------:R1:W-:Y:S01]  /*68af0*/  STL [R1+0x48], R2 ;  /* 0x0000480201007387 */ /* 0x0003e20000100800 */
[----:B------:R-:W-:-:S03]  /*68b00*/  @P2 FMUL R15, R15, 0.25 ;  /* 0x3e8000000f0f2820 */ /* 0x000fc60000400000 */
[----:B------:R0:W-:Y:S01]  /*68b10*/  STL [R1+0x44], R0 ;  /* 0x0000440001007387 */ /* 0x0001e20000100800 */
[----:B------:R-:W-:Y:S01]  /*68b20*/  @!P4 FMUL R22, R22, 16777216 ;  /* 0x4b8000001616c820 */ /* 0x000fe20000400000 */
[----:B------:R-:W-:Y:S01]  /*68b30*/  @!P4 FMUL R15, R15, 16777216 ;  /* 0x4b8000000f0fc820 */ /* 0x000fe20000400000 */
[----:B------:R-:W-:Y:S01]  /*68b40*/  @P2 FMUL R12, R12, 0.25 ;  /* 0x3e8000000c0c2820 */ /* 0x000fe20000400000 */
[C---:B-1----:R-:W-:Y:S01]  /*68b50*/  FMUL R2, R5.reuse, R24 ;  /* 0x0000001805027220 */ /* 0x042fe20000400000 */
[----:B0-----:R-:W-:Y:S01]  /*68b60*/  FMUL R0, R5, R23 ;  /* 0x0000001705007220 */ /* 0x001fe20000400000 */
[----:B------:R-:W-:Y:S01]  /*68b70*/  @P2 FMUL R11, R11, 0.25 ;  /* 0x3e8000000b0b2820 */ /* 0x000fe20000400000 */
[----:B------:R-:W-:-:S03]  /*68b80*/  @!P4 FMUL R12, R12, 16777216 ;  /* 0x4b8000000c0cc820 */ /* 0x000fc60000400000 */
[----:B------:R0:W-:Y:S01]  /*68b90*/  STL [R1+0x12c], R0 ;  /* 0x00012c0001007387 */ /* 0x0001e20000100800 */
[----:B------:R-:W-:-:S03]  /*68ba0*/  @!P4 FMUL R11, R11, 16777216 ;  /* 0x4b8000000b0bc820 */ /* 0x000fc60000400000 */
[----:B------:R1:W-:Y:S01]  /*68bb0*/  STL [R1+0x128], R2 ;  /* 0x0001280201007387 */ /* 0x0003e20000100800 */
[C---:B0-----:R-:W-:Y:S01]  /*68bc0*/  FMUL R0, R5.reuse, R22 ;  /* 0x0000001605007220 */ /* 0x041fe20000400000 */
[----:B-1----:R-:W-:-:S04]  /*68bd0*/  FMUL R2, R5, R15 ;  /* 0x0000000f05027220 */ /* 0x002fc80000400000 */
[----:B------:R0:W-:Y:S04]  /*68be0*/  STL [R1+0x15cc], R0 ;  /* 0x0015cc0001007387 */ /* 0x0001e80000100800 */
[----:B------:R1:W-:Y:S01]  /*68bf0*/  STL [R1+0x120], R2 ;  /* 0x0001200201007387 */ /* 0x0003e20000100800 */
[C---:B0-----:R-:W-:Y:S01]  /*68c00*/  FMUL R0, R5.reuse, R12 ;  /* 0x0000000c05007220 */ /* 0x041fe20000400000 */
[----:B-1----:R-:W-:-:S04]  /*68c10*/  FMUL R2, R5, R11 ;  /* 0x0000000b05027220 */ /* 0x002fc80000400000 */
[----:B------:R-:W-:Y:S04]  /*68c20*/  STL [R1+0x40], R0 ;  /* 0x0000400001007387 */ /* 0x000fe80000100800 */
[----:B------:R0:W-:Y:S04]  /*68c30*/  STL [R1+0x38], R2 ;  /* 0x0000380201007387 */ /* 0x0001e80000100800 */
[----:B0-----:R-:W2:Y:S01]  /*68c40*/  LDL.LU.64 R2, [R1+0xbe8] ;  /* 0x000be80001027983 */ /* 0x001ea20000300a00 */
[----:B------:R-:W-:Y:S02]  /*68c50*/  VIADD R4, R8, 0xc0cafb0d ;  /* 0xc0cafb0d08047836 */ /* 0x000fe40000000000 */
[----:B------:R-:W-:-:S03]  /*68c60*/  @P2 FMUL R7, R7, 0.25 ;  /* 0x3e80000007072820 */ /* 0x000fc60000400000 */
[----:B------:R-:W-:Y:S01]  /*68c70*/  LOP3.LUT R4, R4, 0xff800000, RZ, 0xc0, !PT ;  /* 0xff80000004047812 */ /* 0x000fe200078ec0ff */
[----:B------:R-:W-:-:S03]  /*68c80*/  @P2 FMUL R6, R6, 0.25 ;  /* 0x3e80000006062820 */ /* 0x000fc60000400000 */
[----:B------:R-:W-:Y:S01]  /*68c90*/  IADD3 R9, PT, PT, R8, -R4, RZ ;  /* 0x8000000408097210 */ /* 0x000fe20007ffe0ff */
[----:B------:R-:W-:Y:S01]  /*68ca0*/  @!P4 FMUL R7, R7, 16777216 ;  /* 0x4b8000000707c820 */ /* 0x000fe20000400000 */
[----:B------:R-:W-:-:S03]  /*68cb0*/  @!P4 FMUL R6, R6, 16777216 ;  /* 0x4b8000000606c820 */ /* 0x000fc60000400000 */
[----:B------:R-:W-:Y:S01]  /*68cc0*/  FADD R9, R9, -1 ;  /* 0xbf80000009097421 */ /* 0x000fe20000000000 */
[C---:B------:R-:W-:Y:S01]  /*68cd0*/  FMUL R7, R5.reuse, R7 ;  /* 0x0000000705077220 */ /* 0x040fe20000400000 */
[----:B------:R-:W-:Y:S02]  /*68ce0*/  FMUL R0, R5, R6 ;  /* 0x0000000605007220 */ /* 0x000fe40000400000 */
        /* <DEDUP_REMOVED lines=10> */
[C---:B------:R-:W-:Y:S01]  /*68d90*/  FMUL R6, R9.reuse, R5 ;  /* 0x0000000509067220 */ /* 0x040fe20000400000 */
[----:B------:R-:W-:Y:S02]  /*68da0*/  FSEL R5, RZ, -23, P3 ;  /* 0xc1b80000ff057808 */ /* 0x000fe40001800000 */
[----:B------:R-:W-:Y:S01]  /*68db0*/  ISETP.GE.U32.AND P3, PT, R8, 0x7f800000, PT ;  /* 0x7f8000000800780c */ /* 0x000fe20003f66070 */
[C---:B------:R-:W-:Y:S01]  /*68dc0*/  FMUL R6, R9.reuse, R6 ;  /* 0x0000000609067220 */ /* 0x040fe20000400000 */
[----:B------:R-:W-:Y:S01]  /*68dd0*/  FFMA.FTZ R4, R4, 1.1920928955078125e-07, R25 ;  /* 0x3400000004047823 */ /* 0x000fe20000010019 */
[----:B------:R-:W-:Y:S02]  /*68de0*/  STL [R1+0x34], R7 ;  /* 0x0000340701007387 */ /* 0x000fe40000100800 */
[----:B------:R-:W-:Y:S02]  /*68df0*/  FFMA.FTZ R6, R9, 1.4426950216293334961, R6 ;  /* 0x3fb8aa3b09067823 */ /* 0x000fe40000010006 */
[----:B------:R0:W-:Y:S02]  /*68e00*/  STL [R1+0x30], R0 ;  /* 0x0000300001007387 */ /* 0x0001e40000100800 */
[----:B0-----:R-:W-:Y:S01]  /*68e10*/  FADD R0, R4, R6 ;  /* 0x0000000604007221 */ /* 0x001fe20000000000 */
[----:B------:R-:W-:-:S03]  /*68e20*/  VIADD R6, R28, 0xc0cafb0d ;  /* 0xc0cafb0d1c067836 */ /* 0x000fc60000000000 */
[----:B------:R-:W-:Y:S02]  /*68e30*/  @P3 MOV R4, 0x7f800000 ;  /* 0x7f80000000043802 */ /* 0x000fe40000000f00 */
[----:B------:R-:W-:-:S03]  /*68e40*/  LOP3.LUT R6, R6, 0xff800000, RZ, 0xc0, !PT ;  /* 0xff80000006067812 */ /* 0x000fc600078ec0ff */
[----:B------:R-:W-:Y:S02]  /*68e50*/  @P3 FFMA.FTZ R0, R8, R4, +INF ;  /* 0x7f80000008003423 */ /* 0x000fe40000010004 */
[----:B------:R-:W-:Y:S01]  /*68e60*/  IMAD.IADD R4, R28, 0x1, -R6 ;  /* 0x000000011c047824 */ /* 0x000fe200078e0a06 */
        /* <DEDUP_REMOVED lines=18> */
[----:B------:R-:W-:Y:S02]  /*68f90*/  @P3 MOV R4, 0x7f800000 ;  /* 0x7f80000000043802 */ /* 0x000fe40000000f00 */
[----:B------:R-:W-:Y:S02]  /*68fa0*/  FSETP.NEU.AND P2, PT, R21, RZ, PT ;  /* 0x000000ff1500720b */ /* 0x000fe40003f4d000 */
[----:B------:R-:W3:Y:S01]  /*68fb0*/  LDL.LU R21, [R1+0x740] ;  /* 0x0007400001157983 */ /* 0x000ee20000300800 */
[----:B------:R-:W-:-:S03]  /*68fc0*/  @P3 FFMA.FTZ R0, R28, R4, +INF ;  /* 0x7f8000001c003423 */ /* 0x000fc60000010004 */
[----:B------:R-:W4:Y:S01]  /*68fd0*/  LDL.LU R20, [R1+0x744] ;  /* 0x0007440001147983 */ /* 0x000f220000300800 */
[----:B------:R-:W-:-:S03]  /*68fe0*/  FSETP.NEU.AND P4, PT, R17, RZ, PT ;  /* 0x000000ff1100720b */ /* 0x000fc60003f8d000 */
[----:B------:R0:W-:Y:S04]  /*68ff0*/  STL [R1+0x218], R0 ;  /* 0x0002180001007387 */ /* 0x0001e80000100800 */
[----:B------:R-:W5:Y:S04]  /*69000*/  LDL.LU R19, [R1+0x748] ;  /* 0x0007480001137983 */ /* 0x000f680000300800 */
[----:B------:R-:W3:Y:S01]  /*69010*/  LDL.LU R18, [R1+0x74c] ;  /* 0x00074c0001127983 */ /* 0x000ee20000300800 */
[----:B0-----:R-:W-:-:S03]  /*69020*/  FSEL R0, R29, -INF , P0 ;  /* 0xff8000001d007808 */ /* 0x001fc60000000000 */
        /* <DEDUP_REMOVED lines=9> */
[----:B------:R-:W-:-:S02]  /*690c0*/  MOV R23, R2 ;  /* 0x0000000200177202 */ /* 0x000fc40000000f00 */
[----:B------:R-:W2:Y:S01]  /*690d0*/  LDL.LU R2, [R1+0xbdc] ;  /* 0x000bdc0001027983 */ /* 0x000ea20000300800 */
[C---:B------:R-:W-:Y:S01]  /*690e0*/  FMUL R9, R22.reuse, 8388608 ;  /* 0x4b00000016097820 */ /* 0x040fe20000400000 */
[C---:B------:R-:W-:Y:S02]  /*690f0*/  FSETP.GEU.AND P3, PT, R22.reuse, 1.175494350822287508e-38, PT ;  /* 0x008000001600780b */ /* 0x040fe40003f6e000 */
[----:B------:R0:W-:Y:S02]  /*69100*/  STL [R1+0x38c], R0 ;  /* 0x00038c0001007387 */ /* 0x0001e40000100800 */
[----:B------:R-:W-:Y:S02]  /*69110*/  FSEL R3, R9, R22, !P3 ;  /* 0x0000001609037208 */ /* 0x000fe40005800000 */
[----:B0-----:R-:W2:Y:S04]  /*69120*/  LDL.LU R0, [R1+0xbd8] ;  /* 0x000bd80001007983 */ /* 0x001ea80000300800 */
[----:B------:R-:W2:Y:S04]  /*69130*/  LDL.LU R24, [R1+0x768] ;  /* 0x0007680001187983 */ /* 0x000ea80000300800 */
[----:B------:R-:W2:Y:S04]  /*69140*/  LDL.LU R9, [R1+0x110] ;  /* 0x0001100001097983 */ /* 0x000ea80000300800 */
[----:B------:R-:W2:Y:S04]  /*69150*/  LDL.LU R10, [R1+0x11c] ;  /* 0x00011c00010a7983 */ /* 0x000ea80000300800 */
[----:B------:R0:W-:Y:S04]  /*69160*/  STL [R1+0x8], R3 ;  /* 0x0000080301007387 */ /* 0x0001e80000100800 */
        /* <DEDUP_REMOVED lines=9> */
[----:B------:R-:W-:Y:S01]  /*69200*/  FSETP.GEU.AND P6, PT, |R22|, 1.175494350822287508e-38, PT ;  /* 0x008000001600780b */ /* 0x000fe20003fce200 */
[----:B------:R-:W-:-:S10]  /*69210*/  FMUL R29, R23, 8388608 ;  /* 0x4b000000171d7820 */ /* 0x000fd40000400000 */
[----:B------:R-:W-:-:S04]  /*69220*/  @P0 FMUL R22, R22, 0.25 ;  /* 0x3e80000016160820 */ /* 0x000fc80000400000 */
[----:B------:R-:W-:Y:S01]  /*69230*/  @!P6 FMUL R22, R22, 16777216 ;  /* 0x4b8000001616e820 */ /* 0x000fe20000400000 */
        /* <DEDUP_REMOVED lines=10> */
[----:B--2---:R-:W-:-:S04]  /*692e0*/  @P0 FMUL R2, R2, 0.25 ;  /* 0x3e80000002020820 */ /* 0x004fc80000400000 */
[----:B------:R-:W-:Y:S01]  /*692f0*/  @!P6 FMUL R2, R2, 16777216 ;  /* 0x4b8000000202e820 */ /* 0x000fe20000400000 */
[----:B------:R-:W-:Y:S01]  /*69300*/  @P0 FMUL R0, R0, 0.25 ;  /* 0x3e80000000000820 */ /* 0x000fe20000400000 */
[----:B------:R-:W-:Y:S01]  /*69310*/  @P0 FMUL R24, R24, 0.25 ;  /* 0x3e80000018180820 */ /* 0x000fe20000400000 */
[C---:B------:R-:W-:Y:S02]  /*69320*/  FSETP.GT.AND P0, PT, |R23|.reuse, 8.50705917302346158658e+37, PT ;  /* 0x7e8000001700780b */ /* 0x040fe40003f04200 */
[----:B------:R-:W-:Y:S01]  /*69330*/  @!P6 FMUL R0, R0, 16777216 ;  /* 0x4b8000000000e820 */ /* 0x000fe20000400000 */
[----:B------:R-:W-:Y:S01]  /*69340*/  @!P6 FMUL R24, R24, 16777216 ;  /* 0x4b8000001818e820 */ /* 0x000fe20000400000 */
[----:B------:R-:W-:-:S04]  /*69350*/  FSETP.GEU.AND P6, PT, R23, 1.175494350822287508e-38, PT ;  /* 0x008000001700780b */ /* 0x000fc80003fce000 */
[----:B0-----:R-:W-:Y:S02]  /*69360*/  FSEL R3, RZ, -23, P6 ;  /* 0xc1b80000ff037808 */ /* 0x001fe40003000000 */
[----:B------:R-:W-:Y:S02]  /*69370*/  FSEL R29, R29, R23, !P6 ;  /* 0x000000171d1d7208 */ /* 0x000fe40007000000 */
[----:B------:R-:W-:Y:S01]  /*69380*/  FSETP.GEU.AND P6, PT, |R23|, 1.175494350822287508e-38, PT ;  /* 0x008000001700780b */ /* 0x000fe20003fce200 */
[----:B------:R0:W-:Y:S01]  /*69390*/  STL [R1+0xc], R3 ;  /* 0x00000c0301007387 */ /* 0x0001e20000100800 */
[----:B------:R-:W-:Y:S01]  /*693a0*/  @P0 FMUL R5, R5, 0.25 ;  /* 0x3e80000005050820 */ /* 0x000fe20000400000 */
[----:B------:R-:W-:Y:S01]  /*693b0*/  @P0 FMUL R16, R16, 0.25 ;  /* 0x3e80000010100820 */ /* 0x000fe20000400000 */
[----:B------:R-:W-:Y:S01]  /*693c0*/  @P0 FMUL R17, R17, 0.25 ;  /* 0x3e80000011110820 */ /* 0x000fe20000400000 */
[----:B------:R-:W-:Y:S01]  /*693d0*/  @P0 FMUL R20, R20, 0.25 ;  /* 0x3e80000014140820 */ /* 0x000fe20000400000 */
[----:B------:R-:W-:Y:S01]  /*693e0*/  @P0 FMUL R23, R23, 0.25 ;  /* 0x3e80000017170820 */ /* 0x000fe20000400000 */
[----:B------:R-:W-:Y:S01]  /*693f0*/  @P0 FMUL R21, R21, 0.25 ;  /* 0x3e80000015150820 */ /* 0x000fe20000400000 */
[----:B0-----:R-:W2:Y:S01]  /*69400*/  LDL.LU R3, [R1+0x16ac] ;  /* 0x0016ac0001037983 */ /* 0x001ea20000300800 */
[----:B------:R-:W-:Y:S01]  /*69410*/  @P0 FMUL R25, R25, 0.25 ;  /* 0x3e80000019190820 */ /* 0x000fe20000400000 */
[----:B------:R-:W-:Y:S01]  /*69420*/  @P0 FMUL R26, R26, 0.25 ;  /* 0x3e8000001a1a0820 */ /* 0x000fe20000400000 */
[----:B------:R-:W-:Y:S01]  /*69430*/  @P0 FMUL R27, R27, 0.25 ;  /* 0x3e8000001b1b0820 */ /* 0x000fe20000400000 */
[----:B------:R-:W-:-:S02]  /*69440*/  FSETP.NEU.AND P0, PT, R8, RZ, PT ;  /* 0x000000ff0800720b */ /* 0x000fc40003f0d000 */
[----:B------:R-:W2:Y:S02]  /*69450*/  LDL.LU R8, [R1+0x10c] ;  /* 0x00010c0001087983 */ /* 0x000ea40000300800 */
[----:B--2---:R-:W-:Y:S02]  /*69460*/  F2FP.F16.F32.PACK_AB R8, R3, R8 ;  /* 0x000000080308723e */ /* 0x004fe400000000ff */
[----:B------:R-:W2:Y:S02]  /*69470*/  LDL.LU R3, [R1+0x16a8] ;  /* 0x0016a80001037983 */ /* 0x000ea40000300800 */
[----:B--2---:R-:W-:Y:S02]  /*69480*/  F2FP.F16.F32.PACK_AB R9, R3, R9 ;  /* 0x000000090309723e */ /* 0x004fe400000000ff */
[----:B------:R-:W2:Y:S02]  /*69490*/  LDL.LU R3, [R1+0x16a4] ;  /* 0x0016a40001037983 */ /* 0x000ea40000300800 */
[----:B--2---:R-:W-:-:S02]  /*694a0*/  F2FP.F16.F32.PACK_AB R10, R3, R10 ;  /* 0x0000000a030a723e */ /* 0x004fc400000000ff */
[----:B------:R-:W2:Y:S02]  /*694b0*/  LDL.LU R3, [R1+0x16a0] ;  /* 0x0016a00001037983 */ /* 0x000ea40000300800 */
[----:B--2---:R-:W-:Y:S02]  /*694c0*/  F2FP.F16.F32.PACK_AB R11, R3, R11 ;  /* 0x0000000b030b723e */ /* 0x004fe400000000ff */
[----:B------:R-:W2:Y:S01]  /*694d0*/  LDL.LU R3, [R1+0x169c] ;  /* 0x00169c0001037983 */ /* 0x000ea20000300800 */
[----:B------:R-:W0:Y:S03]  /*694e0*/  MUFU.RCP R22, R22 ;  /* 0x0000001600167308 */ /* 0x000e260000001000 */
[----:B--2---:R1:W-:Y:S04]  /*694f0*/  STSM.16.M88.4 [R3+0x100], R8 ;  /* 0x0001000803007844 */ /* 0x0043e80000000200 */
[----:B-1----:R-:W2:Y:S04]  /*69500*/  LDL.LU R8, [R1+0x1c] ;  /* 0x00001c0001087983 */ /* 0x002ea80000300800 */
[----:B------:R-:W3:Y:S04]  /*69510*/  LDL.LU R9, [R1+0x20] ;  /* 0x0000200001097983 */ /* 0x000ee80000300800 */
[----:B------:R-:W4:Y:S04]  /*69520*/  LDL.LU R10, [R1+0x104] ;  /* 0x00010400010a7983 */ /* 0x000f280000300800 */
[----:B------:R-:W5:Y:S04]  /*69530*/  LDL.LU R11, [R1+0x108] ;  /* 0x00010800010b7983 */ /* 0x000f680000300800 */
[----:B------:R-:W-:Y:S01]  /*69540*/  STL [R1+0x1690], R3 ;  /* 0x0016900301007387 */ /* 0x000fe20000100800 */
[----:B------:R-:W-:-:S06]  /*69550*/  @!P6 FMUL R23, R23, 16777216 ;  /* 0x4b8000001717e820 */ /* 0x000fcc0000400000 */
[----:B------:R-:W1:Y:S01]  /*69560*/  MUFU.RCP R23, R23 ;  /* 0x0000001700177308 */ /* 0x000e620000001000 */
[----:B------:R-:W-:Y:S01]  /*69570*/  @!P6 FMUL R26, R26, 16777216 ;  /* 0x4b8000001a1ae820 */ /* 0x000fe20000400000 */
[----:B------:R-:W-:Y:S01]  /*69580*/  @!P6 FMUL R27, R27, 16777216 ;  /* 0x4b8000001b1be820 */ /* 0x000fe20000400000 */
[----:B------:R-:W-:Y:S01]  /*69590*/  @!P6 FMUL R25, R25, 16777216 ;  /* 0x4b8000001919e820 */ /* 0x000fe20000400000 */
[----:B------:R-:W-:Y:S01]  /*695a0*/  @!P6 FMUL R5, R5, 16777216 ;  /* 0x4b8000000505e820 */ /* 0x000fe20000400000 */
[----:B------:R-:W-:Y:S01]  /*695b0*/  @!P6 FMUL R16, R16, 16777216 ;  /* 0x4b8000001010e820 */ /* 0x000fe20000400000 */
[----:B------:R-:W-:Y:S01]  /*695c0*/  @!P6 FMUL R17, R17, 16777216 ;  /* 0x4b8000001111e820 */ /* 0x000fe20000400000 */
[----:B--2---:R-:W-:Y:S02]  /*695d0*/  F2FP.F16.F32.PACK_AB R12, R8, R12 ;  /* 0x0000000c080c723e */ /* 0x004fe400000000ff */
[----:B---3--:R-:W-:Y:S02]  /*695e0*/  F2FP.F16.F32.PACK_AB R13, R9, R13 ;  /* 0x0000000d090d723e */ /* 0x008fe400000000ff */
[----:B----4-:R-:W-:-:S02]  /*695f0*/  F2FP.F16.F32.PACK_AB R14, R10, R14 ;  /* 0x0000000e0a0e723e */ /* 0x010fc400000000ff */
[----:B-----5:R-:W-:Y:S01]  /*69600*/  F2FP.F16.F32.PACK_AB R15, R11, R15 ;  /* 0x0000000f0b0f723e */ /* 0x020fe200000000ff */
[----:B0-----:R-:W-:-:S04]  /*69610*/  FMUL R8, R22, R2 ;  /* 0x0000000216087220 */ /* 0x001fc80000400000 */
[----:B------:R0:W-:Y:S01]  /*69620*/  STSM.16.M88.4 [R3+0x200], R12 ;  /* 0x0002000c03007844 */ /* 0x0001e20000000200 */
[----:B------:R-:W-:-:S03]  /*69630*/  FMUL R2, R22, R4 ;  /* 0x0000000416027220 */ /* 0x000fc60000400000 */
[----:B------:R-:W-:Y:S01]  /*69640*/  STL [R1+0x11c], R8 ;  /* 0x00011c0801007387 */ /* 0x000fe20000100800 */
[C---:B0-----:R-:W-:Y:S01]  /*69650*/  FMUL R3, R22.reuse, R0 ;  /* 0x0000000016037220 */ /* 0x041fe20000400000 */
[----:B------:R-:W-:-:S04]  /*69660*/  FMUL R0, R22, R24 ;  /* 0x0000001816007220 */ /* 0x000fc80000400000 */
[----:B------:R-:W-:Y:S04]  /*69670*/  STL [R1+0x114], R3 ;  /* 0x0001140301007387 */ /* 0x000fe80000100800 */
[----:B------:R-:W2:Y:S04]  /*69680*/  LDL.LU R10, [R1+0xc] ;  /* 0x00000c00010a7983 */ /* 0x000ea80000300800 */
[----:B------:R0:W-:Y:S04]  /*69690*/  STL [R1+0x118], R2 ;  /* 0x0001180201007387 */ /* 0x0001e80000100800 */
[----:B------:R3:W-:Y:S01]  /*696a0*/  STL [R1+0x110], R0 ;  /* 0x0001100001007387 */ /* 0x0007e20000100800 */
[C---:B0-----:R-:W-:Y:S01]  /*696b0*/  FMUL R2, R22.reuse, R6 ;  /* 0x0000000616027220 */ /* 0x041fe20000400000 */
[----:B---3--:R-:W-:-:S04]  /*696c0*/  FMUL R0, R22, R18 ;  /* 0x0000001216007220 */ /* 0x008fc80000400000 */
[----:B------:R0:W-:Y:S04]  /*696d0*/  STL [R1+0x1654], R2 ;  /* 0x0016540201007387 */ /* 0x0001e80000100800 */
[----:B------:R3:W-:Y:S01]  /*696e0*/  STL [R1+0x1658], R0 ;  /* 0x0016580001007387 */ /* 0x0007e20000100800 */
[C---:B0-----:R-:W-:Y:S01]  /*696f0*/  FMUL R2, R22.reuse, R7 ;  /* 0x0000000716027220 */ /* 0x041fe20000400000 */
[----:B---3--:R-:W-:-:S04]  /*69700*/  FMUL R0, R22, R19 ;  /* 0x0000001316007220 */ /* 0x008fc80000400000 */
[----:B------:R1:W-:Y:S04]  /*69710*/  STL [R1+0x20], R2 ;  /* 0x0000200201007387 */ /* 0x0003e80000100800 */
[----:B------:R0:W-:Y:S04]  /*69720*/  STL [R1+0x18], R0 ;  /* 0x0000180001007387 */ /* 0x0001e80000100800 */
[----:B------:R-:W3:Y:S01]  /*69730*/  LDL.LU R11, [R1+0x28] ;  /* 0x00002800010b7983 */ /* 0x000ee20000300800 */
[----:B------:R-:W-:Y:S02]  /*69740*/  VIADD R4, R29, 0xc0cafb0d ;  /* 0xc0cafb0d1d047836 */ /* 0x000fe40000000000 */
[C---:B-1----:R-:W-:Y:S01]  /*69750*/  FMUL R2, R23.reuse, R26 ;  /* 0x0000001a17027220 */ /* 0x042fe20000400000 */
[----:B------:R-:W-:-:S02]  /*69760*/  FMUL R7, R23, R25 ;  /* 0x0000001917077220 */ /* 0x000fc40000400000 */
[----:B------:R-:W-:Y:S01]  /*69770*/  LOP3.LUT R4, R4, 0xff800000, RZ, 0xc0, !PT ;  /* 0xff80000004047812 */ /* 0x000fe200078ec0ff */
[C---:B0-----:R-:W-:Y:S01]  /*69780*/  FMUL R0, R23.reuse, R27 ;  /* 0x0000001b17007220 */ /* 0x041fe20000400000 */
[----:B------:R0:W-:Y:S01]  /*69790*/  STL [R1+0x10c], R2 ;  /* 0x00010c0201007387 */ /* 0x0001e20000100800 */
[----:B------:R-:W-:Y:S01]  /*697a0*/  FMUL R3, R23, R5 ;  /* 0x0000000517037220 */ /* 0x000fe20000400000 */
[----:B------:R-:W-:Y:S01]  /*697b0*/  IADD3 R6, PT, PT, R29, -R4, RZ ;  /* 0x800000041d067210 */ /* 0x000fe20007ffe0ff */
[----:B------:R-:W-:Y:S01]  /*697c0*/  FMUL R5, R23, R17 ;  /* 0x0000001117057220 */ /* 0x000fe20000400000 */
[----:B0-----:R-:W4:Y:S04]  /*697d0*/  LDL R2, [R1+0x8] ;  /* 0x0000080001027983 */ /* 0x001f280000100800 */
[----:B------:R0:W-:Y:S01]  /*697e0*/  STL [R1+0x108], R0 ;  /* 0x0001080001007387 */ /* 0x0001e20000100800 */
[----:B------:R-:W-:-:S03]  /*697f0*/  FADD R6, R6, -1 ;  /* 0xbf80000006067421 */ /* 0x000fc60000000000 */
[----:B------:R-:W-:Y:S04]  /*69800*/  STL [R1+0x104], R7 ;  /* 0x0001040701007387 */ /* 0x000fe80000100800 */
[----:B------:R1:W-:Y:S01]  /*69810*/  STL [R1+0x100], R3 ;  /* 0x0001000301007387 */ /* 0x0003e20000100800 */
[----:B0-----:R-:W-:-:S05]  /*69820*/  FMUL R0, R23, R16 ;  /* 0x0000001017007220 */ /* 0x001fca0000400000 */
[----:B------:R-:W-:Y:S01]  /*69830*/  STL [R1+0x14], R0 ;  /* 0x0000140001007387 */ /* 0x000fe20000100800 */
[----:B-1----:R-:W-:-:S03]  /*69840*/  IMAD.MOV.U32 R3, RZ, RZ, 0x3dc6b27f ;  /* 0x3dc6b27fff037424 */ /* 0x002fc600078e00ff */
[----:B------:R0:W-:Y:S02]  /*69850*/  STL [R1+0x10], R5 ;  /* 0x0000100501007387 */ /* 0x0001e40000100800 */
[----:B0-----:R-:W-:-:S04]  /*69860*/  FFMA.FTZ R5, R6, R3, -0.16845393180847167969 ;  /* 0xbe2c7f3006057423 */ /* 0x001fc80000010003 */
[----:B------:R-:W-:-:S04]  /*69870*/  FFMA.FTZ R5, R6, R5, 0.1716887056827545166 ;  /* 0x3e2fcf2a06057423 */ /* 0x000fc80000010005 */
[----:B------:R-:W-:-:S04]  /*69880*/  FFMA.FTZ R5, R6, R5, -0.17900948226451873779 ;  /* 0xbe374e4306057423 */ /* 0x000fc80000010005 */
[----:B------:R-:W-:-:S04]  /*69890*/  FFMA.FTZ R5, R6, R5, 0.20512372255325317383 ;  /* 0x3e520bf406057423 */ /* 0x000fc80000010005 */
[----:B------:R-:W-:Y:S01]  /*698a0*/  FFMA.FTZ R5, R6, R5, -0.24046532809734344482 ;  /* 0xbe763c8b06057423 */ /* 0x000fe20000010005 */
[----:B------:R-:W-:-:S03]  /*698b0*/  @!P6 FMUL R20, R20, 16777216 ;  /* 0x4b8000001414e820 */ /* 0x000fc60000400000 */
[----:B------:R-:W-:Y:S01]  /*698c0*/  FFMA.FTZ R5, R6, R5, 0.28857114911079406738 ;  /* 0x3e93bf9906057423 */ /* 0x000fe20000010005 */
[----:B------:R-:W-:-:S03]  /*698d0*/  FMUL R7, R23, R20 ;  /* 0x0000001417077220 */ /* 0x000fc60000400000 */
[----:B------:R-:W-:-:S04]  /*698e0*/  FFMA.FTZ R5, R6, R5, -0.36067417263984680176 ;  /* 0xbeb8aa4906057423 */ /* 0x000fc80000010005 */
[C---:B------:R-:W-:Y:S01]  /*698f0*/  FFMA.FTZ R5, R6.reuse, R5, 0.48089820146560668945 ;  /* 0x3ef6384a06057423 */ /* 0x040fe20000010005 */
[----:B------:R0:W-:Y:S01]  /*69900*/  STL [R1+0x4], R7 ;  /* 0x0000040701007387 */ /* 0x0001e20000100800 */
[----:B------:R-:W-:Y:S01]  /*69910*/  @!P6 FMUL R21, R21, 16777216 ;  /* 0x4b8000001515e820 */ /* 0x000fe20000400000 */
[----:B------:R-:W-:Y:S01]  /*69920*/  I2FP.F32.S32 R4, R4 ;  /* 0x0000000400047245 */ /* 0x000fe20000201400 */
[C---:B0-----:R-:W-:Y:S01]  /*69930*/  FFMA.FTZ R7, R6.reuse, R5, -0.72134751081466674805 ;  /* 0xbf38aa3b06077423 */ /* 0x041fe20000010005 */
[----:B------:R-:W-:Y:S02]  /*69940*/  FSEL R5, RZ, -23, P3 ;  /* 0xc1b80000ff057808 */ /* 0x000fe40001800000 */
[----:B------:R-:W-:Y:S01]  /*69950*/  ISETP.GE.U32.AND P3, PT, R29, 0x7f800000, PT ;  /* 0x7f8000001d00780c */ /* 0x000fe20003f66070 */
[----:B------:R-:W-:Y:S01]  /*69960*/  FMUL R7, R6, R7 ;  /* 0x0000000706077220 */ /* 0x000fe20000400000 */
[----:B------:R-:W0:Y:S01]  /*69970*/  S2R R24, SR_TID.X ;  /* 0x0000000000187919 */ /* 0x000e220000002100 */
[----:B------:R-:W-:-:S02]  /*69980*/  FMUL R0, R23, R21 ;  /* 0x0000001517007220 */ /* 0x000fc40000400000 */
[C---:B------:R-:W-:Y:S01]  /*69990*/  FMUL R7, R6.reuse, R7 ;  /* 0x0000000706077220 */ /* 0x040fe20000400000 */
[----:B------:R-:W-:Y:S03]  /*699a0*/  STL [R1+0x1698], R3 ;  /* 0x0016980301007387 */ /* 0x000fe60000100800 */
[----:B------:R-:W-:Y:S01]  /*699b0*/  FFMA.FTZ R7, R6, 1.4426950216293334961, R7 ;  /* 0x3fb8aa3b06077823 */ /* 0x000fe20000010007 */
[----:B------:R1:W-:Y:S01]  /*699c0*/  STL [R1], R0 ;  /* 0x0000000001007387 */ /* 0x0003e20000100800 */
[----:B0-----:R-:W-:-:S05]  /*699d0*/  IMAD.SHL.U32 R6, R24, 0x4, RZ ;  /* 0x0000000418067824 */ /* 0x001fca00078e00ff */
[----:B------:R-:W-:Y:S01]  /*699e0*/  LOP3.LUT R6, R6, 0x380, RZ, 0xc0, !PT ;  /* 0x0000038006067812 */ /* 0x000fe200078ec0ff */
[----:B--2---:R-:W-:-:S04]  /*699f0*/  FFMA.FTZ R4, R4, 1.1920928955078125e-07, R10 ;  /* 0x3400000004047823 */ /* 0x004fc8000001000a */
[----:B-1----:R-:W-:Y:S01]  /*69a00*/  FADD R0, R4, R7 ;  /* 0x0000000704007221 */ /* 0x002fe20000000000 */
[----:B------:R-:W-:-:S05]  /*69a10*/  @P3 MOV R4, 0x7f800000 ;  /* 0x7f80000000043802 */ /* 0x000fca0000000f00 */
[----:B------:R-:W-:-:S05]  /*69a20*/  @P3 FFMA.FTZ R0, R29, R4, +INF ;  /* 0x7f8000001d003423 */ /* 0x000fca0000010004 */
[----:B------:R3:W-:Y:S01]  /*69a30*/  STL [R1+0x208], R0 ;  /* 0x0002080001007387 */ /* 0x0007e20000100800 */
[----:B------:R-:W-:Y:S01]  /*69a40*/  SHF.R.U32.HI R4, RZ, 0x1, R24 ;  /* 0x00000001ff047819 */ /* 0x000fe20000011618 */
[----:B------:R-:W-:-:S03]  /*69a50*/  IMAD.SHL.U32 R24, R24, 0x10, RZ ;  /* 0x0000001018187824 */ /* 0x000fc600078e00ff */
[----:B------:R-:W-:Y:S02]  /*69a60*/  LOP3.LUT R4, R4, 0xc, RZ, 0xc0, !PT ;  /* 0x0000000c04047812 */ /* 0x000fe400078ec0ff */
[----:B---3--:R-:W-:-:S05]  /*69a70*/  FSEL R0, R11, -INF , P1 ;  /* 0xff8000000b007808 */ /* 0x008fca0000800000 */
[----:B------:R0:W-:Y:S04]  /*69a80*/  STL [R1+0x364], R0 ;  /* 0x0003640001007387 */ /* 0x0001e80000100800 */
[----:B------:R-:W2:Y:S04]  /*69a90*/  LDL.LU R3, [R1+0x2fc] ;  /* 0x0002fc0001037983 */ /* 0x000ea80000300800 */
[----:B------:R-:W3:Y:S04]  /*69aa0*/  LDL.LU R7, [R1+0x330] ;  /* 0x0003300001077983 */ /* 0x000ee80000300800 */
[----:B------:R-:W3:Y:S04]  /*69ab0*/  LDL.LU R23, [R1+0x328] ;  /* 0x0003280001177983 */ /* 0x000ee80000300800 */
        /* <DEDUP_REMOVED lines=10> */
[----:B------:R-:W-:-:S03]  /*69b60*/  IADD3 R4, PT, PT, R4, UR7, R6 ;  /* 0x0000000704047c10 */ /* 0x000fc6000fffe006 */
[----:B------:R-:W2:Y:S01]  /*69b70*/  LDL.LU R16, [R1+0x290] ;  /* 0x0002900001107983 */ /* 0x000ea20000300800 */
[----:B------:R-:W-:-:S03]  /*69b80*/  LOP3.LUT R24, R24, 0x70, RZ, 0xc0, !PT ;  /* 0x0000007018187812 */ /* 0x000fc600078ec0ff */
[----:B------:R-:W2:Y:S04]  /*69b90*/  LDL.LU R13, [R1+0x284] ;  /* 0x00028400010d7983 */ /* 0x000ea80000300800 */
[----:B------:R-:W2:Y:S04]  /*69ba0*/  LDL.LU R25, [R1+0x29c] ;  /* 0x00029c0001197983 */ /* 0x000ea80000300800 */
[----:B------:R-:W2:Y:S04]  /*69bb0*/  LDL.LU R14, [R1+0x294] ;  /* 0x00029400010e7983 */ /* 0x000ea80000300800 */
[----:B------:R-:W2:Y:S01]  /*69bc0*/  LDL.LU R27, [R1+0x2a0] ;  /* 0x0002a000011b7983 */ /* 0x000ea20000300800 */
[----:B------:R-:W-:-:S03]  /*69bd0*/  IADD3 R24, PT, PT, R24, R4, RZ ;  /* 0x0000000418187210 */ /* 0x000fc60007ffe0ff */
[----:B------:R-:W2:Y:S04]  /*69be0*/  LDL.LU R15, [R1+0x298] ;  /* 0x00029800010f7983 */ /* 0x000ea80000300800 */
[----:B------:R-:W2:Y:S04]  /*69bf0*/  LDL.LU R26, [R1+0x240] ;  /* 0x00024000011a7983 */ /* 0x000ea80000300800 */
[----:B0-----:R-:W2:Y:S04]  /*69c00*/  LDL.LU R0, [R1+0x234] ;  /* 0x0002340001007983 */ /* 0x001ea80000300800 */
[----:B------:R-:W2:Y:S04]  /*69c10*/  LDL.LU R6, [R1+0x324] ;  /* 0x0003240001067983 */ /* 0x000ea80000300800 */
[----:B------:R-:W2:Y:S01]  /*69c20*/  LDL.LU R4, [R1+0x2f4] ;  /* 0x0002f40001047983 */ /* 0x000ea20000300800 */
[----:B------:R-:W-:-:S02]  /*69c30*/  FSETP.NEU.AND P6, PT, R28, RZ, PT ;  /* 0x000000ff1c00720b */ /* 0x000fc40003fcd000 */
[----:B----4-:R-:W-:Y:S01]  /*69c40*/  IADD3 R28, PT, PT, R2, -0x3f3504f3, RZ ;  /* 0xc0cafb0d021c7810 */ /* 0x010fe20007ffe0ff */
[----:B------:R-:W4:Y:S03]  /*69c50*/  LDL.LU R22, [R1+0x24c] ;  /* 0x00024c0001167983 */ /* 0x000f260000300800 */
[----:B------:R-:W-:Y:S02]  /*69c60*/  LOP3.LUT R28, R28, 0xff800000, RZ, 0xc0, !PT ;  /* 0xff8000001c1c7812 */ /* 0x000fe400078ec0ff */
[----:B------:R-:W-:Y:S02]  /*69c70*/  FSETP.NEU.AND P1, PT, R29, RZ, PT ;  /* 0x000000ff1d00720b */ /* 0x000fe40003f2d000 */
[----:B------:R-:W-:Y:S01]  /*69c80*/  I2FP.F32.S32 R29, R28 ;  /* 0x0000001c001d7245 */ /* 0x000fe20000201400 */
[----:B------:R0:W-:Y:S04]  /*69c90*/  STL [R1+0x368], R24 ;  /* 0x0003681801007387 */ /* 0x0001e80000100800 */
[----:B------:R-:W-:Y:S01]  /*69ca0*/  FFMA.FTZ R29, R29, 1.1920928955078125e-07, R5 ;  /* 0x340000001d1d7823 */ /* 0x000fe20000010005 */
[----:B------:R-:W-:Y:S01]  /*69cb0*/  IMAD.IADD R28, R2, 0x1, -R28 ;  /* 0x00000001021c7824 */ /* 0x000fe200078e0a1c */
[----:B0-----:R-:W4:Y:S04]  /*69cc0*/  LDL.LU R24, [R1+0x248] ;  /* 0x0002480001187983 */ /* 0x001f280000300800 */
[----:B------:R-:W3:Y:S04]  /*69cd0*/  LDL.LU R5, [R1+0x2f8] ;  /* 0x0002f80001057983 */ /* 0x000ee80000300800 */
[----:B------:R0:W-:Y:S04]  /*69ce0*/  STL [R1+0x165c], R29 ;  /* 0x00165c1d01007387 */ /* 0x0001e80000100800 */
[----:B0-----:R-:W3:Y:S04]  /*69cf0*/  LDL.LU R29, [R1+0x32c] ;  /* 0x00032c00011d7983 */ /* 0x001ee80000300800 */
[----:B------:R0:W-:Y:S04]  /*69d00*/  STL [R1+0x1660], R2 ;  /* 0x0016600201007387 */ /* 0x0001e80000100800 */
[----:B0-----:R-:W3:Y:S01]  /*69d10*/  LDL.LU R2, [R1+0x310] ;  /* 0x0003100001027983 */ /* 0x001ee20000300800 */
[----:B--2---:R-:W-:-:S03]  /*69d20*/  F2FP.F16.F32.PACK_AB R4, R3, R4 ;  /* 0x000000040304723e */ /* 0x004fc600000000ff */
[----:B------:R-:W2:Y:S01]  /*69d30*/  LDL.LU R3, [R1+0x1698] ;  /* 0x0016980001037983 */ /* 0x000ea20000300800 */
[----:B------:R-:W-:Y:S01]  /*69d40*/  FADD R28, R28, -1 ;  /* 0xbf8000001c1c7421 */ /* 0x000fe20000000000 */
[----:B-----5:R-:W-:Y:S02]  /*69d50*/  F2FP.F16.F32.PACK_AB R8, R20, R8 ;  /* 0x000000081408723e */ /* 0x020fe400000000ff */
[----:B------:R0:W-:Y:S01]  /*69d60*/  STL [R1+0x1694], R4 ;  /* 0x0016940401007387 */ /* 0x0001e20000100800 */
[----:B------:R-:W-:Y:S02]  /*69d70*/  F2FP.F16.F32.PACK_AB R10, R18, R10 ;  /* 0x0000000a120a723e */ /* 0x000fe400000000ff */
[----:B------:R-:W-:Y:S01]  /*69d80*/  F2FP.F16.F32.PACK_AB R9, R19, R9 ;  /* 0x000000091309723e */ /* 0x000fe200000000ff */
[----:B0-----:R-:W5:Y:S04]  /*69d90*/  LDL.LU R4, [R1+0x258] ;  /* 0x0002580001047983 */ /* 0x001f680000300800 */
[----:B------:R-:W5:Y:S01]  /*69da0*/  LDL.LU R18, [R1+0x250] ;  /* 0x0002500001127983 */ /* 0x000f620000300800 */
[----:B---3--:R-:W-:Y:S01]  /*69db0*/  F2FP.F16.F32.PACK_AB R5, R2, R5 ;  /* 0x000000050205723e */ /* 0x008fe200000000ff */
[----:B--2---:R-:W-:-:S02]  /*69dc0*/  FFMA.FTZ R20, R28, R3, -0.16845393180847167969 ;  /* 0xbe2c7f301c147423 */ /* 0x004fc40000010003 */
[----:B------:R-:W2:Y:S04]  /*69dd0*/  LDL.LU R3, [R1+0x25c] ;  /* 0x00025c0001037983 */ /* 0x000ea80000300800 */
[----:B------:R-:W2:Y:S04]  /*69de0*/  LDL.LU R19, [R1+0x254] ;  /* 0x0002540001137983 */ /* 0x000ea80000300800 */
[----:B------:R-:W3:Y:S01]  /*69df0*/  LDL.LU R2, [R1+0xc4] ;  /* 0x0000c40001027983 */ /* 0x000ee20000300800 */
[----:B------:R-:W-:-:S03]  /*69e00*/  F2FP.F16.F32.PACK_AB R6, R29, R6 ;  /* 0x000000061d06723e */ /* 0x000fc600000000ff */
[----:B---3--:R-:W-:Y:S04]  /*69e10*/  STL [R1+0x167c], R2 ;  /* 0x00167c0201007387 */ /* 0x008fe80000100800 */
[----:B------:R-:W3:Y:S01]  /*69e20*/  LDL.LU R29, [R1+0xd0] ;  /* 0x0000d000011d7983 */ /* 0x000ee20000300800 */
[----:B------:R-:W-:Y:S02]  /*69e30*/  F2FP.F16.F32.PACK_AB R13, R16, R13 ;  /* 0x0000000d100d723e */ /* 0x000fe400000000ff */
[----:B------:R-:W-:Y:S01]  /*69e40*/  F2FP.F16.F32.PACK_AB R16, R26, R0 ;  /* 0x000000001a10723e */ /* 0x000fe200000000ff */
[----:B---3--:R-:W-:Y:S04]  /*69e50*/  STL [R1+0x1680], R29 ;  /* 0x0016801d01007387 */ /* 0x008fe80000100800 */
[----:B------:R-:W3:Y:S01]  /*69e60*/  LDL.LU R0, [R1+0xc8] ;  /* 0x0000c80001007983 */ /* 0x000ee20000300800 */
[----:B------:R-:W-:-:S03]  /*69e70*/  F2FP.F16.F32.PACK_AB R11, R21, R11 ;  /* 0x0000000b150b723e */ /* 0x000fc600000000ff */
[----:B---3--:R-:W-:Y:S04]  /*69e80*/  STL [R1+0x1684], R0 ;  /* 0x0016840001007387 */ /* 0x008fe80000100800 */
[----:B------:R-:W3:Y:S04]  /*69e90*/  LDL.LU R21, [R1+0x1f8] ;  /* 0x0001f80001157983 */ /* 0x000ee80000300800 */
[----:B---3--:R0:W-:Y:S04]  /*69ea0*/  STL [R1+0x168c], R21 ;  /* 0x00168c1501007387 */ /* 0x0081e80000100800 */
[----:B0-----:R-:W3:Y:S04]  /*69eb0*/  LDL.LU R21, [R1+0x1fc] ;  /* 0x0001fc0001157983 */ /* 0x001ee80000300800 */
[----:B------:R-:W3:Y:S01]  /*69ec0*/  LDL.LU R0, [R1+0x210] ;  /* 0x0002100001007983 */ /* 0x000ee20000300800 */
[----:B------:R-:W-:-:S02]  /*69ed0*/  F2FP.F16.F32.PACK_AB R12, R17, R12 ;  /* 0x0000000c110c723e */ /* 0x000fc400000000ff */
[----:B----4-:R-:W-:Y:S02]  /*69ee0*/  F2FP.F16.F32.PACK_AB R17, R22, R24 ;  /* 0x000000181611723e */ /* 0x010fe400000000ff */
[----:B------:R-:W-:Y:S02]  /*69ef0*/  F2FP.F16.F32.PACK_AB R7, R7, R23 ;  /* 0x000000170707723e */ /* 0x000fe400000000ff */
[----:B------:R-:W-:Y:S02]  /*69f00*/  F2FP.F16.F32.PACK_AB R14, R25, R14 ;  /* 0x0000000e190e723e */ /* 0x000fe400000000ff */
[----:B------:R-:W-:Y:S02]  /*69f10*/  F2FP.F16.F32.PACK_AB R15, R27, R15 ;  /* 0x0000000f1b0f723e */ /* 0x000fe400000000ff */
[----:B-----5:R-:W-:Y:S02]  /*69f20*/  F2FP.F16.F32.PACK_AB R18, R4, R18 ;  /* 0x000000120412723e */ /* 0x020fe400000000ff */
[----:B--2---:R-:W-:Y:S01]  /*69f30*/  F2FP.F16.F32.PACK_AB R19, R3, R19 ;  /* 0x000000130313723e */ /* 0x004fe200000000ff */
[----:B---3--:R0:W-:Y:S04]  /*69f40*/  STL [R1+0x1688], R0 ;  /* 0x0016880001007387 */ /* 0x0081e80000100800 */
[----:B0-----:R-:W2:Y:S04]  /*69f50*/  LDL.LU R0, [R1+0x200] ;  /* 0x0002000001007983 */ /* 0x001ea80000300800 */
[----:B------:R-:W3:Y:S04]  /*69f60*/  LDL.LU R22, [R1+0x204] ;  /* 0x0002040001167983 */ /* 0x000ee80000300800 */
        /* <DEDUP_REMOVED lines=8> */
[----:B------:R-:W2:Y:S01]  /*69ff0*/  LDL.LU R3, [R1+0x1690] ;  /* 0x0016900001037983 */ /* 0x000ea20000300800 */
[----:B------:R-:W-:-:S04]  /*6a000*/  FFMA.FTZ R20, R28, R20, 0.1716887056827545166 ;  /* 0x3e2fcf2a1c147423 */ /* 0x000fc80000010014 */
[----:B------:R-:W-:-:S04]  /*6a010*/  FFMA.FTZ R20, R28, R20, -0.17900948226451873779 ;  /* 0xbe374e431c147423 */ /* 0x000fc80000010014 */
[C---:B------:R-:W-:Y:S01]  /*6a020*/  FFMA.FTZ R20, R28.reuse, R20, 0.20512372255325317383 ;  /* 0x3e520bf41c147423 */ /* 0x040fe20000010014 */
[----:B--2---:R0:W-:Y:S04]  /*6a030*/  STSM.16.M88.4 [R3+0x300], R4 ;  /* 0x0003000403007844 */ /* 0x0041e80000000200 */
[----:B------:R1:W-:Y:S04]  /*6a040*/  STSM.16.M88.4 [R3+0x400], R8 ;  /* 0x0004000803007844 */ /* 0x0003e80000000200 */
[----:B------:R2:W-:Y:S04]  /*6a050*/  STSM.16.M88.4 [R3+0x500], R12 ;  /* 0x0005000c03007844 */ /* 0x0005e80000000200 */
[----:B0-----:R-:W3:Y:S04]  /*6a060*/  LDL.LU R5, [R1+0xd8] ;  /* 0x0000d80001057983 */ /* 0x001ee80000300800 */
[----:B------:R-:W3:Y:S04]  /*6a070*/  LDL.LU R6, [R1+0xe4] ;  /* 0x0000e40001067983 */ /* 0x000ee80000300800 */
[----:B------:R-:W3:Y:S04]  /*6a080*/  LDL.LU R7, [R1+0xec] ;  /* 0x0000ec0001077983 */ /* 0x000ee80000300800 */
[----:B-1----:R-:W3:Y:S04]  /*6a090*/  LDL.LU R8, [R1+0xb4] ;  /* 0x0000b40001087983 */ /* 0x002ee80000300800 */
[----:B------:R-:W3:Y:S04]  /*6a0a0*/  LDL.LU R9, [R1+0xc0] ;  /* 0x0000c00001097983 */ /* 0x000ee80000300800 */
[----:B------:R-:W3:Y:S04]  /*6a0b0*/  LDL.LU R10, [R1+0xb8] ;  /* 0x0000b800010a7983 */ /* 0x000ee80000300800 */
[----:B------:R-:W3:Y:S01]  /*6a0c0*/  LDL.LU R11, [R1+0xcc] ;  /* 0x0000cc00010b7983 */ /* 0x000ee20000300800 */
[----:B------:R-:W-:-:S03]  /*6a0d0*/  FFMA.FTZ R4, R28, R20, -0.24046532809734344482 ;  /* 0xbe763c8b1c047423 */ /* 0x000fc60000010014 */
[----:B--2---:R-:W5:Y:S04]  /*6a0e0*/  LDL.LU R12, [R1+0xf8] ;  /* 0x0000f800010c7983 */ /* 0x004f680000300800 */
[----:B------:R-:W3:Y:S04]  /*6a0f0*/  LDL.LU R13, [R1+0xe8] ;  /* 0x0000e800010d7983 */ /* 0x000ee80000300800 */
[----:B------:R-:W2:Y:S04]  /*6a100*/  LDL.LU R14, [R1+0xf0] ;  /* 0x0000f000010e7983 */ /* 0x000ea80000300800 */
[----:B------:R-:W2:Y:S04]  /*6a110*/  LDL.LU R15, [R1+0xbc] ;  /* 0x0000bc00010f7983 */ /* 0x000ea80000300800 */
[----:B------:R-:W2:Y:S04]  /*6a120*/  LDL.LU R20, [R1+0x1f0] ;  /* 0x0001f00001147983 */ /* 0x000ea80000300800 */
[----:B------:R0:W-:Y:S04]  /*6a130*/  STSM.16.M88.4 [R3+0x600], R16 ;  /* 0x0006001003007844 */ /* 0x0001e80000000200 */
[----:B0-----:R-:W3:Y:S04]  /*6a140*/  LDL.LU R16, [R1+0x1d0] ;  /* 0x0001d00001107983 */ /* 0x001ee80000300800 */
[----:B------:R-:W3:Y:S04]  /*6a150*/  LDL.LU R17, [R1+0xdc] ;  /* 0x0000dc0001117983 */ /* 0x000ee80000300800 */
[----:B------:R-:W3:Y:S04]  /*6a160*/  LDL.LU R18, [R1+0xd4] ;  /* 0x0000d40001127983 */ /* 0x000ee80000300800 */
[----:B------:R-:W3:Y:S01]  /*6a170*/  LDL.LU R19, [R1+0xe0] ;  /* 0x0000e00001137983 */ /* 0x000ee20000300800 */
[----:B--2---:R-:W-:-:S03]  /*6a180*/  F2FP.F16.F32.PACK_AB R20, R21, R20 ;  /* 0x000000141514723e */ /* 0x004fc600000000ff */
[----:B------:R-:W2:Y:S01]  /*6a190*/  LDL.LU R21, [R1+0x168c] ;  /* 0x00168c0001157983 */ /* 0x000ea20000300800 */
[----:B------:R-:W-:Y:S01]  /*6a1a0*/  FFMA.FTZ R4, R28, R4, 0.28857114911079406738 ;  /* 0x3e93bf991c047423 */ /* 0x000fe20000010004 */
[----:B--2---:R-:W-:Y:S02]  /*6a1b0*/  F2FP.F16.F32.PACK_AB R21, R0, R21 ;  /* 0x000000150015723e */ /* 0x004fe400000000ff */
[----:B------:R-:W2:Y:S01]  /*6a1c0*/  LDL.LU R0, [R1+0x1688] ;  /* 0x0016880001007983 */ /* 0x000ea20000300800 */
[----:B----4-:R-:W-:Y:S02]  /*6a1d0*/  F2FP.F16.F32.PACK_AB R23, R29, R23 ;  /* 0x000000171d17723e */ /* 0x010fe400000000ff */
[----:B-----5:R-:W-:Y:S01]  /*6a1e0*/  F2FP.F16.F32.PACK_AB R24, R12, R24 ;  /* 0x000000180c18723e */ /* 0x020fe200000000ff */
[----:B------:R-:W-:Y:S01]  /*6a1f0*/  FFMA.FTZ R12, R28, R4, -0.36067417263984680176 ;  /* 0xbeb8aa491c0c7423 */ /* 0x000fe20000010004 */
[----:B------:R-:W-:Y:S02]  /*6a200*/  F2FP.F16.F32.PACK_AB R25, R2, R25 ;  /* 0x000000190219723e */ /* 0x000fe400000000ff */
[----:B---3--:R-:W-:-:S02]  /*6a210*/  F2FP.F16.F32.PACK_AB R6, R13, R6 ;  /* 0x000000060d06723e */ /* 0x008fc400000000ff */
[----:B--2---:R-:W-:Y:S02]  /*6a220*/  F2FP.F16.F32.PACK_AB R22, R0, R22 ;  /* 0x000000160016723e */ /* 0x004fe400000000ff */
[----:B------:R-:W2:Y:S04]  /*6a230*/  LDL.LU R0, [R1+0x1684] ;  /* 0x0016840001007983 */ /* 0x000ea80000300800 */
[----:B------:R-:W2:Y:S04]  /*6a240*/  LDL.LU R29, [R1+0x1680] ;  /* 0x00168000011d7983 */ /* 0x000ea80000300800 */
[----:B------:R-:W3:Y:S04]  /*6a250*/  LDL.LU R4, [R1+0x1cc] ;  /* 0x0001cc0001047983 */ /* 0x000ee80000300800 */
[----:B------:R-:W4:Y:S04]  /*6a260*/  LDL.LU R2, [R1+0x167c] ;  /* 0x00167c0001027983 */ /* 0x000f280000300800 */
[----:B------:R-:W5:Y:S01]  /*6a270*/  LDL.LU R13, [R1+0x98] ;  /* 0x00009800010d7983 */ /* 0x000f620000300800 */
[----:B------:R-:W-:-:S03]  /*6a280*/  F2FP.F16.F32.PACK_AB R7, R14, R7 ;  /* 0x000000070e07723e */ /* 0x000fc600000000ff */
[----:B-----5:R0:W-:Y:S04]  /*6a290*/  STL [R1+0x1678], R13 ;  /* 0x0016780d01007387 */ /* 0x0201e80000100800 */
[----:B0-----:R-:W5:Y:S04]  /*6a2a0*/  LDL.LU R13, [R1+0x9c] ;  /* 0x00009c00010d7983 */ /* 0x001f680000300800 */
[----:B------:R-:W2:Y:S01]  /*6a2b0*/  LDL.LU R14, [R1+0xa4] ;  /* 0x0000a400010e7983 */ /* 0x000ea20000300800 */
[----:B------:R-:W-:-:S03]  /*6a2c0*/  F2FP.F16.F32.PACK_AB R8, R15, R8 ;  /* 0x000000080f08723e */ /* 0x000fc600000000ff */
[----:B--2---:R0:W-:Y:S04]  /*6a2d0*/  STL [R1+0x1674], R14 ;  /* 0x0016740e01007387 */ /* 0x0041e80000100800 */
[----:B0-----:R-:W2:Y:S04]  /*6a2e0*/  LDL.LU R14, [R1+0xa0] ;  /* 0x0000a000010e7983 */ /* 0x001ea80000300800 */
[----:B------:R-:W2:Y:S01]  /*6a2f0*/  LDL.LU R15, [R1+0xa8] ;  /* 0x0000a800010f7983 */ /* 0x000ea20000300800 */
[----:B------:R-:W-:-:S03]  /*6a300*/  F2FP.F16.F32.PACK_AB R27, R16, R27 ;  /* 0x0000001b101b723e */ /* 0x000fc600000000ff */
[----:B--2---:R0:W-:Y:S04]  /*6a310*/  STL [R1+0x1670], R15 ;  /* 0x0016700f01007387 */ /* 0x0041e80000100800 */
[----:B0-----:R-:W2:Y:S04]  /*6a320*/  LDL.LU R15, [R1+0xac] ;  /* 0x0000ac00010f7983 */ /* 0x001ea80000300800 */
[----:B------:R-:W2:Y:S01]  /*6a330*/  LDL.LU R16, [R1+0x74] ;  /* 0x0000740001107983 */ /* 0x000ea20000300800 */
[----:B---3--:R-:W-:Y:S02]  /*6a340*/  F2FP.F16.F32.PACK_AB R26, R4, R26 ;  /* 0x0000001a041a723e */ /* 0x008fe400000000ff */
[----:B------:R-:W-:Y:S01]  /*6a350*/  F2FP.F16.F32.PACK_AB R4, R17, R18 ;  /* 0x000000121104723e */ /* 0x000fe200000000ff */
[----:B--2---:R0:W-:Y:S04]  /*6a360*/  STL [R1+0x166c], R16 ;  /* 0x00166c1001007387 */ /* 0x0041e80000100800 */
[----:B0-----:R-:W2:Y:S04]  /*6a370*/  LDL.LU R16, [R1+0xb0] ;  /* 0x0000b00001107983 */ /* 0x001ea80000300800 */
[----:B------:R-:W3:Y:S01]  /*6a380*/  LDL.LU R17, [R1+0x78] ;  /* 0x0000780001117983 */ /* 0x000ee20000300800 */
[----:B------:R-:W-:-:S02]  /*6a390*/  F2FP.F16.F32.PACK_AB R9, R9, R10 ;  /* 0x0000000a0909723e */ /* 0x000fc400000000ff */
[----:B----4-:R-:W-:Y:S01]  /*6a3a0*/  F2FP.F16.F32.PACK_AB R10, R11, R2 ;  /* 0x000000020b0a723e */ /* 0x010fe200000000ff */
[----:B---3--:R0:W-:Y:S04]  /*6a3b0*/  STL [R1+0x1668], R17 ;  /* 0x0016681101007387 */ /* 0x0081e80000100800 */
[----:B0-----:R-:W3:Y:S04]  /*6a3c0*/  LDL.LU R17, [R1+0x7c] ;  /* 0x00007c0001117983 */ /* 0x001ee80000300800 */
[----:B------:R-:W4:Y:S01]  /*6a3d0*/  LDL.LU R2, [R1+0x8c] ;  /* 0x00008c0001027983 */ /* 0x000f220000300800 */
[----:B------:R-:W-:Y:S01]  /*6a3e0*/  F2FP.F16.F32.PACK_AB R11, R29, R0 ;  /* 0x000000001d0b723e */ /* 0x000fe200000000ff */
[C---:B------:R-:W-:Y:S01]  /*6a3f0*/  FFMA.FTZ R12, R28.reuse, R12, 0.48089820146560668945 ;  /* 0x3ef6384a1c0c7423 */ /* 0x040fe2000001000c */
[----:B------:R-:W-:Y:S01]  /*6a400*/  F2FP.F16.F32.PACK_AB R5, R19, R5 ;  /* 0x000000051305723e */ /* 0x000fe200000000ff */
[----:B------:R-:W-:Y:S02]  /*6a410*/  STSM.16.M88.4 [R3+0x700], R20 ;  /* 0x0007001403007844 */ /* 0x000fe40000000200 */
[----:B------:R-:W-:-:S02]  /*6a420*/  FFMA.FTZ R12, R28, R12, -0.72134751081466674805 ;  /* 0xbf38aa3b1c0c7423 */ /* 0x000fc4000001000c */
[----:B------:R-:W-:Y:S02]  /*6a430*/  STSM.16.M88.4 [R3+0x800], R24 ;  /* 0x0008001803007844 */ /* 0x000fe40000000200 */
[C---:B------:R-:W-:Y:S02]  /*6a440*/  FMUL R12, R28.reuse, R12 ;  /* 0x0000000c1c0c7220 */ /* 0x040fe40000400000 */
[----:B------:R-:W-:Y:S02]  /*6a450*/  STSM.16.M88.4 [R3+0x900], R4 ;  /* 0x0009000403007844 */ /* 0x000fe40000000200 */
[C---:B------:R-:W-:Y:S02]  /*6a460*/  FMUL R12, R28.reuse, R12 ;  /* 0x0000000c1c0c7220 */ /* 0x040fe40000400000 */
[----:B------:R-:W-:Y:S02]  /*6a470*/  STSM.16.M88.4 [R3+0xa00], R8 ;  /* 0x000a000803007844 */ /* 0x000fe40000000200 */
[----:B------:R-:W-:-:S02]  /*6a480*/  FFMA.FTZ R28, R28, 1.4426950216293334961, R12 ;  /* 0x3fb8aa3b1c1c7823 */ /* 0x000fc4000001000c */
[----:B----4-:R0:W-:Y:S04]  /*6a490*/  STL [R1+0x1664], R2 ;  /* 0x0016640201007387 */ /* 0x0101e80000100800 */
[----:B0-----:R-:W4:Y:S04]  /*6a4a0*/  LDL.LU R2, [R1+0x80] ;  /* 0x0000800001027983 */ /* 0x001f280000300800 */
        /* <DEDUP_REMOVED lines=8> */
[----:B------:R-:W2:Y:S04]  /*6a530*/  LDL.LU R24, [R1] ;  /* 0x0000000001187983 */ /* 0x000ea80000300800 */
        /* <DEDUP_REMOVED lines=11> */
[----:B------:R-:W5:Y:S02]  /*6a5f0*/  LDL.LU R12, [R1+0x94] ;  /* 0x00009400010c7983 */ /* 0x000f640000300800 */
[----:B-----5:R-:W-:-:S02]  /*6a600*/  F2FP.F16.F32.PACK_AB R12, R13, R12 ;  /* 0x0000000c0d0c723e */ /* 0x020fc400000000ff */
[----:B------:R-:W5:Y:S02]  /*6a610*/  LDL.LU R13, [R1+0x1678] ;  /* 0x00167800010d7983 */ /* 0x000f640000300800 */
[----:B-----5:R-:W-:Y:S02]  /*6a620*/  F2FP.F16.F32.PACK_AB R13, R14, R13 ;  /* 0x0000000d0e0d723e */ /* 0x020fe400000000ff */
[----:B------:R-:W5:Y:S02]  /*6a630*/  LDL.LU R14, [R1+0x1674] ;  /* 0x00167400010e7983 */ /* 0x000f640000300800 */
[----:B-----5:R-:W-:Y:S02]  /*6a640*/  F2FP.F16.F32.PACK_AB R14, R15, R14 ;  /* 0x0000000e0f0e723e */ /* 0x020fe400000000ff */
[----:B------:R-:W2:Y:S02]  /*6a650*/  LDL.LU R15, [R1+0x1670] ;  /* 0x00167000010f7983 */ /* 0x000ea40000300800 */
[----:B--2---:R-:W-:-:S02]  /*6a660*/  F2FP.F16.F32.PACK_AB R15, R16, R15 ;  /* 0x0000000f100f723e */ /* 0x004fc400000000ff */
[----:B------:R-:W3:Y:S02]  /*6a670*/  LDL.LU R16, [R1+0x166c] ;  /* 0x00166c0001107983 */ /* 0x000ee40000300800 */
[----:B---3--:R-:W-:Y:S02]  /*6a680*/  F2FP.F16.F32.PACK_AB R16, R17, R16 ;  /* 0x000000101110723e */ /* 0x008fe400000000ff */
[----:B------:R-:W4:Y:S02]  /*6a690*/  LDL.LU R17, [R1+0x1668] ;  /* 0x0016680001117983 */ /* 0x000f240000300800 */
[----:B----4-:R-:W-:Y:S02]  /*6a6a0*/  F2FP.F16.F32.PACK_AB R17, R2, R17 ;  /* 0x000000110211723e */ /* 0x010fe400000000ff */
[----:B------:R-:W2:Y:S01]  /*6a6b0*/  LDL.LU R2, [R1+0x1664] ;  /* 0x0016640001027983 */ /* 0x000ea20000300800 */
[----:B------:R-:W-:Y:S02]  /*6a6c0*/  F2FP.F16.F32.PACK_AB R19, R29, R19 ;  /* 0x000000131d13723e */ /* 0x000fe400000000ff */
[----:B------:R-:W-:-:S02]  /*6a6d0*/  FSEL R0, R0, -INF , P5 ;  /* 0xff80000000007808 */ /* 0x000fc40002800000 */
[----:B--2---:R-:W-:Y:S02]  /*6a6e0*/  F2FP.F16.F32.PACK_AB R18, R2, R18 ;  /* 0x000000120212723e */ /* 0x004fe400000000ff */
[----:B------:R-:W2:Y:S04]  /*6a6f0*/  LDL.LU R2, [R1+0x1660] ;  /* 0x0016600001027983 */ /* 0x000ea80000300800 */
[----:B------:R-:W3:Y:S04]  /*6a700*/  LDL.LU R29, [R1+0x165c] ;  /* 0x00165c00011d7983 */ /* 0x000ee80000300800 */
[----:B------:R0:W-:Y:S04]  /*6a710*/  STL [R1+0x1cc], R0 ;  /* 0x0001cc0001007387 */ /* 0x0001e80000100800 */
[----:B------:R1:W-:Y:S04]  /*6a720*/  STSM.16.M88.4 [R3+0xb00], R12 ;  /* 0x000b000c03007844 */ /* 0x0003e80000000200 */
[----:B0-----:R-:W4:Y:S01]  /*6a730*/  LDL.LU R0, [R1+0x1658] ;  /* 0x0016580001007983 */ /* 0x001f220000300800 */
[----:B--2---:R-:W-:-:S03]  /*6a740*/  ISETP.GE.U32.AND P5, PT, R2, 0x7f800000, PT ;  /* 0x7f8000000200780c */ /* 0x004fc60003fa6070 */
[----:B------:R-:W4:Y:S01]  /*6a750*/  LDL.LU R2, [R1+0x1654] ;  /* 0x0016540001027983 */ /* 0x000f220000300800 */
[----:B---3--:R-:W-:-:S03]  /*6a760*/  FADD R28, R29, R28 ;  /* 0x0000001c1d1c7221 */ /* 0x008fc60000000000 */
[----:B-1----:R-:W2:Y:S04]  /*6a770*/  LDL.LU R12, [R1+0x6c] ;  /* 0x00006c00010c7983 */ /* 0x002ea80000300800 */
[----:B------:R-:W3:Y:S04]  /*6a780*/  LDL.LU R13, [R1+0x70] ;  /* 0x00007000010d7983 */ /* 0x000ee80000300800 */
[----:B------:R-:W5:Y:S04]  /*6a790*/  LDL.LU R14, [R1+0x38] ;  /* 0x00003800010e7983 */ /* 0x000f680000300800 */
[----:B------:R-:W2:Y:S04]  /*6a7a0*/  LDL.LU R15, [R1+0x40] ;  /* 0x00004000010f7983 */ /* 0x000ea80000300800 */
[----:B------:R0:W-:Y:S04]  /*6a7b0*/  STL [R1+0x1c4], R28 ;  /* 0x0001c41c01007387 */ /* 0x0001e80000100800 */
[----:B0-----:R-:W2:Y:S04]  /*6a7c0*/  LDL.LU R28, [R1+0x60] ;  /* 0x00006000011c7983 */ /* 0x001ea80000300800 */
[----:B------:R0:W-:Y:S04]  /*6a7d0*/  STL [R1+0x15bc], R29 ;  /* 0x0015bc1d01007387 */ /* 0x0001e80000100800 */
[----:B0-----:R-:W2:Y:S01]  /*6a7e0*/  LDL.LU R29, [R1+0x5c] ;  /* 0x00005c00011d7983 */ /* 0x001ea20000300800 */
[----:B------:R-:W-:-:S03]  /*6a7f0*/  F2FP.F16.F32.PACK_AB R23, R9, R23 ;  /* 0x000000170917723e */ /* 0x000fc600000000ff */
[----:B------:R-:W-:Y:S04]  /*6a800*/  STL [R1+0x164c], R3 ;  /* 0x00164c0301007387 */ /* 0x000fe80000100800 */
[----:B------:R-:W-:Y:S01]  /*6a810*/  STSM.16.M88.4 [R3+0xc00], R16 ;  /* 0x000c001003007844 */ /* 0x000fe20000000200 */
[----:B--2---:R-:W-:-:S05]  /*6a820*/  F2FP.F16.F32.PACK_AB R4, R29, R4 ;  /* 0x000000041d04723e */ /* 0x004fca00000000ff */
[----:B------:R0:W-:Y:S04]  /*6a830*/  STL [R1+0x1650], R4 ;  /* 0x0016500401007387 */ /* 0x0001e80000100800 */
[----:B0-----:R-:W2:Y:S04]  /*6a840*/  LDL.LU R4, [R1+0x8] ;  /* 0x0000080001047983 */ /* 0x001ea80000300800 */
[----:B------:R0:W2:Y:S04]  /*6a850*/  LDL R3, [R1+0x1c4] ;  /* 0x0001c40001037983 */ /* 0x0000a80000100800 */
[----:B------:R-:W2:Y:S01]  /*6a860*/  LDL.LU R9, [R1+0x3c4] ;  /* 0x0003c40001097983 */ /* 0x000ea20000300800 */
[----:B------:R-:W-:-:S03]  /*6a870*/  F2FP.F16.F32.PACK_AB R24, R10, R24 ;  /* 0x000000180a18723e */ /* 0x000fc600000000ff */
[----:B--2---:R1:W-:Y:S04]  /*6a880*/  STL [R1+0x1648], R9 ;  /* 0x0016480901007387 */ /* 0x0043e80000100800 */
[----:B-1----:R-:W2:Y:S04]  /*6a890*/  LDL.LU R9, [R1+0x3c8] ;  /* 0x0003c80001097983 */ /* 0x002ea80000300800 */
        /* <DEDUP_REMOVED lines=9> */
[----:B---3--:R-:W-:-:S03]  /*6a930*/  F2FP.F16.F32.PACK_AB R7, R13, R7 ;  /* 0x000000070d07723e */ /* 0x008fc600000000ff */
[----:B--2---:R1:W-:Y:S04]  /*6a940*/  STL [R1+0x163c], R12 ;  /* 0x00163c0c01007387 */ /* 0x0043e80000100800 */
[----:B-1----:R-:W2:Y:S04]  /*6a950*/  LDL.LU R12, [R1+0x7a4] ;  /* 0x0007a400010c7983 */ /* 0x002ea80000300800 */
[----:B------:R-:W3:Y:S01]  /*6a960*/  LDL.LU R13, [R1+0x398] ;  /* 0x00039800010d7983 */ /* 0x000ee20000300800 */
[----:B-----5:R-:W-:-:S03]  /*6a970*/  F2FP.F16.F32.PACK_AB R20, R14, R20 ;  /* 0x000000140e14723e */ /* 0x020fc600000000ff */
[----:B---3--:R1:W-:Y:S04]  /*6a980*/  STL [R1+0x1638], R13 ;  /* 0x0016380d01007387 */ /* 0x0083e80000100800 */
[----:B-1----:R-:W3:Y:S04]  /*6a990*/  LDL.LU R13, [R1+0x39c] ;  /* 0x00039c00010d7983 */ /* 0x002ee80000300800 */
[----:B------:R-:W5:Y:S01]  /*6a9a0*/  LDL.LU R14, [R1+0x3a8] ;  /* 0x0003a800010e7983 */ /* 0x000f620000300800 */
[----:B------:R-:W-:-:S03]  /*6a9b0*/  F2FP.F16.F32.PACK_AB R21, R15, R21 ;  /* 0x000000150f15723e */ /* 0x000fc600000000ff */
[----:B-----5:R1:W-:Y:S04]  /*6a9c0*/  STL [R1+0x1634], R14 ;  /* 0x0016340e01007387 */ /* 0x0203e80000100800 */
[----:B-1----:R-:W5:Y:S04]  /*6a9d0*/  LDL.LU R14, [R1+0x3a0] ;  /* 0x0003a000010e7983 */ /* 0x002f680000300800 */
[----:B------:R-:W2:Y:S04]  /*6a9e0*/  LDL.LU R15, [R1+0x3ac] ;  /* 0x0003ac00010f7983 */ /* 0x000ea80000300800 */
[----:B--2---:R1:W-:Y:S04]  /*6a9f0*/  STL [R1+0x1630], R15 ;  /* 0x0016300f01007387 */ /* 0x0043e80000100800 */
[----:B-1----:R-:W2:Y:S04]  /*6aa00*/  LDL.LU R15, [R1+0x3b8] ;  /* 0x0003b800010f7983 */ /* 0x002ea80000300800 */
[----:B------:R-:W2:Y:S04]  /*6aa10*/  LDL.LU R16, [R1+0x36c] ;  /* 0x00036c0001107983 */ /* 0x000ea80000300800 */
[----:B--2---:R1:W-:Y:S04]  /*6aa20*/  STL [R1+0x162c], R16 ;  /* 0x00162c1001007387 */ /* 0x0043e80000100800 */
[----:B-1----:R-:W2:Y:S04]  /*6aa30*/  LDL.LU R16, [R1+0x3bc] ;  /* 0x0003bc0001107983 */ /* 0x002ea80000300800 */
[----:B------:R-:W2:Y:S01]  /*6aa40*/  LDL.LU R17, [R1+0x370] ;  /* 0x0003700001117983 */ /* 0x000ea20000300800 */
[----:B------:R-:W-:-:S02]  /*6aa50*/  F2FP.F16.F32.PACK_AB R22, R8, R22 ;  /* 0x000000160816723e */ /* 0x000fc400000000ff */
[----:B------:R-:W-:Y:S02]  /*6aa60*/  @P5 MOV R8, 0x7f800000 ;  /* 0x7f80000000085802 */ /* 0x000fe40000000f00 */
[----:B------:R-:W-:Y:S02]  /*6aa70*/  F2FP.F16.F32.PACK_AB R5, R28, R5 ;  /* 0x000000051c05723e */ /* 0x000fe400000000ff */
[----:B------:R-:W-:Y:S01]  /*6aa80*/  F2FP.F16.F32.PACK_AB R26, R26, R27 ;  /* 0x0000001b1a1a723e */ /* 0x000fe200000000ff */
[----:B------:R-:W-:Y:S01]  /*6aa90*/  @P5 FFMA.FTZ R3, R4, R8, +INF ;  /* 0x7f80000004035423 */ /* 0x000fe20000010008 */
[----:B----4-:R-:W-:Y:S02]  /*6aaa0*/  F2FP.F16.F32.PACK_AB R27, R2, R0 ;  /* 0x00000000021b723e */ /* 0x010fe400000000ff */
[----:B------:R-:W-:Y:S01]  /*6aab0*/  FSETP.NEU.AND P3, PT, R4, RZ, PT ;  /* 0x000000ff0400720b */ /* 0x000fe20003f6d000 */
[----:B--2---:R1:W-:Y:S04]  /*6aac0*/  STL [R1+0x1628], R17 ;  /* 0x0016281101007387 */ /* 0x0043e80000100800 */
[----:B-1----:R-:W2:Y:S04]  /*6aad0*/  LDL.LU R17, [R1+0x374] ;  /* 0x0003740001117983 */ /* 0x002ea80000300800 */
[----:B------:R-:W4:Y:S04]  /*6aae0*/  LDL.LU R18, [R1+0x37c] ;  /* 0x00037c0001127983 */ /* 0x000f280000300800 */
[----:B------:R-:W2:Y:S04]  /*6aaf0*/  LDL.LU R19, [R1+0x380] ;  /* 0x0003800001137983 */ /* 0x000ea80000300800 */
[----:B------:R-:W2:Y:S04]  /*6ab00*/  LDL.LU R29, [R1+0x33c] ;  /* 0x00033c00011d7983 */ /* 0x000ea80000300800 */
[----:B------:R-:W2:Y:S04]  /*6ab10*/  LDL.LU R28, [R1+0x334] ;  /* 0x00033400011c7983 */ /* 0x000ea80000300800 */
[----:B------:R-:W2:Y:S04]  /*6ab20*/  LDL.LU R0, [R1+0x340] ;  /* 0x0003400001007983 */ /* 0x000ea80000300800 */
[----:B------:R-:W2:Y:S04]  /*6ab30*/  LDL.LU R2, [R1+0x338] ;  /* 0x0003380001027983 */ /* 0x000ea80000300800 */
[----:B------:R-:W2:Y:S04]  /*6ab40*/  LDL.LU R4, [R1+0x1650] ;  /* 0x0016500001047983 */ /* 0x000ea80000300800 */
[----:B------:R1:W-:Y:S04]  /*6ab50*/  @P5 STL [R1+0x1c4], R3 ;  /* 0x0001c40301005387 */ /* 0x0003e80000100800 */
[----:B-1----:R-:W2:Y:S04]  /*6ab60*/  LDL.LU R3, [R1+0x164c] ;  /* 0x00164c0001037983 */ /* 0x002ea80000300800 */
[----:B------:R-:W3:Y:S04]  /*6ab70*/  LDL.LU R8, [R1+0x3c0] ;  /* 0x0003c00001087983 */ /* 0x000ee80000300800 */
[----:B--2---:R1:W-:Y:S04]  /*6ab80*/  STSM.16.M88.4 [R3+0xd00], R4 ;  /* 0x000d000403007844 */ /* 0x0043e80000000200 */
[----:B------:R2:W-:Y:S04]  /*6ab90*/  STSM.16.M88.4 [R3+0xe00], R20 ;  /* 0x000e001403007844 */ /* 0x0005e80000000200 */
[----:B------:R0:W-:Y:S04]  /*6aba0*/  STSM.16.M88.4 [R3+0xf00], R24 ;  /* 0x000f001803007844 */ /* 0x0001e80000000200 */
[----:B-1----:R-:W4:Y:S04]  /*6abb0*/  LDL.LU R4, [R1+0x388] ;  /* 0x0003880001047983 */ /* 0x002f280000300800 */
[----:B------:R-:W4:Y:S04]  /*6abc0*/  LDL.LU R5, [R1+0x2c] ;  /* 0x00002c0001057983 */ /* 0x000f280000300800 */
[----:B------:R-:W4:Y:S04]  /*6abd0*/  LDL.LU R6, [R1+0x320] ;  /* 0x0003200001067983 */ /* 0x000f280000300800 */
[----:B------:R-:W4:Y:S04]  /*6abe0*/  LDL.LU R7, [R1+0x31c] ;  /* 0x00031c0001077983 */ /* 0x000f280000300800 */
[----:B--2---:R-:W2:Y:S04]  /*6abf0*/  LDL.LU R20, [R1+0x344] ;  /* 0x0003440001147983 */ /* 0x004ea80000300800 */
[----:B------:R-:W2:Y:S04]  /*6ac00*/  LDL.LU R21, [R1+0x348] ;  /* 0x0003480001157983 */ /* 0x000ea80000300800 */
[----:B------:R-:W2:Y:S04]  /*6ac10*/  LDL.LU R22, [R1+0x354] ;  /* 0x0003540001167983 */ /* 0x000ea80000300800 */
[----:B------:R-:W2:Y:S01]  /*6ac20*/  LDL.LU R23, [R1+0x358] ;  /* 0x0003580001177983 */ /* 0x000ea20000300800 */
[----:B---3--:R-:W-:-:S03]  /*6ac30*/  F2FP.F16.F32.PACK_AB R8, R9, R8 ;  /* 0x000000080908723e */ /* 0x008fc600000000ff */
[----:B0-----:R-:W3:Y:S04]  /*6ac40*/  LDL.LU R24, [R1+0x35c] ;  /* 0x00035c0001187983 */ /* 0x001ee80000300800 */
[----:B------:R-:W2:Y:S04]  /*6ac50*/  LDL.LU R25, [R1+0x360] ;  /* 0x0003600001197983 */ /* 0x000ea80000300800 */
[----:B------:R-:W2:Y:S04]  /*6ac60*/  LDL.LU R26, [R1+0x314] ;  /* 0x00031400011a7983 */ /* 0x000ea80000300800 */
[----:B------:R-:W2:Y:S04]  /*6ac70*/  LDL.LU R27, [R1+0x304] ;  /* 0x00030400011b7983 */ /* 0x000ea80000300800 */
[----:B------:R-:W2:Y:S01]  /*6ac80*/  LDL.LU R9, [R1+0x1648] ;  /* 0x0016480001097983 */ /* 0x000ea20000300800 */
[----:B------:R-:W-:Y:S01]  /*6ac90*/  BAR.SYNC.DEFER_BLOCKING 0x0 ;  /* 0x0000000000007b1d */ /* 0x000fe20000010000 */
[----:B--2---:R-:W-:-:S05]  /*6aca0*/  F2FP.F16.F32.PACK_AB R9, R10, R9 ;  /* 0x000000090a09723e */ /* 0x004fca00000000ff */
[----:B------:R-:W2:Y:S02]  /*6acb0*/  LDL.LU R10, [R1+0x1644] ;  /* 0x00164400010a7983 */ /* 0x000ea40000300800 */
[----:B--2---:R-:W-:Y:S02]  /*6acc0*/  F2FP.F16.F32.PACK_AB R10, R11, R10 ;  /* 0x0000000a0b0a723e */ /* 0x004fe400000000ff */
[----:B------:R-:W2:Y:S02]  /*6acd0*/  LDL.LU R11, [R1+0x1640] ;  /* 0x00164000010b7983 */ /* 0x000ea40000300800 */
[----:B--2---:R-:W-:Y:S02]  /*6ace0*/  F2FP.F16.F32.PACK_AB R11, R12, R11 ;  /* 0x0000000b0c0b723e */ /* 0x004fe400000000ff */
[----:B------:R-:W2:Y:S04]  /*6acf0*/  LDL.LU R12, [R1+0x163c] ;  /* 0x00163c00010c7983 */ /* 0x000ea80000300800 */
[----:B------:R0:W-:Y:S04]  /*6ad00*/  STL.64 [R1+0x1620], R10 ;  /* 0x0016200a01007387 */ /* 0x0001e80000100a00 */
[----:B0-----:R-:W3:Y:S04]  /*6ad10*/  LDL.LU R10, [R1+0x34c] ;  /* 0x00034c00010a7983 */ /* 0x001ee80000300800 */
[----:B------:R-:W3:Y:S04]  /*6ad20*/  LDL.LU R11, [R1+0x350] ;  /* 0x00035000010b7983 */ /* 0x000ee80000300800 */
[----:B------:R0:W-:Y:S04]  /*6ad30*/  STL.64 [R1+0x1618], R8 ;  /* 0x0016180801007387 */ /* 0x0001e80000100a00 */
[----:B0-----:R-:W3:Y:S04]  /*6ad40*/  LDL.LU R8, [R1+0x378] ;  /* 0x0003780001087983 */ /* 0x001ee80000300800 */
[----:B------:R-:W3:Y:S01]  /*6ad50*/  LDL.LU R9, [R1+0x384] ;  /* 0x0003840001097983 */ /* 0x000ee20000300800 */
[----:B--2---:R-:W-:-:S03]  /*6ad60*/  F2FP.F16.F32.PACK_AB R12, R13, R12 ;  /* 0x0000000c0d0c723e */ /* 0x004fc600000000ff */
[----:B------:R-:W5:Y:S02]  /*6ad70*/  LDL.LU R13, [R1+0x1638] ;  /* 0x00163800010d7983 */ /* 0x000f640000300800 */
[----:B-----5:R-:W-:Y:S02]  /*6ad80*/  F2FP.F16.F32.PACK_AB R13, R14, R13 ;  /* 0x0000000d0e0d723e */ /* 0x020fe400000000ff */
[----:B------:R-:W2:Y:S02]  /*6ad90*/  LDL.LU R14, [R1+0x1634] ;  /* 0x00163400010e7983 */ /* 0x000ea40000300800 */
[----:B--2---:R-:W-:Y:S02]  /*6ada0*/  F2FP.F16.F32.PACK_AB R14, R15, R14 ;  /* 0x0000000e0f0e723e */ /* 0x004fe400000000ff */
[----:B------:R-:W2:Y:S02]  /*6adb0*/  LDL.LU R15, [R1+0x1630] ;  /* 0x00163000010f7983 */ /* 0x000ea40000300800 */
[----:B--2---:R-:W-:-:S02]  /*6adc0*/  F2FP.F16.F32.PACK_AB R15, R16, R15 ;  /* 0x0000000f100f723e */ /* 0x004fc400000000ff */
[----:B------:R-:W2:Y:S01]  /*6add0*/  LDL.LU R16, [R1+0x162c] ;  /* 0x00162c0001107983 */ /* 0x000ea20000300800 */
[----:B----4-:R-:W-:Y:S02]  /*6ade0*/  F2FP.F16.F32.PACK_AB R19, R4, R19 ;  /* 0x000000130413723e */ /* 0x010fe400000000ff */
[----:B------:R-:W0:Y:S01]  /*6adf0*/  S2R R4, SR_TID.X ;  /* 0x0000000000047919 */ /* 0x000e220000002100 */
[----:B--2---:R-:W-:Y:S02]  /*6ae00*/  F2FP.F16.F32.PACK_AB R16, R17, R16 ;  /* 0x000000101110723e */ /* 0x004fe400000000ff */
[----:B------:R-:W2:Y:S01]  /*6ae10*/  LDL.LU R17, [R1+0x1628] ;  /* 0x0016280001117983 */ /* 0x000ea20000300800 */
[----:B0-----:R-:W-:Y:S02]  /*6ae20*/  LOP3.LUT R4, R4, 0x1ff, RZ, 0xc0, !PT ;  /* 0x000001ff04047812 */ /* 0x001fe400078ec0ff */
[----:B---3--:R-:W-:Y:S02]  /*6ae30*/  F2FP.F16.F32.PACK_AB R18, R9, R18 ;  /* 0x000000120912723e */ /* 0x008fe400000000ff */
[----:B------:R-:W-:-:S02]  /*6ae40*/  F2FP.F16.F32.PACK_AB R20, R10, R20 ;  /* 0x000000140a14723e */ /* 0x000fc400000000ff */
[----:B------:R-:W-:Y:S02]  /*6ae50*/  F2FP.F16.F32.PACK_AB R21, R11, R21 ;  /* 0x000000150b15723e */ /* 0x000fe400000000ff */
[----:B--2---:R-:W-:Y:S02]  /*6ae60*/  F2FP.F16.F32.PACK_AB R17, R8, R17 ;  /* 0x000000110811723e */ /* 0x004fe400000000ff */
[----:B------:R-:W-:Y:S02]  /*6ae70*/  FSEL R8, R5, -INF , P2 ;  /* 0xff80000005087808 */ /* 0x000fe40001000000 */
[----:B------:R-:W-:-:S03]  /*6ae80*/  LEA R5, R4, UR7, 0x4 ;  /* 0x0000000704057c11 */ /* 0x000fc6000f8e20ff */
[----:B------:R-:W-:Y:S04]  /*6ae90*/  STL [R1+0x1c8], R8 ;  /* 0x0001c80801007387 */ /* 0x000fe80000100800 */
[----:B------:R-:W0:Y:S04]  /*6aea0*/  LDS.128 R8, [R5] ;  /* 0x0000000005087984 */ /* 0x000e280000000c00 */
[----:B0-----:R-:W-:Y:S04]  /*6aeb0*/  STL.64 [R1+0x40], R8 ;  /* 0x0000400801007387 */ /* 0x001fe80000100a00 */
[----:B------:R-:W-:Y:S04]  /*6aec0*/  STL.64 [R1+0x48], R10 ;  /* 0x0000480a01007387 */ /* 0x000fe80000100a00 */
[----:B------:R-:W0:Y:S04]  /*6aed0*/  LDS.128 R8, [R5+0x2000] ;  /* 0x0020000005087984 */ /* 0x000e280000000c00 */
        /* <DEDUP_REMOVED lines=26> */
[----:B------:R-:W0:Y:S01]  /*6b080*/  LDS.128 R8, [R5+0x14000] ;  /* 0x0140000005087984 */ /* 0x000e220000000c00 */
[----:B------:R-:W-:-:S03]  /*6b090*/  F2FP.F16.F32.PACK_AB R22, R24, R22 ;  /* 0x000000161816723e */ /* 0x000fc600000000ff */
[----:B0-----:R-:W-:Y:S04]  /*6b0a0*/  STL.64 [R1+0xe0], R8 ;  /* 0x0000e00801007387 */ /* 0x001fe80000100a00 */
[----:B------:R-:W-:Y:S04]  /*6b0b0*/  STL.64 [R1+0xe8], R10 ;  /* 0x0000e80a01007387 */ /* 0x000fe80000100a00 */
[----:B------:R-:W0:Y:S01]  /*6b0c0*/  LDS.128 R8, [R5+0x16000] ;  /* 0x0160000005087984 */ /* 0x000e220000000c00 */
[----:B------:R-:W-:Y:S02]  /*6b0d0*/  F2FP.F16.F32.PACK_AB R24, R26, R27 ;  /* 0x0000001b1a18723e */ /* 0x000fe400000000ff */
[----:B------:R-:W-:Y:S01]  /*6b0e0*/  F2FP.F16.F32.PACK_AB R26, R29, R28 ;  /* 0x0000001c1d1a723e */ /* 0x000fe200000000ff */
[----:B0-----:R-:W-:Y:S01]  /*6b0f0*/  IMAD.MOV.U32 R29, RZ, RZ, R8 ;  /* 0x000000ffff1d7224 */ /* 0x001fe200078e0008 */
[----:B------:R-:W-:Y:S04]  /*6b100*/  STL [R1+0xf4], R9 ;  /* 0x0000f40901007387 */ /* 0x000fe80000100800 */
[----:B------:R-:W-:Y:S04]  /*6b110*/  STL.64 [R1+0xf8], R10 ;  /* 0x0000f80a01007387 */ /* 0x000fe80000100a00 */
[----:B------:R0:W-:Y:S04]  /*6b120*/  STL [R1+0x15d0], R29 ;  /* 0x0015d01d01007387 */ /* 0x0001e80000100800 */
[----:B------:R-:W1:Y:S04]  /*6b130*/  LDS.128 R8, [R5+0x18000] ;  /* 0x0180000005087984 */ /* 0x000e680000000c00 */
[----:B0-----:R-:W2:Y:S01]  /*6b140*/  LDL.LU R29, [R1+0x1e4] ;  /* 0x0001e400011d7983 */ /* 0x001ea20000300800 */
[----:B------:R-:W-:-:S03]  /*6b150*/  F2FP.F16.F32.PACK_AB R27, R0, R2 ;  /* 0x00000002001b723e */ /* 0x000fc600000000ff */
[----:B--2---:R-:W-:Y:S04]  /*6b160*/  STL [R1+0x15e4], R29 ;  /* 0x0015e41d01007387 */ /* 0x004fe80000100800 */
[----:B-1----:R-:W-:Y:S04]  /*6b170*/  STL.64 [R1+0x30], R8 ;  /* 0x0000300801007387 */ /* 0x002fe80000100a00 */
[----:B------:R-:W-:Y:S04]  /*6b180*/  STL.64 [R1+0x38], R10 ;  /* 0x0000380a01007387 */ /* 0x000fe80000100a00 */
[----:B------:R-:W2:Y:S04]  /*6b190*/  LDL.LU R0, [R1+0x1f4] ;  /* 0x0001f40001007983 */ /* 0x000ea80000300800 */
[----:B------:R-:W0:Y:S04]  /*6b1a0*/  LDS.128 R8, [R5+0x1a000] ;  /* 0x01a0000005087984 */ /* 0x000e280000000c00 */
[----:B--2---:R-:W-:Y:S04]  /*6b1b0*/  STL [R1+0x15e8], R0 ;  /* 0x0015e80001007387 */ /* 0x004fe80000100800 */
[----:B------:R-:W2:Y:S01]  /*6b1c0*/  LDL.LU R2, [R1+0x1e8] ;  /* 0x0001e80001027983 */ /* 0x000ea20000300800 */
[----:B0-----:R-:W-:-:S02]  /*6b1d0*/  MOV R28, R10 ;  /* 0x0000000a001c7202 */ /* 0x001fc40000000f00 */
[----:B------:R-:W-:Y:S02]  /*6b1e0*/  F2FP.F16.F32.PACK_AB R23, R25, R23 ;  /* 0x000000171917723e */ /* 0x000fe400000000ff */
[----:B------:R-:W-:Y:S02]  /*6b1f0*/  ISETP.GE.U32.AND P2, PT, R4, 0x100, PT ;  /* 0x000001000400780c */ /* 0x000fe40003f46070 */
[----:B------:R-:W-:Y:S01]  /*6b200*/  F2FP.F16.F32.PACK_AB R25, R6, R7 ;  /* 0x000000070619723e */ /* 0x000fe200000000ff */
[----:B--2---:R-:W-:Y:S04]  /*6b210*/  STL [R1+0x15ec], R2 ;  /* 0x0015ec0201007387 */ /* 0x004fe80000100800 */
[----:B------:R-:W-:Y:S04]  /*6b220*/  STL.64 [R1+0x20], R8 ;  /* 0x0000200801007387 */ /* 0x000fe80000100a00 */
[----:B------:R-:W-:Y:S04]  /*6b230*/  STL [R1+0x2c], R11 ;  /* 0x00002c0b01007387 */ /* 0x000fe80000100800 */
[----:B------:R0:W-:Y:S04]  /*6b240*/  STL [R1+0x15d4], R28 ;  /* 0x0015d41c01007387 */ /* 0x0001e80000100800 */
[----:B------:R-:W1:Y:S04]  /*6b250*/  LDS.128 R8, [R5+0x1c000] ;  /* 0x01c0000005087984 */ /* 0x000e680000000c00 */
[----:B------:R-:W2:Y:S04]  /*6b260*/  LDS.128 R4, [R5+0x1e000] ;  /* 0x01e0000005047984 */ /* 0x000ea80000000c00 */
[----:B0-----:R-:W3:Y:S01]  /*6b270*/  LDL.LU R28, [R1+0x1ec] ;  /* 0x0001ec00011c7983 */ /* 0x001ee20000300800 */
[----:B------:R-:W-:Y:S06]  /*6b280*/  BAR.SYNC.DEFER_BLOCKING 0x0 ;  /* 0x0000000000007b1d */ /* 0x000fec0000010000 */
[----:B---3--:R-:W-:Y:S04]  /*6b290*/  STL [R1+0x15f0], R28 ;  /* 0x0015f01c01007387 */ /* 0x008fe80000100800 */
[----:B-1----:R-:W-:Y:S04]  /*6b2a0*/  STL.64 [R1+0x10], R8 ;  /* 0x0000100801007387 */ /* 0x002fe80000100a00 */
[----:B------:R0:W-:Y:S04]  /*6b2b0*/  STL.64 [R1+0x18], R10 ;  /* 0x0000180a01007387 */ /* 0x0001e80000100a00 */
[----:B0-----:R-:W3:Y:S04]  /*6b2c0*/  LDL.LU.64 R10, [R1+0x1620] ;  /* 0x00162000010a7983 */ /* 0x001ee80000300a00 */
[----:B------:R-:W3:Y:S04]  /*6b2d0*/  LDL.LU.64 R8, [R1+0x1618] ;  /* 0x0016180001087983 */ /* 0x000ee80000300a00 */
[----:B--2---:R0:W-:Y:S04]  /*6b2e0*/  STL.64 [R1], R4 ;  /* 0x0000000401007387 */ /* 0x0041e80000100a00 */
[----:B------:R-:W-:Y:S04]  /*6b2f0*/  STL.64 [R1+0x8], R6 ;  /* 0x0000080601007387 */ /* 0x000fe80000100a00 */
[----:B0-----:R-:W2:Y:S04]  /*6b300*/  LDL.LU R4, [R1+0x2e4] ;  /* 0x0002e40001047983 */ /* 0x001ea80000300800 */
[----:B------:R-:W4:Y:S04]  /*6b310*/  LDL.LU R5, [R1+0x2e8] ;  /* 0x0002e80001057983 */ /* 0x000f280000300800 */
[----:B----4-:R0:W-:Y:S04]  /*6b320*/  STL [R1+0x1610], R5 ;  /* 0x0016100501007387 */ /* 0x0101e80000100800 */
[----:B0-----:R-:W2:Y:S04]  /*6b330*/  LDL.LU R5, [R1+0x2ec] ;  /* 0x0002ec0001057983 */ /* 0x001ea80000300800 */
[----:B------:R-:W4:Y:S04]  /*6b340*/  LDL.LU R6, [R1+0x300] ;  /* 0x0003000001067983 */ /* 0x000f280000300800 */
[----:B----4-:R0:W-:Y:S04]  /*6b350*/  STL [R1+0x160c], R6 ;  /* 0x00160c0601007387 */ /* 0x0101e80000100800 */
[----:B0-----:R-:W4:Y:S04]  /*6b360*/  LDL.LU R6, [R1+0x2f0] ;  /* 0x0002f00001067983 */ /* 0x001f280000300800 */
[----:B------:R-:W5:Y:S04]  /*6b370*/  LDL.LU R7, [R1+0x308] ;  /* 0x0003080001077983 */ /* 0x000f680000300800 */
[----:B-----5:R0:W-:Y:S04]  /*6b380*/  STL [R1+0x1608], R7 ;  /* 0x0016080701007387 */ /* 0x0201e80000100800 */
[----:B0-----:R-:W5:Y:S04]  /*6b390*/  LDL.LU R7, [R1+0x30c] ;  /* 0x00030c0001077983 */ /* 0x001f680000300800 */
        /* <DEDUP_REMOVED lines=9> */
[----:B---3--:R-:W-:Y:S04]  /*6b430*/  STSM.16.M88.4 [R3], R8 ;  /* 0x0000000803007844 */ /* 0x008fe80000000200 */
[----:B------:R-:W-:Y:S04]  /*6b440*/  STSM.16.M88.4 [R3+0x100], R12 ;  /* 0x0001000c03007844 */ /* 0x000fe80000000200 */
[----:B------:R-:W-:Y:S04]  /*6b450*/  STSM.16.M88.4 [R3+0x200], R16 ;  /* 0x0002001003007844 */ /* 0x000fe80000000200 */
[----:B------:R-:W-:Y:S04]  /*6b460*/  STSM.16.M88.4 [R3+0x300], R20 ;  /* 0x0003001403007844 */ /* 0x000fe80000000200 */
[----:B------:R-:W-:Y:S01]  /*6b470*/  STSM.16.M88.4 [R3+0x400], R24 ;  /* 0x0004001803007844 */ /* 0x000fe20000000200 */
[----:B------:R-:W-:-:S03]  /*6b480*/  F2FP.F16.F32.PACK_AB R4, R5, R4 ;  /* 0x000000040504723e */ /* 0x000fc600000000ff */
        /* <DEDUP_REMOVED lines=25> */
[----:B------:R-:W4:Y:S02]  /*6b620*/  LDL.LU R5, [R1+0x1610] ;  /* 0x0016100001057983 */ /* 0x000f240000300800 */
[----:B----4-:R-:W-:-:S02]  /*6b630*/  F2FP.F16.F32.PACK_AB R5, R6, R5 ;  /* 0x000000050605723e */ /* 0x010fc400000000ff */
[----:B------:R-:W5:Y:S02]  /*6b640*/  LDL.LU R6, [R1+0x160c] ;  /* 0x00160c0001067983 */ /* 0x000f640000300800 */
[----:B-----5:R-:W-:Y:S02]  /*6b650*/  F2FP.F16.F32.PACK_AB R6, R7, R6 ;  /* 0x000000060706723e */ /* 0x020fe400000000ff */
[----:B------:R-:W2:Y:S02]  /*6b660*/  LDL.LU R7, [R1+0x1608] ;  /* 0x0016080001077983 */ /* 0x000ea40000300800 */
[----:B--2---:R-:W-:Y:S02]  /*6b670*/  F2FP.F16.F32.PACK_AB R7, R28, R7 ;  /* 0x000000071c07723e */ /* 0x004fe400000000ff */
[----:B------:R-:W2:Y:S02]  /*6b680*/  LDL.LU R28, [R1+0x1604] ;  /* 0x00160400011c7983 */ /* 0x000ea40000300800 */
[----:B--2---:R-:W-:-:S02]  /*6b690*/  F2FP.F16.F32.PACK_AB R8, R28, R8 ;  /* 0x000000081c08723e */ /* 0x004fc400000000ff */
[----:B------:R-:W2:Y:S02]  /*6b6a0*/  LDL.LU R28, [R1+0x1600] ;  /* 0x00160000011c7983 */ /* 0x000ea40000300800 */
[----:B--2---:R-:W-:Y:S02]  /*6b6b0*/  F2FP.F16.F32.PACK_AB R9, R28, R9 ;  /* 0x000000091c09723e */ /* 0x004fe400000000ff */
[----:B------:R-:W2:Y:S02]  /*6b6c0*/  LDL.LU R28, [R1+0x15fc] ;  /* 0x0015fc00011c7983 */ /* 0x000ea40000300800 */
[----:B--2---:R-:W-:Y:S02]  /*6b6d0*/  F2FP.F16.F32.PACK_AB R10, R28, R10 ;  /* 0x0000000a1c0a723e */ /* 0x004fe400000000ff */
[----:B------:R-:W2:Y:S02]  /*6b6e0*/  LDL.LU R28, [R1+0x15f8] ;  /* 0x0015f800011c7983 */ /* 0x000ea40000300800 */
[----:B--2---:R-:W-:-:S02]  /*6b6f0*/  F2FP.F16.F32.PACK_AB R11, R28, R11 ;  /* 0x0000000b1c0b723e */ /* 0x004fc400000000ff */
[----:B------:R-:W2:Y:S01]  /*6b700*/  LDL.LU R28, [R1+0x15f4] ;  /* 0x0015f400011c7983 */ /* 0x000ea20000300800 */
[----:B---3--:R-:W-:Y:S02]  /*6b710*/  F2FP.F16.F32.PACK_AB R13, R2, R13 ;  /* 0x0000000d020d723e */ /* 0x008fe400000000ff */
[----:B------:R-:W-:Y:S02]  /*6b720*/  F2FP.F16.F32.PACK_AB R14, R0, R14 ;  /* 0x0000000e000e723e */ /* 0x000fe400000000ff */
[----:B------:R-:W-:Y:S02]  /*6b730*/  F2FP.F16.F32.PACK_AB R15, R29, R15 ;  /* 0x0000000f1d0f723e */ /* 0x000fe400000000ff */
[----:B------:R-:W-:Y:S02]  /*6b740*/  F2FP.F16.F32.PACK_AB R16, R24, R16 ;  /* 0x000000101810723e */ /* 0x000fe400000000ff */
[----:B------:R-:W-:Y:S02]  /*6b750*/  F2FP.F16.F32.PACK_AB R17, R25, R17 ;  /* 0x000000111911723e */ /* 0x000fe400000000ff */
[----:B--2---:R-:W-:-:S02]  /*6b760*/  F2FP.F16.F32.PACK_AB R12, R28, R12 ;  /* 0x0000000c1c0c723e */ /* 0x004fc400000000ff */
[----:B------:R-:W2:Y:S04]  /*6b770*/  LDL.LU R28, [R1+0x15f0] ;  /* 0x0015f000011c7983 */ /* 0x000ea80000300800 */
[----:B------:R-:W3:Y:S04]  /*6b780*/  LDL.LU R2, [R1+0x15ec] ;  /* 0x0015ec0001027983 */ /* 0x000ee80000300800 */
[----:B------:R-:W3:Y:S04]  /*6b790*/  LDL.LU R0, [R1+0x15e8] ;  /* 0x0015e80001007983 */ /* 0x000ee80000300800 */
[----:B------:R-:W2:Y:S04]  /*6b7a0*/  LDL.LU R29, [R1+0x15e4] ;  /* 0x0015e400011d7983 */ /* 0x000ea80000300800 */
[----:B------:R-:W4:Y:S04]  /*6b7b0*/  LDL.LU R24, [R1+0x1a4] ;  /* 0x0001a40001187983 */ /* 0x000f280000300800 */
[----:B------:R-:W5:Y:S01]  /*6b7c0*/  LDL.LU R25, [R1+0x1a8] ;  /* 0x0001a80001197983 */ /* 0x000f620000300800 */
[----:B------:R-:W-:-:S03]  /*6b7d0*/  F2FP.F16.F32.PACK_AB R18, R26, R18 ;  /* 0x000000121a12723e */ /* 0x000fc600000000ff */
[----:B-----5:R0:W-:Y:S04]  /*6b7e0*/  STL [R1+0x15e0], R25 ;  /* 0x0015e01901007387 */ /* 0x0201e80000100800 */
[----:B0-----:R-:W4:Y:S04]  /*6b7f0*/  LDL.LU R25, [R1+0x1ac] ;  /* 0x0001ac0001197983 */ /* 0x001f280000300800 */
[----:B------:R-:W5:Y:S01]  /*6b800*/  LDL.LU R26, [R1+0x1b4] ;  /* 0x0001b400011a7983 */ /* 0x000f620000300800 */
[----:B------:R-:W-:Y:S02]  /*6b810*/  F2FP.F16.F32.PACK_AB R20, R20, R21 ;  /* 0x000000151414723e */ /* 0x000fe400000000ff */
[----:B------:R-:W-:-:S02]  /*6b820*/  F2FP.F16.F32.PACK_AB R21, R22, R23 ;  /* 0x000000171615723e */ /* 0x000fc400000000ff */
[----:B--2---:R-:W-:Y:S01]  /*6b830*/  F2FP.F16.F32.PACK_AB R22, R28, R29 ;  /* 0x0000001d1c16723e */ /* 0x004fe200000000ff */
[----:B-----5:R0:W-:Y:S04]  /*6b840*/  STL [R1+0x15dc], R26 ;  /* 0x0015dc1a01007387 */ /* 0x0201e80000100800 */
[----:B0-----:R-:W2:Y:S04]  /*6b850*/  LDL.LU R26, [R1+0x1b0] ;  /* 0x0001b000011a7983 */ /* 0x001ea80000300800 */
[----:B------:R-:W5:Y:S01]  /*6b860*/  LDL.LU R28, [R1+0x1c0] ;  /* 0x0001c000011c7983 */ /* 0x000f620000300800 */
[----:B------:R-:W-:-:S02]  /*6b870*/  F2FP.F16.F32.PACK_AB R19, R27, R19 ;  /* 0x000000131b13723e */ /* 0x000fc400000000ff */
[----:B---3--:R-:W-:Y:S01]  /*6b880*/  F2FP.F16.F32.PACK_AB R23, R0, R2 ;  /* 0x000000020017723e */ /* 0x008fe200000000ff */
[----:B------:R-:W-:Y:S04]  /*6b890*/  STSM.16.M88.4 [R3+0x500], R4 ;  /* 0x0005000403007844 */ /* 0x000fe80000000200 */
[----:B------:R-:W-:Y:S04]  /*6b8a0*/  STSM.16.M88.4 [R3+0x600], R8 ;  /* 0x0006000803007844 */ /* 0x000fe80000000200 */
[----:B------:R-:W-:Y:S04]  /*6b8b0*/  STSM.16.M88.4 [R3+0x700], R12 ;  /* 0x0007000c03007844 */ /* 0x000fe80000000200 */
[----:B------:R-:W-:Y:S04]  /*6b8c0*/  STSM.16.M88.4 [R3+0x800], R16 ;  /* 0x0008001003007844 */ /* 0x000fe80000000200 */
[----:B------:R-:W-:Y:S01]  /*6b8d0*/  STSM.16.M88.4 [R3+0x900], R20 ;  /* 0x0009001403007844 */ /* 0x000fe20000000200 */
[----:B----4-:R-:W-:-:S03]  /*6b8e0*/  F2FP.F16.F32.PACK_AB R24, R25, R24 ;  /* 0x000000181918723e */ /* 0x010fc600000000ff */
[----:B-----5:R0:W-:Y:S04]  /*6b8f0*/  STL [R1+0x15d8], R28 ;  /* 0x0015d81c01007387 */ /* 0x0201e80000100800 */
[----:B0-----:R-:W3:Y:S04]  /*6b900*/  LDL.LU R28, [R1+0x1bc] ;  /* 0x0001bc00011c7983 */ /* 0x001ee80000300800 */
[----:B------:R-:W4:Y:S04]  /*6b910*/  LDL.LU R27, [R1+0x1b8] ;  /* 0x0001b800011b7983 */ /* 0x000f280000300800 */
[----:B------:R-:W5:Y:S04]  /*6b920*/  LDL.LU R29, [R1+0x18c] ;  /* 0x00018c00011d7983 */ /* 0x000f680000300800 */
[----:B------:R-:W2:Y:S04]  /*6b930*/  LDL.LU R0, [R1+0x190] ;  /* 0x0001900001007983 */ /* 0x000ea80000300800 */
[----:B------:R-:W2:Y:S04]  /*6b940*/  LDL.LU R2, [R1+0x17c] ;  /* 0x00017c0001027983 */ /* 0x000ea80000300800 */
        /* <DEDUP_REMOVED lines=20> */
[----:B------:R-:W2:Y:S02]  /*6ba90*/  LDL.LU R25, [R1+0x15e0] ;  /* 0x0015e00001197983 */ /* 0x000ea40000300800 */
[----:B--2---:R-:W-:-:S02]  /*6baa0*/  F2FP.F16.F32.PACK_AB R25, R26, R25 ;  /* 0x000000191a19723e */ /* 0x004fc400000000ff */
[----:B------:R-:W3:Y:S02]  /*6bab0*/  LDL.LU R26, [R1+0x15dc] ;  /* 0x0015dc00011a7983 */ /* 0x000ee40000300800 */
[----:B---3--:R-:W-:Y:S02]  /*6bac0*/  F2FP.F16.F32.PACK_AB R26, R28, R26 ;  /* 0x0000001a1c1a723e */ /* 0x008fe400000000ff */
[----:B------:R-:W4:Y:S01]  /*6bad0*/  LDL.LU R28, [R1+0x15d8] ;  /* 0x0015d800011c7983 */ /* 0x000f220000300800 */
[----:B-----5:R-:W-:Y:S02]  /*6bae0*/  F2FP.F16.F32.PACK_AB R4, R29, R4 ;  /* 0x000000041d04723e */ /* 0x020fe400000000ff */
[----:B------:R-:W-:Y:S02]  /*6baf0*/  F2FP.F16.F32.PACK_AB R5, R0, R5 ;  /* 0x000000050005723e */ /* 0x000fe400000000ff */
[----:B------:R-:W-:Y:S02]  /*6bb00*/  F2FP.F16.F32.PACK_AB R7, R17, R7 ;  /* 0x000000071107723e */ /* 0x000fe400000000ff */
[----:B------:R-:W-:-:S02]  /*6bb10*/  F2FP.F16.F32.PACK_AB R6, R21, R6 ;  /* 0x000000061506723e */ /* 0x000fc400000000ff */
[----:B------:R-:W-:Y:S02]  /*6bb20*/  F2FP.F16.F32.PACK_AB R8, R18, R8 ;  /* 0x000000081208723e */ /* 0x000fe400000000ff */
[----:B------:R-:W-:Y:S02]  /*6bb30*/  F2FP.F16.F32.PACK_AB R9, R19, R9 ;  /* 0x000000091309723e */ /* 0x000fe400000000ff */
[----:B------:R-:W-:Y:S02]  /*6bb40*/  F2FP.F16.F32.PACK_AB R10, R2, R10 ;  /* 0x0000000a020a723e */ /* 0x000fe400000000ff */
[----:B----4-:R-:W-:Y:S02]  /*6bb50*/  F2FP.F16.F32.PACK_AB R27, R28, R27 ;  /* 0x0000001b1c1b723e */ /* 0x010fe400000000ff */
[----:B------:R-:W2:Y:S04]  /*6bb60*/  LDL.LU R28, [R1+0x15d4] ;  /* 0x0015d400011c7983 */ /* 0x000ea80000300800 */
[----:B------:R-:W3:Y:S04]  /*6bb70*/  LDL.LU R29, [R1+0x15d0] ;  /* 0x0015d000011d7983 */ /* 0x000ee80000300800 */
[----:B------:R-:W4:Y:S04]  /*6bb80*/  LDL.LU R0, [R1+0x15cc] ;  /* 0x0015cc0001007983 */ /* 0x000f280000300800 */
[----:B------:R-:W4:Y:S04]  /*6bb90*/  LDL.LU R17, [R1+0x12c] ;  /* 0x00012c0001117983 */ /* 0x000f280000300800 */
[----:B------:R-:W5:Y:S04]  /*6bba0*/  LDL.LU R21, [R1+0x134] ;  /* 0x0001340001157983 */ /* 0x000f680000300800 */
[----:B------:R-:W5:Y:S04]  /*6bbb0*/  LDL.LU R18, [R1+0x130] ;  /* 0x0001300001127983 */ /* 0x000f680000300800 */
[----:B------:R-:W2:Y:S04]  /*6bbc0*/  LDL.LU R19, [R1+0x138] ;  /* 0x0001380001137983 */ /* 0x000ea80000300800 */
[----:B------:R-:W2:Y:S01]  /*6bbd0*/  LDL.LU R2, [R1+0x15c8] ;  /* 0x0015c80001027983 */ /* 0x000ea20000300800 */
[----:B------:R-:W-:-:S02]  /*6bbe0*/  F2FP.F16.F32.PACK_AB R11, R22, R11 ;  /* 0x0000000b160b723e */ /* 0x000fc400000000ff */
[----:B------:R-:W-:Y:S01]  /*6bbf0*/  F2FP.F16.F32.PACK_AB R14, R20, R14 ;  /* 0x0000000e140e723e */ /* 0x000fe200000000ff */
[----:B------:R0:W-:Y:S01]  /*6bc00*/  STSM.16.M88.4 [R3+0xa00], R24 ;  /* 0x000a001803007844 */ /* 0x0001e20000000200 */
[----:B------:R-:W-:Y:S01]  /*6bc10*/  F2FP.F16.F32.PACK_AB R12, R23, R12 ;  /* 0x0000000c170c723e */ /* 0x000fe200000000ff */
[----:B------:R-:W1:Y:S02]  /*6bc20*/  LDC R22, c[0x0][0x3e8] ;  /* 0x0000fa00ff167b82 */ /* 0x000e640000000800 */
[----:B------:R0:W-:Y:S01]  /*6bc30*/  STSM.16.M88.4 [R3+0xb00], R4 ;  /* 0x000b000403007844 */ /* 0x0001e20000000200 */
[----:B------:R-:W-:-:S03]  /*6bc40*/  F2FP.F16.F32.PACK_AB R13, R16, R13 ;  /* 0x0000000d100d723e */ /* 0x000fc600000000ff */
[----:B------:R0:W-:Y:S02]  /*6bc50*/  STSM.16.M88.4 [R3+0xc00], R8 ;  /* 0x000c000803007844 */ /* 0x0001e40000000200 */
[----:B------:R-:W0:Y:S01]  /*6bc60*/  LDC R23, c[0x0][0x3e8] ;  /* 0x0000fa00ff177b82 */ /* 0x000e220000000800 */
[----:B------:R-:W0:Y:S01]  /*6bc70*/  S2R R16, SR_TID.X ;  /* 0x0000000000107919 */ /* 0x000e220000002100 */
[----:B----4-:R-:W-:Y:S02]  /*6bc80*/  F2FP.F16.F32.PACK_AB R17, R17, R0 ;  /* 0x000000001111723e */ /* 0x010fe400000000ff */
[----:B--2---:R-:W-:Y:S02]  /*6bc90*/  F2FP.F16.F32.PACK_AB R15, R15, R2 ;  /* 0x000000020f0f723e */ /* 0x004fe400000000ff */
[----:B------:R-:W2:Y:S04]  /*6bca0*/  LDL.LU R2, [R1+0x15c4] ;  /* 0x0015c40001027983 */ /* 0x000ea80000300800 */
[----:B------:R-:W4:Y:S04]  /*6bcb0*/  LDL.LU R20, [R1+0x40] ;  /* 0x0000400001147983 */ /* 0x000f280000300800 */
[----:B0-----:R-:W2:Y:S04]  /*6bcc0*/  LDL.LU R26, [R1+0x48] ;  /* 0x00004800011a7983 */ /* 0x001ea80000300800 */
[----:B------:R-:W2:Y:S04]  /*6bcd0*/  LDL.LU R4, [R1+0x100] ;  /* 0x0001000001047983 */ /* 0x000ea80000300800 */
[----:B------:R-:W2:Y:S04]  /*6bce0*/  LDL.LU R5, [R1+0x104] ;  /* 0x0001040001057983 */ /* 0x000ea80000300800 */
[----:B------:R-:W2:Y:S04]  /*6bcf0*/  LDL.LU R6, [R1+0x110] ;  /* 0x0001100001067983 */ /* 0x000ea80000300800 */
[----:B------:R-:W2:Y:S04]  /*6bd00*/  LDL.LU R8, [R1+0x108] ;  /* 0x0001080001087983 */ /* 0x000ea80000300800 */
[----:B------:R-:W3:Y:S04]  /*6bd10*/  LDL.LU R10, [R1+0x10c] ;  /* 0x00010c00010a7983 */ /* 0x000ee80000300800 */
[----:B------:R-:W3:Y:S04]  /*6bd20*/  LDL.LU R11, [R1+0x114] ;  /* 0x00011400010b7983 */ /* 0x000ee80000300800 */
[----:B------:R-:W4:Y:S04]  /*6bd30*/  LDL.LU R9, [R1+0x118] ;  /* 0x0001180001097983 */ /* 0x000f280000300800 */
[----:B------:R0:W-:Y:S04]  /*6bd40*/  STSM.16.M88.4 [R3+0xd00], R12 ;  /* 0x000d000c03007844 */ /* 0x0001e80000000200 */
[----:B0-----:R-:W4:Y:S04]  /*6bd50*/  LDL.LU R12, [R1+0x128] ;  /* 0x00012800010c7983 */ /* 0x001f280000300800 */
[----:B------:R-:W4:Y:S04]  /*6bd60*/  LDL.LU R13, [R1+0x120] ;  /* 0x00012000010d7983 */ /* 0x000f280000300800 */
[----:B------:R-:W4:Y:S04]  /*6bd70*/  LDL.LU R14, [R1+0x13c] ;  /* 0x00013c00010e7983 */ /* 0x000f280000300800 */
[----:B------:R-:W4:Y:S04]  /*6bd80*/  LDL.LU R15, [R1+0x11c] ;  /* 0x00011c00010f7983 */ /* 0x000f280000300800 */
[----:B------:R-:W4:Y:S01]  /*6bd90*/  LDL.LU R0, [R1+0x15c0] ;  /* 0x0015c00001007983 */ /* 0x000f220000300800 */
[----:B------:R-:W-:-:S04]  /*6bda0*/  SHF.R.U32.HI R16, RZ, 0x8, R16 ;  /* 0x00000008ff107819 */ /* 0x000fc80000011610 */
[----:B------:R-:W-:-:S05]  /*6bdb0*/  SGXT.U32 R7, R16, 0x1 ;  /* 0x000000011007781a */ /* 0x000fca0000000000 */
[----:B------:R-:W-:Y:S01]  /*6bdc0*/  IMAD R7, R7, UR4, RZ ;  /* 0x0000000407077c24 */ /* 0x000fe2000f8e02ff */
[----:B-----5:R-:W-:Y:S01]  /*6bdd0*/  F2FP.F16.F32.PACK_AB R18, R21, R18 ;  /* 0x000000121512723e */ /* 0x020fe200000000ff */
[----:B------:R-:W0:Y:S01]  /*6bde0*/  LDCU UR4, c[0x0][0x3ec] ;  /* 0x00007d80ff0477ac */ /* 0x000e220008000800 */
[----:B------:R-:W5:Y:S01]  /*6bdf0*/  LDC R21, c[0x0][0x3e8] ;  /* 0x0000fa00ff157b82 */ /* 0x000f620000000800 */
[----:B--2---:R-:W-:Y:S01]  /*6be00*/  F2FP.F16.F32.PACK_AB R4, R8, R4 ;  /* 0x000000040804723e */ /* 0x004fe200000000ff */
[----:B-1----:R-:W-:-:S06]  /*6be10*/  IMAD R8, R22, 0x2, R7 ;  /* 0x0000000216087824 */ /* 0x002fcc00078e0207 */
[----:B------:R-:W1:Y:S01]  /*6be20*/  LDC R22, c[0x0][0x3e8] ;  /* 0x0000fa00ff167b82 */ /* 0x000e620000000800 */
[----:B---3--:R-:W-:Y:S02]  /*6be30*/  F2FP.F16.F32.PACK_AB R5, R10, R5 ;  /* 0x000000050a05723e */ /* 0x008fe400000000ff */
[----:B------:R-:W-:Y:S02]  /*6be40*/  F2FP.F16.F32.PACK_AB R6, R11, R6 ;  /* 0x000000060b06723e */ /* 0x000fe400000000ff */
[----:B----4-:R-:W-:Y:S02]  /*6be50*/  F2FP.F16.F32.PACK_AB R16, R12, R13 ;  /* 0x0000000d0c10723e */ /* 0x010fe400000000ff */
[----:B------:R-:W-:Y:S02]  /*6be60*/  LEA R12, P5, R7, R2, 0x1 ;  /* 0x00000002070c7211 */ /* 0x000fe400078a08ff */
[----:B------:R-:W-:Y:S02]  /*6be70*/  F2FP.F16.F32.PACK_AB R19, R14, R19 ;  /* 0x000000130e13723e */ /* 0x000fe400000000ff */
[----:B------:R-:W-:-:S02]  /*6be80*/  LEA R14, R23, R8, 0x1 ;  /* 0x00000008170e7211 */ /* 0x000fc400078e08ff */
[----:B------:R-:W2:Y:S01]  /*6be90*/  LDL.LU R23, [R1+0x58] ;  /* 0x0000580001177983 */ /* 0x000ea20000300800 */
[----:B------:R-:W-:Y:S02]  /*6bea0*/  LEA.HI.X.SX32 R13, R7, R0, 0x1, P5 ;  /* 0x00000000070d7211 */ /* 0x000fe400028f0eff */
[----:B------:R-:W-:Y:S01]  /*6beb0*/  F2FP.F16.F32.PACK_AB R7, R15, R9 ;  /* 0x000000090f07723e */ /* 0x000fe200000000ff */
[----:B------:R3:W-:Y:S01]  /*6bec0*/  STSM.16.M88.4 [R3+0xe00], R16 ;  /* 0x000e001003007844 */ /* 0x0007e20000000200 */
[C---:B------:R-:W-:Y:S01]  /*6bed0*/  LEA R10, P5, R8.reuse, R2, 0x1 ;  /* 0x00000002080a7211 */ /* 0x040fe200078a08ff */
[----:B------:R-:W4:Y:S02]  /*6bee0*/  LDC R15, c[0x0][0x3e8] ;  /* 0x0000fa00ff0f7b82 */ /* 0x000f240000000800 */
[----:B------:R0:W-:Y:S06]  /*6bef0*/  STSM.16.M88.4 [R3+0xf00], R4 ;  /* 0x000f000403007844 */ /* 0x0001ec0000000200 */
[----:B------:R-:W-:Y:S06]  /*6bf00*/  BAR.SYNC.DEFER_BLOCKING 0x0 ;  /* 0x0000000000007b1d */ /* 0x000fec0000010000 */
[----:B---3--:R-:W3:Y:S04]  /*6bf10*/  LDL.LU R17, [R1+0x4c] ;  /* 0x00004c0001117983 */ /* 0x008ee80000300800 */
[----:B0-----:R-:W2:Y:S01]  /*6bf20*/  LDL.LU R7, [R1+0x44] ;  /* 0x0000440001077983 */ /* 0x001ea20000300800 */
[----:B------:R-:W-:Y:S01]  /*6bf30*/  LEA.HI.X.SX32 R11, R8, R0, 0x1, P5 ;  /* 0x00000000080b7211 */ /* 0x000fe200028f0eff */
[----:B-----5:R-:W-:Y:S01]  /*6bf40*/  IMAD R4, R21, 0x2, R14 ;  /* 0x0000000215047824 */ /* 0x020fe200078e020e */
[----:B------:R-:W-:-:S02]  /*6bf50*/  LEA R8, P5, R14, R2, 0x1 ;  /* 0x000000020e087211 */ /* 0x000fc400078a08ff */
[----:B------:R-:W-:Y:S02]  /*6bf60*/  PRMT R3, R20, 0x7632, R3 ;  /* 0x0000763214037816 */ /* 0x000fe40000000003 */
[----:B------:R-:W-:Y:S02]  /*6bf70*/  LEA.HI.X.SX32 R9, R14, R0, 0x1, P5 ;  /* 0x000000000e097211 */ /* 0x000fe400028f0eff */
[----:B------:R-:W-:Y:S01]  /*6bf80*/  PRMT R5, R26, 0x7632, R5 ;  /* 0x000076321a057816 */ /* 0x000fe20000000005 */
[----:B------:R0:W-:Y:S01]  /*6bf90*/  STG.E.U16 desc[UR10][R12.64], R20 ;  /* 0x000000140c007986 */ /* 0x0001e2000c10150a */
[----:B------:R-:W5:Y:S03]  /*6bfa0*/  LDC R14, c[0x0][0x3e8] ;  /* 0x0000fa00ff0e7b82 */ /* 0x000f660000000800 */
[----:B------:R-:W-:Y:S05]  /*6bfb0*/  STL.S16 [R1+0x13c], R3 ;  /* 0x00013c0301007387 */ /* 0x000fea0000100600 */
[----:B0-----:R-:W0:Y:S08]  /*6bfc0*/  LDC R20, c[0x0][0x3e8] ;  /* 0x0000fa00ff147b82 */ /* 0x001e300000000800 */
[----:B------:R-:W0:Y:S08]  /*6bfd0*/  LDC R12, c[0x0][0x3e8] ;  /* 0x0000fa00ff0c7b82 */ /* 0x000e300000000800 */
[----:B------:R-:W0:Y:S01]  /*6bfe0*/  LDC R13, c[0x0][0x3e8] ;  /* 0x0000fa00ff0d7b82 */ /* 0x000e220000000800 */
[----:B--2---:R2:W-:Y:S01]  /*6bff0*/  STG.E.U16 desc[UR10][R10.64], R7 ;  /* 0x000000070a007986 */ /* 0x0045e2000c10150a */
[----:B------:R-:W-:-:S03]  /*6c000*/  PRMT R6, R7, 0x7632, R6 ;  /* 0x0000763207067816 */ /* 0x000fc60000000006 */
[----:B------:R0:W-:Y:S01]  /*6c010*/  STG.E.U16 desc[UR10][R8.64], R26 ;  /* 0x0000001a08007986 */ /* 0x0001e2000c10150a */
[----:B--2---:R-:W-:-:S03]  /*6c020*/  LEA R10, P5, R4, R2, 0x1 ;  /* 0x00000002040a7211 */ /* 0x004fc600078a08ff */
[----:B------:R-:W-:Y:S01]  /*6c030*/  STL.S16 [R1+0x14c], R6 ;  /* 0x00014c0601007387 */ /* 0x000fe20000100600 */
[----:B------:R-:W-:-:S03]  /*6c040*/  LEA.HI.X.SX32 R11, R4, R0, 0x1, P5 ;  /* 0x00000000040b7211 */ /* 0x000fc600028f0eff */
[----:B0-----:R-:W2:Y:S01]  /*6c050*/  LDL.LU R26, [R1+0x5c] ;  /* 0x00005c00011a7983 */ /* 0x001ea20000300800 */
[----:B---3--:R-:W-:-:S03]  /*6c060*/  PRMT R9, R17, 0x7632, R9 ;  /* 0x0000763211097816 */ /* 0x008fc60000000009 */
[----:B------:R-:W-:Y:S04]  /*6c070*/  STL.S16 [R1+0x150], R5 ;  /* 0x0001500501007387 */ /* 0x000fe80000100600 */
[----:B------:R0:W-:Y:S04]  /*6c080*/  STG.E.U16 desc[UR10][R10.64], R17 ;  /* 0x000000110a007986 */ /* 0x0001e8000c10150a */
[----:B0-----:R-:W3:Y:S04]  /*6c090*/  LDL.LU R10, [R1+0x50] ;  /* 0x00005000010a7983 */ /* 0x001ee80000300800 */
[----:B------:R0:W-:Y:S04]  /*6c0a0*/  STL.S16 [R1+0x154], R9 ;  /* 0x0001540901007387 */ /* 0x0001e80000100600 */
[----:B------:R-:W2:Y:S01]  /*6c0b0*/  LDL.LU R11, [R1+0x54] ;  /* 0x00005400010b7983 */ /* 0x000ea20000300800 */
[----:B------:R-:W-:-:S03]  /*6c0c0*/  LEA R3, R20, R4, 0x1 ;  /* 0x0000000414037211 */ /* 0x000fc600078e08ff */
[----:B------:R-:W5:Y:S01]  /*6c0d0*/  LDL.LU R17, [R1+0x68] ;  /* 0x0000680001117983 */ /* 0x000f620000300800 */
[----:B------:R-:W-:Y:S01]  /*6c0e0*/  LEA R4, P5, R3, R2, 0x1 ;  /* 0x0000000203047211 */ /* 0x000fe200078a08ff */
[----:B-1----:R-:W-:-:S03]  /*6c0f0*/  IMAD R7, R22, 0x2, R3 ;  /* 0x0000000216077824 */ /* 0x002fc600078e0203 */
[----:B------:R-:W-:Y:S02]  /*6c100*/  LEA.HI.X.SX32 R5, R3, R0, 0x1, P5 ;  /* 0x0000000003057211 */ /* 0x000fe400028f0eff */
[----:B------:R-:W-:Y:S02]  /*6c110*/  LEA R6, P5, R7, R2, 0x1 ;  /* 0x0000000207067211 */ /* 0x000fe400078a08ff */
[----:B----4-:R-:W-:Y:S02]  /*6c120*/  LEA R3, R15, R7, 0x1 ;  /* 0x000000070f037211 */ /* 0x010fe400078e08ff */
[----:B------:R-:W-:Y:S01]  /*6c130*/  LEA.HI.X.SX32 R7, R7, R0, 0x1, P5 ;  /* 0x0000000007077211 */ /* 0x000fe200028f0eff */
[----:B------:R-:W1:Y:S01]  /*6c140*/  LDC R15, c[0x0][0x3e8] ;  /* 0x0000fa00ff0f7b82 */ /* 0x000e620000000800 */
[----:B------:R-:W-:-:S04]  /*6c150*/  LEA R8, P5, R3, R2, 0x1 ;  /* 0x0000000203087211 */ /* 0x000fc800078a08ff */
[----:B0-----:R-:W-:Y:S01]  /*6c160*/  LEA.HI.X.SX32 R9, R3, R0, 0x1, P5 ;  /* 0x0000000003097211 */ /* 0x001fe200028f0eff */
[----:B---3--:R0:W-:Y:S04]  /*6c170*/  STG.E.U16 desc[UR10][R4.64], R10 ;  /* 0x0000000a04007986 */ /* 0x0081e8000c10150a */
[----:B--2---:R-:W-:Y:S01]  /*6c180*/  STG.E.U16 desc[UR10][R6.64], R11 ;  /* 0x0000000b06007986 */ /* 0x004fe2000c10150a */
[--C-:B0-----:R-:W-:Y:S01]  /*6c190*/  IMAD R4, R12, 0x2, R3.reuse ;  /* 0x000000020c047824 */ /* 0x101fe200078e0203 */
[----:B------:R-:W-:Y:S02]  /*6c1a0*/  PRMT R3, R10, 0x7632, R3 ;  /* 0x000076320a037816 */ /* 0x000fe40000000003 */
[----:B------:R0:W-:Y:S01]  /*6c1b0*/  STG.E.U16 desc[UR10][R8.64], R23 ;  /* 0x0000001708007986 */ /* 0x0001e2000c10150a */
[----:B------:R-:W-:Y:S01]  /*6c1c0*/  PRMT R5, R11, 0x7632, R5 ;  /* 0x000076320b057816 */ /* 0x000fe20000000005 */
[----:B------:R-:W2:Y:S02]  /*6c1d0*/  LDC R12, c[0x0][0x3e8] ;  /* 0x0000fa00ff0c7b82 */ /* 0x000ea40000000800 */
[----:B------:R3:W-:Y:S01]  /*6c1e0*/  STL.S16 [R1+0x12c], R3 ;  /* 0x00012c0301007387 */ /* 0x0007e20000100600 */
[----:B0-----:R-:W-:-:S02]  /*6c1f0*/  LEA R8, P5, R4, R2, 0x1 ;  /* 0x0000000204087211 */ /* 0x001fc400078a08ff */
[----:B---3--:R-:W-:Y:S02]  /*6c200*/  LEA R3, R13, R4, 0x1 ;  /* 0x000000040d037211 */ /* 0x008fe400078e08ff */
[----:B------:R-:W-:Y:S01]  /*6c210*/  LEA.HI.X.SX32 R9, R4, R0, 0x1, P5 ;  /* 0x0000000004097211 */ /* 0x000fe200028f0eff */
[----:B------:R-:W-:Y:S01]  /*6c220*/  STL.S16 [R1+0x138], R5 ;  /* 0x0001380501007387 */ /* 0x000fe20000100600 */
[----:B------:R-:W-:Y:S01]  /*6c230*/  PRMT R4, R23, 0x7632, R4 ;  /* 0x0000763217047816 */ /* 0x000fe20000000004 */
[----:B------:R-:W0:Y:S02]  /*6c240*/  LDC R13, c[0x0][0x3e8] ;  /* 0x0000fa00ff0d7b82 */ /* 0x000e240000000800 */
[----:B------:R-:W3:Y:S04]  /*6c250*/  LDL.LU R23, [R1+0x6c] ;  /* 0x00006c0001177983 */ /* 0x000ee80000300800 */
[----:B------:R-:W-:Y:S04]  /*6c260*/  STL.S16 [R1+0x144], R4 ;  /* 0x0001440401007387 */ /* 0x000fe80000100600 */
[----:B------:R4:W-:Y:S04]  /*6c270*/  STG.E.U16 desc[UR10][R8.64], R26 ;  /* 0x0000001a08007986 */ /* 0x0009e8000c10150a */
[----:B----4-:R-:W4:Y:S01]  /*6c280*/  LDL.LU R9, [R1+0x60] ;  /* 0x0000600001097983 */ /* 0x010f220000300800 */
[----:B------:R-:W-:-:S02]  /*6c290*/  LEA R10, P5, R3, R2, 0x1 ;  /* 0x00000002030a7211 */ /* 0x000fc400078a08ff */
[----:B------:R-:W-:Y:S02]  /*6c2a0*/  PRMT R7, R26, 0x7632, R7 ;  /* 0x000076321a077816 */ /* 0x000fe40000000007 */
[----:B------:R-:W-:-:S03]  /*6c2b0*/  LEA.HI.X.SX32 R11, R3, R0, 0x1, P5 ;  /* 0x00000000030b7211 */ /* 0x000fc600028f0eff */
[----:B------:R-:W-:Y:S04]  /*6c2c0*/  STL.S16 [R1+0x148], R7 ;  /* 0x0001480701007387 */ /* 0x000fe80000100600 */
[----:B------:R-:W2:Y:S01]  /*6c2d0*/  LDL.LU R26, [R1+0x78] ;  /* 0x00007800011a7983 */ /* 0x000ea20000300800 */
[----:B-----5:R-:W-:Y:S02]  /*6c2e0*/  IMAD R5, R14, 0x2, R3 ;  /* 0x000000020e057824 */ /* 0x020fe400078e0203 */
[----:B------:R-:W5:Y:S01]  /*6c2f0*/  LDC R14, c[0x0][0x3e8] ;  /* 0x0000fa00ff0e7b82 */ /* 0x000f620000000800 */
[----:B----4-:R4:W-:Y:S04]  /*6c300*/  STG.E.U16 desc[UR10][R10.64], R9 ;  /* 0x000000090a007986 */ /* 0x0109e8000c10150a */
[----:B----4-:R-:W4:Y:S01]  /*6c310*/  LDL.LU R11, [R1+0x64] ;  /* 0x00006400010b7983 */ /* 0x010f220000300800 */
[----:B------:R-:W-:-:S02]  /*6c320*/  LEA R4, P5, R5, R2, 0x1 ;  /* 0x0000000205047211 */ /* 0x000fc400078a08ff */
[----:B-1----:R-:W-:Y:S02]  /*6c330*/  LEA R3, R15, R5, 0x1 ;  /* 0x000000050f037211 */ /* 0x002fe400078e08ff */
[----:B------:R-:W-:Y:S01]  /*6c340*/  LEA.HI.X.SX32 R5, R5, R0, 0x1, P5 ;  /* 0x0000000005057211 */ /* 0x000fe200028f0eff */
[----:B------:R-:W1:Y:S01]  /*6c350*/  LDC R15, c[0x0][0x3e8] ;  /* 0x0000fa00ff0f7b82 */ /* 0x000e620000000800 */
[----:B------:R-:W-:-:S04]  /*6c360*/  LEA R6, P5, R3, R2, 0x1 ;  /* 0x0000000203067211 */ /* 0x000fc800078a08ff */
[----:B------:R-:W-:Y:S01]  /*6c370*/  LEA.HI.X.SX32 R7, R3, R0, 0x1, P5 ;  /* 0x0000000003077211 */ /* 0x000fe200028f0eff */
[----:B----4-:R2:W-:Y:S02]  /*6c380*/  STG.E.U16 desc[UR10][R4.64], R11 ;  /* 0x0000000b04007986 */ /* 0x0105e4000c10150a */
[--C-:B--2---:R-:W-:Y:S01]  /*6c390*/  IMAD R4, R12, 0x2, R3.reuse ;  /* 0x000000020c047824 */ /* 0x104fe200078e0203 */
[----:B------:R-:W-:Y:S02]  /*6c3a0*/  PRMT R3, R9, 0x7632, R3 ;  /* 0x0000763209037816 */ /* 0x000fe40000000003 */
[----:B------:R-:W-:Y:S01]  /*6c3b0*/  PRMT R5, R11, 0x7632, R5 ;  /* 0x000076320b057816 */ /* 0x000fe20000000005 */
[----:B------:R-:W-:Y:S01]  /*6c3c0*/  STG.E.U16 desc[UR10][R6.64], R17 ;  /* 0x0000001106007986 */ /* 0x000fe2000c10150a */
[C---:B------:R-:W-:Y:S01]  /*6c3d0*/  LEA R8, P5, R4.reuse, R2, 0x1 ;  /* 0x0000000204087211 */ /* 0x040fe200078a08ff */
[----:B------:R-:W2:Y:S02]  /*6c3e0*/  LDC R12, c[0x0][0x3e8] ;  /* 0x0000fa00ff0c7b82 */ /* 0x000ea40000000800 */
[----:B------:R0:W-:Y:S01]  /*6c3f0*/  STL.S16 [R1+0x11c], R3 ;  /* 0x00011c0301007387 */ /* 0x0001e20000100600 */
[----:B------:R-:W-:-:S03]  /*6c400*/  LEA.HI.X.SX32 R9, R4, R0, 0x1, P5 ;  /* 0x0000000004097211 */ /* 0x000fc600028f0eff */
[----:B------:R-:W-:Y:S01]  /*6c410*/  STL.S16 [R1+0x128], R5 ;  /* 0x0001280501007387 */ /* 0x000fe20000100600 */
[----:B0-----:R-:W-:Y:S02]  /*6c420*/  LEA R3, R13, R4, 0x1 ;  /* 0x000000040d037211 */ /* 0x001fe400078e08ff */
[----:B------:R-:W-:Y:S01]  /*6c430*/  PRMT R4, R17, 0x7632, R4 ;  /* 0x0000763211047816 */ /* 0x000fe20000000004 */
[----:B---3--:R0:W-:Y:S01]  /*6c440*/  STG.E.U16 desc[UR10][R8.64], R23 ;  /* 0x0000001708007986 */ /* 0x0081e2000c10150a */
[----:B------:R-:W-:Y:S01]  /*6c450*/  PRMT R7, R23, 0x7632, R7 ;  /* 0x0000763217077816 */ /* 0x000fe20000000007 */
[----:B------:R-:W3:Y:S02]  /*6c460*/  LDC R13, c[0x0][0x3e8] ;  /* 0x0000fa00ff0d7b82 */ /* 0x000ee40000000800 */
[----:B------:R-:W4:Y:S04]  /*6c470*/  LDL.LU R17, [R1+0x7c] ;  /* 0x00007c0001117983 */ /* 0x000f280000300800 */
[----:B------:R-:W-:Y:S04]  /*6c480*/  STL.S16 [R1+0x130], R4 ;  /* 0x0001300401007387 */ /* 0x000fe80000100600 */
[----:B0-----:R-:W2:Y:S01]  /*6c490*/  LDL.LU R9, [R1+0x70] ;  /* 0x0000700001097983 */ /* 0x001ea20000300800 */
[----:B------:R-:W-:-:S04]  /*6c4a0*/  LEA R10, P5, R3, R2, 0x1 ;  /* 0x00000002030a7211 */ /* 0x000fc800078a08ff */
[----:B------:R-:W-:Y:S01]  /*6c4b0*/  LEA.HI.X.SX32 R11, R3, R0, 0x1, P5 ;  /* 0x00000000030b7211 */ /* 0x000fe200028f0eff */
[----:B------:R-:W-:Y:S04]  /*6c4c0*/  STL.S16 [R1+0x134], R7 ;  /* 0x0001340701007387 */ /* 0x000fe80000100600 */
[----:B------:R-:W3:Y:S01]  /*6c4d0*/  LDL.LU R23, [R1+0x88] ;  /* 0x0000880001177983 */ /* 0x000ee20000300800 */
[----:B-----5:R-:W-:Y:S02]  /*6c4e0*/  IMAD R5, R14, 0x2, R3 ;  /* 0x000000020e057824 */ /* 0x020fe400078e0203 */
[----:B------:R-:W0:Y:S01]  /*6c4f0*/  LDC R14, c[0x0][0x3e8] ;  /* 0x0000fa00ff0e7b82 */ /* 0x000e220000000800 */
[----:B--2---:R2:W-:Y:S04]  /*6c500*/  STG.E.U16 desc[UR10][R10.64], R9 ;  /* 0x000000090a007986 */ /* 0x0045e8000c10150a */
[----:B--2---:R-:W2:Y:S01]  /*6c510*/  LDL.LU R11, [R1+0x74] ;  /* 0x00007400010b7983 */ /* 0x004ea20000300800 */
[----:B------:R-:W-:-:S02]  /*6c520*/  LEA R4, P5, R5, R2, 0x1 ;  /* 0x0000000205047211 */ /* 0x000fc400078a08ff */
[----:B-1----:R-:W-:Y:S02]  /*6c530*/  LEA R3, R15, R5, 0x1 ;  /* 0x000000050f037211 */ /* 0x002fe400078e08ff */
[----:B------:R-:W-:Y:S01]  /*6c540*/  LEA.HI.X.SX32 R5, R5, R0, 0x1, P5 ;  /* 0x0000000005057211 */ /* 0x000fe200028f0eff */
[----:B------:R-:W1:Y:S01]  /*6c550*/  LDC R15, c[0x0][0x3e8] ;  /* 0x0000fa00ff0f7b82 */ /* 0x000e620000000800 */
[----:B------:R-:W-:-:S04]  /*6c560*/  LEA R6, P5, R3, R2, 0x1 ;  /* 0x0000000203067211 */ /* 0x000fc800078a08ff */
[----:B------:R-:W-:Y:S01]  /*6c570*/  LEA.HI.X.SX32 R7, R3, R0, 0x1, P5 ;  /* 0x0000000003077211 */ /* 0x000fe200028f0eff */
[----:B------:R-:W-:Y:S02]  /*6c580*/  IMAD R3, R12, 0x2, R3 ;  /* 0x000000020c037824 */ /* 0x000fe400078e0203 */
[----:B------:R-:W5:Y:S03]  /*6c590*/  LDC R12, c[0x0][0x3e8] ;  /* 0x0000fa00ff0c7b82 */ /* 0x000f660000000800 */
[----:B------:R-:W-:Y:S01]  /*6c5a0*/  LEA R8, P5, R3, R2, 0x1 ;  /* 0x0000000203087211 */ /* 0x000fe200078a08ff */
[----:B--2---:R2:W-:Y:S02]  /*6c5b0*/  STG.E.U16 desc[UR10][R4.64], R11 ;  /* 0x0000000b04007986 */ /* 0x0045e4000c10150a */
[----:B--2---:R-:W-:Y:S02]  /*6c5c0*/  PRMT R4, R9, 0x7632, R4 ;  /* 0x0000763209047816 */ /* 0x004fe40000000004 */
[----:B------:R-:W-:-:S02]  /*6c5d0*/  PRMT R5, R11, 0x7632, R5 ;  /* 0x000076320b057816 */ /* 0x000fc40000000005 */
[----:B------:R-:W-:Y:S01]  /*6c5e0*/  LEA.HI.X.SX32 R9, R3, R0, 0x1, P5 ;  /* 0x0000000003097211 */ /* 0x000fe200028f0eff */
[----:B------:R3:W-:Y:S04]  /*6c5f0*/  STL.S16 [R1+0x10c], R4 ;  /* 0x00010c0401007387 */ /* 0x0007e80000100600 */
[----:B------:R2:W-:Y:S01]  /*6c600*/  STG.E.U16 desc[UR10][R6.64], R26 ;  /* 0x0000001a06007986 */ /* 0x0005e2000c10150a */
[----:B---3--:R-:W-:Y:S02]  /*6c610*/  LEA R4, R13, R3, 0x1 ;  /* 0x000000030d047211 */ /* 0x008fe400078e08ff */
[----:B------:R-:W-:Y:S01]  /*6c620*/  PRMT R3, R26, 0x7632, R3 ;  /* 0x000076321a037816 */ /* 0x000fe20000000003 */
[----:B------:R-:W-:Y:S01]  /*6c630*/  STL.S16 [R1+0x118], R5 ;  /* 0x0001180501007387 */ /* 0x000fe20000100600 */
[----:B------:R-:W3:Y:S03]  /*6c640*/  LDC R13, c[0x0][0x3e8] ;  /* 0x0000fa00ff0d7b82 */ /* 0x000ee60000000800 */
[----:B--2---:R-:W2:Y:S04]  /*6c650*/  LDL.LU R26, [R1+0x8c] ;  /* 0x00008c00011a7983 */ /* 0x004ea80000300800 */
[----:B------:R-:W-:Y:S04]  /*6c660*/  STL.S16 [R1+0x120], R3 ;  /* 0x0001200301007387 */ /* 0x000fe80000100600 */
[----:B----4-:R4:W-:Y:S04]  /*6c670*/  STG.E.U16 desc[UR10][R8.64], R17 ;  /* 0x0000001108007986 */ /* 0x0109e8000c10150a */
[----:B----4-:R-:W4:Y:S01]  /*6c680*/  LDL.LU R9, [R1+0x80] ;  /* 0x0000800001097983 */ /* 0x010f220000300800 */
[----:B------:R-:W-:-:S02]  /*6c690*/  LEA R10, P5, R4, R2, 0x1 ;  /* 0x00000002040a7211 */ /* 0x000fc400078a08ff */
[----:B------:R-:W-:Y:S02]  /*6c6a0*/  PRMT R7, R17, 0x7632, R7 ;  /* 0x0000763211077816 */ /* 0x000fe40000000007 */
[----:B------:R-:W-:-:S03]  /*6c6b0*/  LEA.HI.X.SX32 R11, R4, R0, 0x1, P5 ;  /* 0x00000000040b7211 */ /* 0x000fc600028f0eff */
[----:B------:R-:W-:Y:S04]  /*6c6c0*/  STL.S16 [R1+0x124], R7 ;  /* 0x0001240701007387 */ /* 0x000fe80000100600 */
[----:B------:R-:W2:Y:S01]  /*6c6d0*/  LDL.LU R17, [R1+0x98] ;  /* 0x0000980001117983 */ /* 0x000ea20000300800 */
[----:B0-----:R-:W-:Y:S02]  /*6c6e0*/  IMAD R5, R14, 0x2, R4 ;  /* 0x000000020e057824 */ /* 0x001fe400078e0204 */
[----:B------:R-:W0:Y:S01]  /*6c6f0*/  LDC R14, c[0x0][0x3e8] ;  /* 0x0000fa00ff0e7b82 */ /* 0x000e220000000800 */
        /* <DEDUP_REMOVED lines=8> */
[----:B-----5:R-:W-:Y:S02]  /*6c780*/  IMAD R3, R12, 0x2, R3 ;  /* 0x000000020c037824 */ /* 0x020fe400078e0203 */
[----:B------:R-:W5:Y:S03]  /*6c790*/  LDC R12, c[0x0][0x3e8] ;  /* 0x0000fa00ff0c7b82 */ /* 0x000f660000000800 */
[----:B------:R-:W-:Y:S01]  /*6c7a0*/  LEA R8, P5, R3, R2, 0x1 ;  /* 0x0000000203087211 */ /* 0x000fe200078a08ff */
[----:B----4-:R4:W-:Y:S02]  /*6c7b0*/  STG.E.U16 desc[UR10][R4.64], R11 ;  /* 0x0000000b04007986 */ /* 0x0109e4000c10150a */
[----:B----4-:R-:W-:Y:S02]  /*6c7c0*/  PRMT R4, R9, 0x7632, R4 ;  /* 0x0000763209047816 */ /* 0x010fe40000000004 */
        /* <DEDUP_REMOVED lines=8> */
[----:B----4-:R-:W4:Y:S04]  /*6c850*/  LDL.LU R23, [R1+0x9c] ;  /* 0x00009c0001177983 */ /* 0x010f280000300800 */
[----:B------:R-:W-:Y:S04]  /*6c860*/  STL.S16 [R1+0x110], R3 ;  /* 0x0001100301007387 */ /* 0x000fe80000100600 */
[----:B--2---:R2:W-:Y:S04]  /*6c870*/  STG.E.U16 desc[UR10][R8.64], R26 ;  /* 0x0000001a08007986 */ /* 0x0045e8000c10150a */
[----:B--2---:R-:W2:Y:S01]  /*6c880*/  LDL.LU R9, [R1+0x90] ;  /* 0x0000900001097983 */ /* 0x004ea20000300800 */
[----:B------:R-:W-:-:S02]  /*6c890*/  LEA R10, P5, R4, R2, 0x1 ;  /* 0x00000002040a7211 */ /* 0x000fc400078a08ff */
[----:B------:R-:W-:Y:S02]  /*6c8a0*/  PRMT R7, R26, 0x7632, R7 ;  /* 0x000076321a077816 */ /* 0x000fe40000000007 */
[----:B------:R-:W-:-:S03]  /*6c8b0*/  LEA.HI.X.SX32 R11, R4, R0, 0x1, P5 ;  /* 0x00000000040b7211 */ /* 0x000fc600028f0eff */
[----:B------:R-:W-:Y:S04]  /*6c8c0*/  STL.S16 [R1+0x114], R7 ;  /* 0x0001140701007387 */ /* 0x000fe80000100600 */
[----:B------:R-:W3:Y:S01]  /*6c8d0*/  LDL.LU R26, [R1+0xa8] ;  /* 0x0000a800011a7983 */ /* 0x000ee20000300800 */
[----:B0-----:R-:W-:Y:S02]  /*6c8e0*/  IMAD R5, R14, 0x2, R4 ;  /* 0x000000020e057824 */ /* 0x001fe400078e0204 */
        /* <DEDUP_REMOVED lines=12> */
[----:B--2---:R2:W-:Y:S04]  /*6c9b0*/  STG.E.U16 desc[UR10][R4.64], R11 ;  /* 0x0000000b04007986 */ /* 0x0045e8000c10150a */
[----:B------:R4:W-:Y:S01]  /*6c9c0*/  STG.E.U16 desc[UR10][R6.64], R17 ;  /* 0x0000001106007986 */ /* 0x0009e2000c10150a */
[----:B--2---:R-:W-:-:S02]  /*6c9d0*/  PRMT R4, R9, 0x7632, R4 ;  /* 0x0000763209047816 */ /* 0x004fc40000000004 */
[----:B------:R-:W-:Y:S02]  /*6c9e0*/  PRMT R5, R11, 0x7632, R5 ;  /* 0x000076320b057816 */ /* 0x000fe40000000005 */
[----:B------:R-:W-:Y:S01]  /*6c9f0*/  LEA.HI.X.SX32 R9, R3, R0, 0x1, P5 ;  /* 0x0000000003097211 */ /* 0x000fe200028f0eff */
[----:B------:R3:W-:Y:S01]  /*6ca00*/  STL.S16 [R1+0x88], R4 ;  /* 0x0000880401007387 */ /* 0x0007e20000100600 */
[----:B----4-:R-:W-:-:S03]  /*6ca10*/  PRMT R7, R23, 0x7632, R7 ;  /* 0x0000763217077816 */ /* 0x010fc60000000007 */
[----:B------:R-:W-:Y:S01]  /*6ca20*/  STL.S16 [R1+0x94], R5 ;  /* 0x0000940501007387 */ /* 0x000fe20000100600 */
[----:B---3--:R-:W-:Y:S02]  /*6ca30*/  LEA R4, R13, R3, 0x1 ;  /* 0x000000030d047211 */ /* 0x008fe400078e08ff */
[----:B------:R-:W-:Y:S01]  /*6ca40*/  PRMT R3, R17, 0x7632, R3 ;  /* 0x0000763211037816 */ /* 0x000fe20000000003 */
[----:B------:R2:W-:Y:S01]  /*6ca50*/  STG.E.U16 desc[UR10][R8.64], R23 ;  /* 0x0000001708007986 */ /* 0x0005e2000c10150a */
[----:B------:R-:W3:Y:S03]  /*6ca60*/  LDC R13, c[0x0][0x3e8] ;  /* 0x0000fa00ff0d7b82 */ /* 0x000ee60000000800 */
[----:B------:R-:W4:Y:S04]  /*6ca70*/  LDL.LU R17, [R1+0xac] ;  /* 0x0000ac0001117983 */ /* 0x000f280000300800 */
[----:B------:R-:W-:Y:S04]  /*6ca80*/  STL.S16 [R1+0x98], R3 ;  /* 0x0000980301007387 */ /* 0x000fe80000100600 */
[----:B------:R-:W-:Y:S04]  /*6ca90*/  STL.S16 [R1+0x104], R7 ;  /* 0x0001040701007387 */ /* 0x000fe80000100600 */
[----:B--2---:R-:W2:Y:S01]  /*6caa0*/  LDL.LU R9, [R1+0xa0] ;  /* 0x0000a00001097983 */ /* 0x004ea20000300800 */
[----:B------:R-:W-:-:S03]  /*6cab0*/  LEA R10, P5, R4, R2, 0x1 ;  /* 0x00000002040a7211 */ /* 0x000fc600078a08ff */
[----:B------:R-:W3:Y:S01]  /*6cac0*/  LDL.LU R23, [R1+0xb8] ;  /* 0x0000b80001177983 */ /* 0x000ee20000300800 */
[----:B------:R-:W-:Y:S01]  /*6cad0*/  LEA.HI.X.SX32 R11, R4, R0, 0x1, P5 ;  /* 0x00000000040b7211 */ /* 0x000fe200028f0eff */
[----:B0-----:R-:W-:Y:S02]  /*6cae0*/  IMAD R5, R14, 0x2, R4 ;  /* 0x000000020e057824 */ /* 0x001fe400078e0204 */
[----:B------:R-:W0:Y:S03]  /*6caf0*/  LDC R14, c[0x0][0x3e8] ;  /* 0x0000fa00ff0e7b82 */ /* 0x000e260000000800 */
[----:B------:R-:W-:Y:S01]  /*6cb00*/  LEA R4, P5, R5, R2, 0x1 ;  /* 0x0000000205047211 */ /* 0x000fe200078a08ff */
[----:B--2---:R2:W-:Y:S04]  /*6cb10*/  STG.E.U16 desc[UR10][R10.64], R9 ;  /* 0x000000090a007986 */ /* 0x0045e8000c10150a */
[----:B--2---:R-:W2:Y:S01]  /*6cb20*/  LDL.LU R11, [R1+0xa4] ;  /* 0x0000a400010b7983 */ /* 0x004ea20000300800 */
[----:B-1----:R-:W-:-:S02]  /*6cb30*/  LEA R3, R15, R5, 0x1 ;  /* 0x000000050f037211 */ /* 0x002fc400078e08ff */
        /* <DEDUP_REMOVED lines=68> */
[----:B-----5:R-:W-:Y:S01]  /*6cf80*/  IMAD R3, R12, 0x2, R3 ;  /* 0x000000020c037824 */ /* 0x020fe200078e0203 */
[----:B----4-:R-:W-:Y:S01]  /*6cf90*/  PRMT R19, R23, 0x7632, R19 ;  /* 0x0000763217137816 */ /* 0x010fe20000000013 */
[----:B------:R-:W4:Y:S03]  /*6cfa0*/  LDC R12, c[0x0][0x3e8] ;  /* 0x0000fa00ff0c7b82 */ /* 0x000f260000000800 */
        /* <DEDUP_REMOVED lines=13> */
[----:B------:R-:W-:Y:S04]  /*6d080*/  STL.S16 [R1+0x70], R19 ;  /* 0x0000701301007387 */ /* 0x000fe80000100600 */
[----:B------:R5:W-:Y:S04]  /*6d090*/  STG.E.U16 desc[UR10][R8.64], R23 ;  /* 0x0000001708007986 */ /* 0x000be8000c10150a */
[----:B-----5:R-:W5:Y:S01]  /*6d0a0*/  LDL.LU R9, [R1+0xd0] ;  /* 0x0000d00001097983 */ /* 0x020f620000300800 */
[----:B------:R-:W-:-:S03]  /*6d0b0*/  LEA R10, P5, R4, R2, 0x1 ;  /* 0x00000002040a7211 */ /* 0x000fc600078a08ff */
[----:B------:R-:W2:Y:S01]  /*6d0c0*/  LDL.LU R19, [R1+0xe4] ;  /* 0x0000e40001137983 */ /* 0x000ea20000300800 */
[----:B------:R-:W-:-:S03]  /*6d0d0*/  LEA.HI.X.SX32 R11, R4, R0, 0x1, P5 ;  /* 0x00000000040b7211 */ /* 0x000fc600028f0eff */
[----:B------:R-:W2:Y:S01]  /*6d0e0*/  LDL.LU R23, [R1+0xe8] ;  /* 0x0000e80001177983 */ /* 0x000ea20000300800 */
[----:B0-----:R-:W-:Y:S02]  /*6d0f0*/  IMAD R5, R14, 0x2, R4 ;  /* 0x000000020e057824 */ /* 0x001fe400078e0204 */
[----:B------:R-:W0:Y:S01]  /*6d100*/  LDC R14, c[0x0][0x3e8] ;  /* 0x0000fa00ff0e7b82 */ /* 0x000e220000000800 */
[----:B-----5:R5:W-:Y:S04]  /*6d110*/  STG.E.U16 desc[UR10][R10.64], R9 ;  /* 0x000000090a007986 */ /* 0x020be8000c10150a */
[----:B-----5:R-:W5:Y:S01]  /*6d120*/  LDL.LU R11, [R1+0xd4] ;  /* 0x0000d400010b7983 */ /* 0x020f620000300800 */
[----:B------:R-:W-:Y:S02]  /*6d130*/  LEA R4, P5, R5, R2, 0x1 ;  /* 0x0000000205047211 */ /* 0x000fe400078a08ff */
[----:B-1----:R-:W-:-:S02]  /*6d140*/  LEA R3, R15, R5, 0x1 ;  /* 0x000000050f037211 */ /* 0x002fc400078e08ff */
[----:B------:R-:W-:Y:S01]  /*6d150*/  LEA.HI.X.SX32 R5, R5, R0, 0x1, P5 ;  /* 0x0000000005057211 */ /* 0x000fe200028f0eff */
[----:B------:R-:W1:Y:S01]  /*6d160*/  LDC R15, c[0x0][0x3e8] ;  /* 0x0000fa00ff0f7b82 */ /* 0x000e620000000800 */
[----:B------:R-:W-:-:S04]  /*6d170*/  LEA R6, P5, R3, R2, 0x1 ;  /* 0x0000000203067211 */ /* 0x000fc800078a08ff */
[----:B------:R-:W-:Y:S01]  /*6d180*/  LEA.HI.X.SX32 R7, R3, R0, 0x1, P5 ;  /* 0x0000000003077211 */ /* 0x000fe200028f0eff */
[----:B----4-:R-:W-:Y:S01]  /*6d190*/  IMAD R3, R12, 0x2, R3 ;  /* 0x000000020c037824 */ /* 0x010fe200078e0203 */
[----:B--2---:R-:W-:Y:S01]  /*6d1a0*/  PRMT R16, R17, 0x7632, R16 ;  /* 0x0000763211107816 */ /* 0x004fe20000000010 */
[----:B------:R-:W2:Y:S03]  /*6d1b0*/  LDC R12, c[0x0][0x3e8] ;  /* 0x0000fa00ff0c7b82 */ /* 0x000ea60000000800 */
[----:B------:R-:W-:Y:S01]  /*6d1c0*/  LEA R8, P5, R3, R2, 0x1 ;  /* 0x0000000203087211 */ /* 0x000fe200078a08ff */
[----:B-----5:R4:W-:Y:S02]  /*6d1d0*/  STG.E.U16 desc[UR10][R4.64], R11 ;  /* 0x0000000b04007986 */ /* 0x0209e4000c10150a */
        /* <DEDUP_REMOVED lines=11> */
[----:B------:R-:W-:Y:S04]  /*6d290*/  STL.S16 [R1+0x60], R16 ;  /* 0x0000601001007387 */ /* 0x000fe80000100600 */
[----:B------:R5:W-:Y:S04]  /*6d2a0*/  STG.E.U16 desc[UR10][R8.64], R17 ;  /* 0x0000001108007986 */ /* 0x000be8000c10150a */
[----:B-----5:R-:W5:Y:S04]  /*6d2b0*/  LDL.LU R9, [R1+0xe0] ;  /* 0x0000e00001097983 */ /* 0x020f680000300800 */
[----:B------:R-:W3:Y:S01]  /*6d2c0*/  LDL.LU R16, [R1+0xf4] ;  /* 0x0000f40001107983 */ /* 0x000ee20000300800 */
[----:B------:R-:W-:Y:S01]  /*6d2d0*/  LEA R10, P5, R4, R2, 0x1 ;  /* 0x00000002040a7211 */ /* 0x000fe200078a08ff */
[----:B0-----:R-:W-:-:S02]  /*6d2e0*/  IMAD R5, R14, 0x2, R4 ;  /* 0x000000020e057824 */ /* 0x001fc400078e0204 */
[----:B------:R-:W3:Y:S01]  /*6d2f0*/  LDL.LU R17, [R1+0xf8] ;  /* 0x0000f80001117983 */ /* 0x000ee20000300800 */
[----:B------:R-:W-:Y:S01]  /*6d300*/  LEA.HI.X.SX32 R11, R4, R0, 0x1, P5 ;  /* 0x00000000040b7211 */ /* 0x000fe200028f0eff */
[----:B------:R-:W0:Y:S01]  /*6d310*/  LDC R14, c[0x0][0x3e8] ;  /* 0x0000fa00ff0e7b82 */ /* 0x000e220000000800 */
[----:B------:R-:W-:Y:S02]  /*6d320*/  LEA R4, P5, R5, R2, 0x1 ;  /* 0x0000000205047211 */ /* 0x000fe400078a08ff */
[----:B-1----:R-:W-:Y:S02]  /*6d330*/  LEA R3, R15, R5, 0x1 ;  /* 0x000000050f037211 */ /* 0x002fe400078e08ff */
[----:B------:R-:W-:Y:S02]  /*6d340*/  LEA.HI.X.SX32 R5, R5, R0, 0x1, P5 ;  /* 0x0000000005057211 */ /* 0x000fe400028f0eff */
[C---:B------:R-:W-:Y:S01]  /*6d350*/  LEA R6, P5, R3.reuse, R2, 0x1 ;  /* 0x0000000203067211 */ /* 0x040fe200078a08ff */
[----:B------:R-:W1:Y:S03]  /*6d360*/  LDC R15, c[0x0][0x3e8] ;  /* 0x0000fa00ff0f7b82 */ /* 0x000e660000000800 */
[----:B------:R-:W-:Y:S01]  /*6d370*/  LEA.HI.X.SX32 R7, R3, R0, 0x1, P5 ;  /* 0x0000000003077211 */ /* 0x000fe200028f0eff */
[----:B--2---:R-:W-:Y:S01]  /*6d380*/  IMAD R3, R12, 0x2, R3 ;  /* 0x000000020c037824 */ /* 0x004fe200078e0203 */
[----:B------:R-:W-:-:S03]  /*6d390*/  PRMT R20, R29, 0x7632, R20 ;  /* 0x000076321d147816 */ /* 0x000fc60000000014 */
[----:B------:R-:W2:Y:S01]  /*6d3a0*/  LDC R12, c[0x0][0x3e8] ;  /* 0x0000fa00ff0c7b82 */ /* 0x000ea20000000800 */
[----:B------:R-:W-:Y:S01]  /*6d3b0*/  LEA R8, P5, R3, R2, 0x1 ;  /* 0x0000000203087211 */ /* 0x000fe200078a08ff */
[----:B-----5:R5:W-:Y:S01]  /*6d3c0*/  STG.E.U16 desc[UR10][R10.64], R9 ;  /* 0x000000090a007986 */ /* 0x020be2000c10150a */
[----:B------:R-:W-:-:S03]  /*6d3d0*/  PRMT R27, R9, 0x7632, R27 ;  /* 0x00007632091b7816 */ /* 0x000fc6000000001b */
[----:B------:R3:W-:Y:S04]  /*6d3e0*/  STG.E.U16 desc[UR10][R4.64], R19 ;  /* 0x0000001304007986 */ /* 0x0007e8000c10150a */
[----:B------:R4:W-:Y:S01]  /*6d3f0*/  STG.E.U16 desc[UR10][R6.64], R23 ;  /* 0x0000001706007986 */ /* 0x0009e2000c10150a */
[----:B-----5:R-:W-:Y:S02]  /*6d400*/  LEA.HI.X.SX32 R9, R3, R0, 0x1, P5 ;  /* 0x0000000003097211 */ /* 0x020fe400028f0eff */
[----:B---3--:R-:W-:Y:S02]  /*6d410*/  LEA R4, R13, R3, 0x1 ;  /* 0x000000030d047211 */ /* 0x008fe400078e08ff */
[----:B------:R-:W-:Y:S01]  /*6d420*/  PRMT R5, R19, 0x7632, R5 ;  /* 0x0000763213057816 */ /* 0x000fe20000000005 */
[----:B------:R-:W-:Y:S01]  /*6d430*/  STL [R1+0x15a8], R27 ;  /* 0x0015a81b01007387 */ /* 0x000fe20000100800 */
[----:B------:R-:W-:Y:S01]  /*6d440*/  LEA R10, P5, R4, R2, 0x1 ;  /* 0x00000002040a7211 */ /* 0x000fe200078a08ff */
[----:B------:R-:W3:Y:S01]  /*6d450*/  LDC R13, c[0x0][0x3e8] ;  /* 0x0000fa00ff0d7b82 */ /* 0x000ee20000000800 */
[----:B------:R-:W-:-:S02]  /*6d460*/  PRMT R3, R23, 0x7632, R3 ;  /* 0x0000763217037816 */ /* 0x000fc40000000003 */
[----:B----4-:R-:W-:Y:S01]  /*6d470*/  PRMT R6, R26, 0x7632, R6 ;  /* 0x000076321a067816 */ /* 0x010fe20000000006 */
[----:B------:R-:W-:Y:S01]  /*6d480*/  STL.S16 [R1+0x44], R5 ;  /* 0x0000440501007387 */ /* 0x000fe20000100600 */
[----:B------:R-:W-:-:S03]  /*6d490*/  LEA.HI.X.SX32 R11, R4, R0, 0x1, P5 ;  /* 0x00000000040b7211 */ /* 0x000fc600028f0eff */
[----:B------:R-:W-:Y:S01]  /*6d4a0*/  STL.S16 [R1+0x4c], R3 ;  /* 0x00004c0301007387 */ /* 0x000fe20000100600 */
[----:B------:R-:W-:-:S03]  /*6d4b0*/  PRMT R25, R16, 0x7632, R25 ;  /* 0x0000763210197816 */ /* 0x000fc60000000019 */
[----:B------:R-:W4:Y:S04]  /*6d4c0*/  LDL.LU R23, [R1+0xfc] ;  /* 0x0000fc0001177983 */ /* 0x000f280000300800 */
[----:B------:R-:W-:Y:S04]  /*6d4d0*/  STL.S16 [R1+0x50], R6 ;  /* 0x0000500601007387 */ /* 0x000fe80000100600 */
[----:B------:R5:W-:Y:S04]  /*6d4e0*/  STG.E.U16 desc[UR10][R8.64], R26 ;  /* 0x0000001a08007986 */ /* 0x000be8000c10150a */
[----:B------:R-:W4:Y:S04]  /*6d4f0*/  LDL.LU R19, [R1+0x38] ;  /* 0x0000380001137983 */ /* 0x000f280000300800 */
[----:B------:R0:W-:Y:S04]  /*6d500*/  STG.E.U16 desc[UR10][R10.64], R29 ;  /* 0x0000001d0a007986 */ /* 0x0001e8000c10150a */
[----:B-----5:R-:W5:Y:S04]  /*6d510*/  LDL.LU R26, [R1+0x3c] ;  /* 0x00003c00011a7983 */ /* 0x020f680000300800 */
[----:B0-----:R-:W5:Y:S04]  /*6d520*/  LDL.LU R29, [R1+0x15bc] ;  /* 0x0015bc00011d7983 */ /* 0x001f680000300800 */
[----:B------:R0:W-:Y:S04]  /*6d530*/  STL [R1+0x15ac], R20 ;  /* 0x0015ac1401007387 */ /* 0x0001e80000100800 */
[----:B0-----:R-:W5:Y:S04]  /*6d540*/  LDL.LU R20, [R1+0x34] ;  /* 0x0000340001147983 */ /* 0x001f680000300800 */
[----:B------:R0:W-:Y:S04]  /*6d550*/  STL [R1+0x15b0], R25 ;  /* 0x0015b01901007387 */ /* 0x0001e80000100800 */
[----:B0-----:R-:W5:Y:S01]  /*6d560*/  LDL.LU R25, [R1+0x30] ;  /* 0x0000300001197983 */ /* 0x001f620000300800 */
[----:B------:R-:W-:-:S02]  /*6d570*/  IMAD R5, R14, 0x2, R4 ;  /* 0x000000020e057824 */ /* 0x000fc400078e0204 */
[----:B------:R-:W0:Y:S03]  /*6d580*/  LDC R14, c[0x0][0x3e8] ;  /* 0x0000fa00ff0e7b82 */ /* 0x000e260000000800 */
[----:B------:R-:W-:Y:S02]  /*6d590*/  LEA R4, P5, R5, R2, 0x1 ;  /* 0x0000000205047211 */ /* 0x000fe400078a08ff */
[----:B-1----:R-:W-:-:S03]  /*6d5a0*/  LEA R3, R15, R5, 0x1 ;  /* 0x000000050f037211 */ /* 0x002fc600078e08ff */
[----:B------:R-:W1:Y:S01]  /*6d5b0*/  LDC R15, c[0x0][0x3e8] ;  /* 0x0000fa00ff0f7b82 */ /* 0x000e620000000800 */
[----:B------:R-:W-:Y:S02]  /*6d5c0*/  LEA.HI.X.SX32 R5, R5, R0, 0x1, P5 ;  /* 0x0000000005057211 */ /* 0x000fe400028f0eff */
[----:B------:R-:W-:-:S04]  /*6d5d0*/  LEA R6, P5, R3, R2, 0x1 ;  /* 0x0000000203067211 */ /* 0x000fc800078a08ff */
[----:B------:R-:W-:Y:S01]  /*6d5e0*/  LEA.HI.X.SX32 R7, R3, R0, 0x1, P5 ;  /* 0x0000000003077211 */ /* 0x000fe200028f0eff */
[----:B--2---:R-:W-:Y:S01]  /*6d5f0*/  IMAD R3, R12, 0x2, R3 ;  /* 0x000000020c037824 */ /* 0x004fe200078e0203 */
[----:B------:R3:W-:Y:S01]  /*6d600*/  STG.E.U16 desc[UR10][R4.64], R16 ;  /* 0x0000001004007986 */ /* 0x0007e2000c10150a */
[----:B------:R-:W2:Y:S03]  /*6d610*/  LDC R12, c[0x0][0x3e8] ;  /* 0x0000fa00ff0c7b82 */ /* 0x000ea60000000800 */
[----:B------:R-:W-:Y:S02]  /*6d620*/  LEA R8, P5, R3, R2, 0x1 ;  /* 0x0000000203087211 */ /* 0x000fe400078a08ff */
[----:B---3--:R-:W-:-:S03]  /*6d630*/  LEA R4, R13, R3, 0x1 ;  /* 0x000000030d047211 */ /* 0x008fc600078e08ff */
[----:B------:R-:W3:Y:S01]  /*6d640*/  LDC R16, c[0x0][0x3e8] ;  /* 0x0000fa00ff107b82 */ /* 0x000ee20000000800 */
[----:B------:R-:W-:Y:S01]  /*6d650*/  LEA.HI.X.SX32 R9, R3, R0, 0x1, P5 ;  /* 0x0000000003097211 */ /* 0x000fe200028f0eff */
[----:B0-----:R-:W-:Y:S01]  /*6d660*/  IMAD R5, R14, 0x2, R4 ;  /* 0x000000020e057824 */ /* 0x001fe200078e0204 */
[----:B------:R0:W-:Y:S05]  /*6d670*/  STG.E.U16 desc[UR10][R6.64], R17 ;  /* 0x0000001106007986 */ /* 0x0001ea000c10150a */
[----:B------:R-:W0:Y:S01]  /*6d680*/  LDC R13, c[0x0][0x3e8] ;  /* 0x0000fa00ff0d7b82 */ /* 0x000e220000000800 */
[----:B-1----:R-:W-:Y:S02]  /*6d690*/  LEA R3, R15, R5, 0x1 ;  /* 0x000000050f037211 */ /* 0x002fe400078e08ff */
[----:B----4-:R-:W-:Y:S01]  /*6d6a0*/  PRMT R14, R23, 0x7632, R14 ;  /* 0x00007632170e7816 */ /* 0x010fe2000000000e */
[----:B------:R1:W-:Y:S01]  /*6d6b0*/  STG.E.U16 desc[UR10][R8.64], R23 ;  /* 0x0000001708007986 */ /* 0x0003e2000c10150a */
[----:B-----5:R-:W-:-:S02]  /*6d6c0*/  PRMT R29, R17, 0x7632, R29 ;  /* 0x00007632111d7816 */ /* 0x020fc4000000001d */
[C---:B------:R-:W-:Y:S01]  /*6d6d0*/  LEA R10, P5, R4.reuse, R2, 0x1 ;  /* 0x00000002040a7211 */ /* 0x040fe200078a08ff */
[----:B0-----:R-:W0:Y:S02]  /*6d6e0*/  LDC R17, c[0x0][0x3e8] ;  /* 0x0000fa00ff117b82 */ /* 0x001e240000000800 */
[----:B------:R-:W-:Y:S04]  /*6d6f0*/  STL [R1+0x15b4], R29 ;  /* 0x0015b41d01007387 */ /* 0x000fe80000100800 */
[----:B------:R4:W-:Y:S04]  /*6d700*/  STL.S16 [R1+0x40], R14 ;  /* 0x0000400e01007387 */ /* 0x0009e80000100600 */
[----:B-1----:R-:W5:Y:S04]  /*6d710*/  LDL.LU R23, [R1+0x24] ;  /* 0x0000240001177983 */ /* 0x002f680000300800 */
[----:B------:R-:W5:Y:S01]  /*6d720*/  LDL.LU R27, [R1+0x2c] ;  /* 0x00002c00011b7983 */ /* 0x000f620000300800 */
[----:B------:R-:W-:Y:S01]  /*6d730*/  PRMT R15, R25, 0x7632, R15 ;  /* 0x00007632190f7816 */ /* 0x000fe2000000000f */
[----:B----4-:R-:W1:Y:S04]  /*6d740*/  LDC R14, c[0x0][0x3e8] ;  /* 0x0000fa00ff0e7b82 */ /* 0x010e680000000800 */
[----:B------:R4:W-:Y:S04]  /*6d750*/  STL [R1+0x15b8], R15 ;  /* 0x0015b80f01007387 */ /* 0x0009e80000100800 */
[----:B----4-:R-:W4:Y:S01]  /*6d760*/  LDL.LU R15, [R1+0x20] ;  /* 0x00002000010f7983 */ /* 0x010f220000300800 */
[----:B------:R-:W-:-:S02]  /*6d770*/  LEA.HI.X.SX32 R11, R4, R0, 0x1, P5 ;  /* 0x00000000040b7211 */ /* 0x000fc400028f0eff */
[C---:B------:R-:W-:Y:S01]  /*6d780*/  LEA R4, P5, R5.reuse, R2, 0x1 ;  /* 0x0000000205047211 */ /* 0x040fe200078a08ff */
[----:B------:R-:W5:Y:S03]  /*6d790*/  LDL.LU R29, [R1+0x14] ;  /* 0x00001400011d7983 */ /* 0x000f660000300800 */
[----:B------:R-:W-:Y:S02]  /*6d7a0*/  LEA.HI.X.SX32 R5, R5, R0, 0x1, P5 ;  /* 0x0000000005057211 */ /* 0x000fe400028f0eff */
[C---:B------:R-:W-:Y:S01]  /*6d7b0*/  LEA R6, P5, R3.reuse, R2, 0x1 ;  /* 0x0000000203067211 */ /* 0x040fe200078a08ff */
[----:B------:R0:W-:Y:S03]  /*6d7c0*/  STG.E.U16 desc[UR10][R10.64], R25 ;  /* 0x000000190a007986 */ /* 0x0001e6000c10150a */
[----:B------:R-:W-:Y:S01]  /*6d7d0*/  LEA.HI.X.SX32 R7, R3, R0, 0x1, P5 ;  /* 0x0000000003077211 */ /* 0x000fe200028f0eff */
[----:B--2---:R-:W-:-:S02]  /*6d7e0*/  IMAD R3, R12, 0x2, R3 ;  /* 0x000000020c037824 */ /* 0x004fc400078e0203 */
[----:B------:R-:W2:Y:S01]  /*6d7f0*/  LDC R12, c[0x0][0x3e8] ;  /* 0x0000fa00ff0c7b82 */ /* 0x000ea20000000800 */
[----:B------:R3:W-:Y:S04]  /*6d800*/  STG.E.U16 desc[UR10][R4.64], R20 ;  /* 0x0000001404007986 */ /* 0x0007e8000c10150a */
[----:B------:R1:W-:Y:S01]  /*6d810*/  STG.E.U16 desc[UR10][R6.64], R19 ;  /* 0x0000001306007986 */ /* 0x0003e2000c10150a */
[----:B------:R-:W-:Y:S02]  /*6d820*/  PRMT R18, R20, 0x7632, R18 ;  /* 0x0000763214127816 */ /* 0x000fe40000000012 */
[----:B------:R-:W-:Y:S01]  /*6d830*/  PRMT R24, R26, 0x7632, R24 ;  /* 0x000076321a187816 */ /* 0x000fe20000000018 */
[----:B0-----:R-:W5:Y:S01]  /*6d840*/  LDL.LU R25, [R1+0x18] ;  /* 0x0000180001197983 */ /* 0x001f620000300800 */
[----:B---3--:R-:W-:-:S03]  /*6d850*/  LEA R4, P5, R3, R2, 0x1 ;  /* 0x0000000203047211 */ /* 0x008fc600078a08ff */
[----:B------:R-:W3:Y:S01]  /*6d860*/  LDL.LU R20, [R1+0x1c] ;  /* 0x00001c0001147983 */ /* 0x000ee20000300800 */
[----:B-1----:R-:W-:Y:S02]  /*6d870*/  LEA R7, R13, R3, 0x1 ;  /* 0x000000030d077211 */ /* 0x002fe400078e08ff */
[----:B------:R-:W-:Y:S02]  /*6d880*/  LEA.HI.X.SX32 R5, R3, R0, 0x1, P5 ;  /* 0x0000000003057211 */ /* 0x000fe400028f0eff */
[C---:B------:R-:W-:Y:S01]  /*6d890*/  LEA R6, P5, R7.reuse, R2, 0x1 ;  /* 0x0000000207067211 */ /* 0x040fe200078a08ff */
[----:B------:R-:W-:Y:S02]  /*6d8a0*/  IMAD R9, R16, 0x2, R7 ;  /* 0x0000000210097824 */ /* 0x000fe400078e0207 */
[----:B------:R0:W-:Y:S01]  /*6d8b0*/  STG.E.U16 desc[UR10][R4.64], R26 ;  /* 0x0000001a04007986 */ /* 0x0001e2000c10150a */
[----:B------:R-:W-:Y:S01]  /*6d8c0*/  LEA.HI.X.SX32 R7, R7, R0, 0x1, P5 ;  /* 0x0000000007077211 */ /* 0x000fe200028f0eff */
[----:B------:R-:W1:Y:S01]  /*6d8d0*/  LDC R16, c[0x0][0x3e8] ;  /* 0x0000fa00ff107b82 */ /* 0x000e620000000800 */
[----:B------:R-:W-:-:S02]  /*6d8e0*/  LEA R8, P5, R9, R2, 0x1 ;  /* 0x0000000209087211 */ /* 0x000fc400078a08ff */
[----:B------:R-:W-:Y:S02]  /*6d8f0*/  LEA R3, R17, R9, 0x1 ;  /* 0x0000000911037211 */ /* 0x000fe400078e08ff */
[----:B------:R-:W-:Y:S02]  /*6d900*/  LEA.HI.X.SX32 R9, R9, R0, 0x1, P5 ;  /* 0x0000000009097211 */ /* 0x000fe400028f0eff */
[C---:B------:R-:W-:Y:S01]  /*6d910*/  LEA R10, P5, R3.reuse, R2, 0x1 ;  /* 0x00000002030a7211 */ /* 0x040fe200078a08ff */
[----:B0-----:R-:W3:Y:S03]  /*6d920*/  LDL.LU R26, [R1] ;  /* 0x00000000011a7983 */ /* 0x001ee60000300800 */
[----:B------:R-:W-:Y:S01]  /*6d930*/  LEA.HI.X.SX32 R11, R3, R0, 0x1, P5 ;  /* 0x00000000030b7211 */ /* 0x000fe200028f0eff */
[----:B--2---:R-:W-:Y:S01]  /*6d940*/  IMAD R3, R12, 0x2, R3 ;  /* 0x000000020c037824 */ /* 0x004fe200078e0203 */
[----:B------:R-:W-:Y:S01]  /*6d950*/  PRMT R22, R19, 0x7632, R22 ;  /* 0x0000763213167816 */ /* 0x000fe20000000016 */
[----:B------:R-:W0:Y:S03]  /*6d960*/  LDC R12, c[0x0][0x3e8] ;  /* 0x0000fa00ff0c7b82 */ /* 0x000e260000000800 */
[----:B------:R-:W-:-:S04]  /*6d970*/  LEA R4, P5, R3, R2, 0x1 ;  /* 0x0000000203047211 */ /* 0x000fc800078a08ff */
[----:B------:R-:W-:Y:S01]  /*6d980*/  LEA.HI.X.SX32 R5, R3, R0, 0x1, P5 ;  /* 0x0000000003057211 */ /* 0x000fe200028f0eff */
[----:B------:R-:W2:Y:S01]  /*6d990*/  LDC R19, c[0x0][0x3e8] ;  /* 0x0000fa00ff137b82 */ /* 0x000ea20000000800 */
[----:B----4-:R-:W-:Y:S04]  /*6d9a0*/  STG.E.U16 desc[UR10][R6.64], R15 ;  /* 0x0000000f06007986 */ /* 0x010fe8000c10150a */
[----:B-----5:R-:W-:Y:S04]  /*6d9b0*/  STG.E.U16 desc[UR10][R8.64], R23 ;  /* 0x0000001708007986 */ /* 0x020fe8000c10150a */
[----:B------:R-:W-:Y:S04]  /*6d9c0*/  STG.E.U16 desc[UR10][R10.64], R28 ;  /* 0x0000001c0a007986 */ /* 0x000fe8000c10150a */
[----:B------:R4:W-:Y:S04]  /*6d9d0*/  STG.E.U16 desc[UR10][R4.64], R27 ;  /* 0x0000001b04007986 */ /* 0x0009e8000c10150a */
[----:B----4-:R-:W4:Y:S01]  /*6d9e0*/  LDL.LU R4, [R1+0x10] ;  /* 0x0000100001047983 */ /* 0x010f220000300800 */
[----:B------:R-:W-:-:S05]  /*6d9f0*/  LEA R7, R14, R3, 0x1 ;  /* 0x000000030e077211 */ /* 0x000fca00078e08ff */
[----:B-1----:R-:W-:Y:S02]  /*6da00*/  IMAD R9, R16, 0x2, R7 ;  /* 0x0000000210097824 */ /* 0x002fe400078e0207 */
[----:B------:R-:W1:Y:S01]  /*6da10*/  LDC R16, c[0x0][0x3e8] ;  /* 0x0000fa00ff107b82 */ /* 0x000e620000000800 */
[----:B------:R-:W-:Y:S02]  /*6da20*/  LEA R6, P5, R7, R2, 0x1 ;  /* 0x0000000207067211 */ /* 0x000fe400078a08ff */
[----:B--2---:R-:W-:Y:S02]  /*6da30*/  LEA R3, R19, R9, 0x1 ;  /* 0x0000000913037211 */ /* 0x004fe400078e08ff */
[----:B------:R-:W-:Y:S02]  /*6da40*/  LEA.HI.X.SX32 R7, R7, R0, 0x1, P5 ;  /* 0x0000000007077211 */ /* 0x000fe400028f0eff */
[----:B------:R-:W-:Y:S02]  /*6da50*/  LEA R8, P5, R9, R2, 0x1 ;  /* 0x0000000209087211 */ /* 0x000fe400078a08ff */
[----:B------:R-:W-:-:S02]  /*6da60*/  PRMT R14, R23, 0x7632, R14 ;  /* 0x00007632170e7816 */ /* 0x000fc4000000000e */
[----:B------:R-:W2:Y:S01]  /*6da70*/  LDC R23, c[0x0][0x3e8] ;  /* 0x0000fa00ff177b82 */ /* 0x000ea20000000800 */
[----:B------:R-:W-:Y:S02]  /*6da80*/  LEA.HI.X.SX32 R9, R9, R0, 0x1, P5 ;  /* 0x0000000009097211 */ /* 0x000fe400028f0eff */
[----:B------:R-:W-:Y:S01]  /*6da90*/  LEA R10, P5, R3, R2, 0x1 ;  /* 0x00000002030a7211 */ /* 0x000fe200078a08ff */
[----:B0-----:R-:W-:-:S03]  /*6daa0*/  IMAD R5, R12, 0x2, R3 ;  /* 0x000000020c057824 */ /* 0x001fc600078e0203 */
[----:B------:R-:W-:Y:S02]  /*6dab0*/  LEA.HI.X.SX32 R11, R3, R0, 0x1, P5 ;  /* 0x00000000030b7211 */ /* 0x000fe400028f0eff */
[----:B-1----:R-:W-:Y:S02]  /*6dac0*/  LEA R3, R16, R5, 0x1 ;  /* 0x0000000510037211 */ /* 0x002fe400078e08ff */
[----:B------:R-:W-:Y:S02]  /*6dad0*/  PRMT R19, R27, 0x7632, R19 ;  /* 0x000076321b137816 */ /* 0x000fe40000000013 */
[----:B------:R-:W-:Y:S01]  /*6dae0*/  PRMT R13, R15, 0x7632, R13 ;  /* 0x000076320f0d7816 */ /* 0x000fe2000000000d */
[----:B------:R-:W5:Y:S04]  /*6daf0*/  LDL.LU R27, [R1+0x8] ;  /* 0x00000800011b7983 */ /* 0x000f680000300800 */
[----:B------:R-:W5:Y:S04]  /*6db00*/  LDL.LU R15, [R1+0xc] ;  /* 0x00000c00010f7983 */ /* 0x000f680000300800 */
[----:B----4-:R-:W-:Y:S04]  /*6db10*/  STG.E.U16 desc[UR10][R6.64], R4 ;  /* 0x0000000406007986 */ /* 0x010fe8000c10150a */
[----:B------:R-:W-:Y:S04]  /*6db20*/  STG.E.U16 desc[UR10][R8.64], R29 ;  /* 0x0000001d08007986 */ /* 0x000fe8000c10150a */
[----:B------:R0:W-:Y:S02]  /*6db30*/  STG.E.U16 desc[UR10][R10.64], R25 ;  /* 0x000000190a007986 */ /* 0x0001e4000c10150a */
[----:B0-----:R-:W-:Y:S01]  /*6db40*/  PRMT R11, R4, 0x7632, R11 ;  /* 0x00007632040b7816 */ /* 0x001fe2000000000b */
[----:B--2---:R-:W-:Y:S01]  /*6db50*/  IMAD R9, R23, 0x2, R3 ;  /* 0x0000000217097824 */ /* 0x004fe200078e0203 */
[C---:B------:R-:W-:Y:S01]  /*6db60*/  LEA R4, P5, R5.reuse, R2, 0x1 ;  /* 0x0000000205047211 */ /* 0x040fe200078a08ff */
[----:B------:R-:W0:Y:S03]  /*6db70*/  LDC R10, c[0x0][0x3e8] ;  /* 0x0000fa00ff0a7b82 */ /* 0x000e260000000800 */
[----:B------:R-:W-:-:S02]  /*6db80*/  LEA.HI.X.SX32 R5, R5, R0, 0x1, P5 ;  /* 0x0000000005057211 */ /* 0x000fc400028f0eff */
[----:B------:R-:W-:-:S04]  /*6db90*/  LEA R6, P5, R3, R2, 0x1 ;  /* 0x0000000203067211 */ /* 0x000fc800078a08ff */
[----:B------:R-:W-:Y:S01]  /*6dba0*/  LEA.HI.X.SX32 R7, R3, R0, 0x1, P5 ;  /* 0x0000000003077211 */ /* 0x000fe200028f0eff */
[----:B---3--:R1:W-:Y:S01]  /*6dbb0*/  STG.E.U16 desc[UR10][R4.64], R20 ;  /* 0x0000001404007986 */ /* 0x0083e2000c10150a */
[----:B------:R-:W-:-:S03]  /*6dbc0*/  PRMT R23, R20, 0x7632, R23 ;  /* 0x0000763214177816 */ /* 0x000fc60000000017 */
[----:B------:R2:W-:Y:S04]  /*6dbd0*/  STG.E.U16 desc[UR10][R6.64], R26 ;  /* 0x0000001a06007986 */ /* 0x0005e8000c10150a */
[----:B-1----:R-:W3:Y:S04]  /*6dbe0*/  LDL.LU.S16 R20, [R1+0x150] ;  /* 0x0001500001147983 */ /* 0x002ee80000300600 */
[----:B--2---:R-:W2:Y:S01]  /*6dbf0*/  LDL.LU R7, [R1+0x4] ;  /* 0x0000040001077983 */ /* 0x004ea20000300800 */
[----:B------:R-:W-:Y:S02]  /*6dc00*/  PRMT R17, R28, 0x7632, R17 ;  /* 0x000076321c117816 */ /* 0x000fe40000000011 */
[----:B------:R-:W1:Y:S01]  /*6dc10*/  LDC R28, c[0x0][0x3e8] ;  /* 0x0000fa00ff1c7b82 */ /* 0x000e620000000800 */
[----:B------:R-:W-:-:S02]  /*6dc20*/  LEA R8, P5, R9, R2, 0x1 ;  /* 0x0000000209087211 */ /* 0x000fc400078a08ff */
[----:B-1----:R-:W-:Y:S02]  /*6dc30*/  LEA R3, R28, R9, 0x1 ;  /* 0x000000091c037211 */ /* 0x002fe400078e08ff */
[----:B------:R-:W-:Y:S02]  /*6dc40*/  LEA.HI.X.SX32 R9, R9, R0, 0x1, P5 ;  /* 0x0000000009097211 */ /* 0x000fe400028f0eff */
[----:B------:R-:W-:-:S04]  /*6dc50*/  LEA R4, P5, R3, R2, 0x1 ;  /* 0x0000000203047211 */ /* 0x000fc800078a08ff */
[----:B------:R-:W-:Y:S01]  /*6dc60*/  LEA.HI.X.SX32 R5, R3, R0, 0x1, P5 ;  /* 0x0000000003057211 */ /* 0x000fe200028f0eff */
[----:B0-----:R-:W-:Y:S01]  /*6dc70*/  IMAD R3, R10, 0x2, R3 ;  /* 0x000000020a037824 */ /* 0x001fe200078e0203 */
[----:B------:R-:W-:Y:S02]  /*6dc80*/  PRMT R10, R26, 0x7632, R10 ;  /* 0x000076321a0a7816 */ /* 0x000fe4000000000a */
[----:B------:R-:W0:Y:S01]  /*6dc90*/  LDC R26, c[0x0][0x3e8] ;  /* 0x0000fa00ff1a7b82 */ /* 0x000e220000000800 */
[----:B------:R-:W-:-:S07]  /*6dca0*/  PRMT R12, R29, 0x7632, R12 ;  /* 0x000076321d0c7816 */ /* 0x000fce000000000c */
[----:B------:R-:W1:Y:S01]  /*6dcb0*/  LDC R29, c[0x0][0x3e8] ;  /* 0x0000fa00ff1d7b82 */ /* 0x000e620000000800 */
[----:B------:R-:W-:Y:S01]  /*6dcc0*/  LEA R6, P5, R3, R2, 0x1 ;  /* 0x0000000203067211 */ /* 0x000fe200078a08ff */
[----:B--2---:R2:W-:Y:S06]  /*6dcd0*/  STG.E.U16 desc[UR10][R8.64], R7 ;  /* 0x0000000708007986 */ /* 0x0045ec000c10150a */
[----:B--2---:R-:W2:Y:S01]  /*6dce0*/  LDC R8, c[0x0][0x3e8] ;  /* 0x0000fa00ff087b82 */ /* 0x004ea20000000800 */
[----:B-----5:R0:W-:Y:S01]  /*6dcf0*/  STG.E.U16 desc[UR10][R4.64], R27 ;  /* 0x0000001b04007986 */ /* 0x0201e2000c10150a */
[----:B------:R-:W-:-:S02]  /*6dd00*/  PRMT R16, R7, 0x7632, R16 ;  /* 0x0000763207107816 */ /* 0x000fc40000000010 */
[----:B------:R-:W-:Y:S02]  /*6dd10*/  LEA.HI.X.SX32 R7, R3, R0, 0x1, P5 ;  /* 0x0000000003077211 */ /* 0x000fe400028f0eff */
[----:B------:R-:W-:Y:S02]  /*6dd20*/  PRMT R21, R25, 0x7632, R21 ;  /* 0x0000763219157816 */ /* 0x000fe40000000015 */
[----:B------:R-:W4:Y:S01]  /*6dd30*/  LDC R25, c[0x0][0x3e8] ;  /* 0x0000fa00ff197b82 */ /* 0x000f220000000800 */
[----:B0-----:R-:W-:-:S07]  /*6dd40*/  LEA R5, R26, R3, 0x1 ;  /* 0x000000031a057211 */ /* 0x001fce00078e08ff */
[----:B------:R-:W0:Y:S01]  /*6dd50*/  LDC R9, c[0x0][0x3e8] ;  /* 0x0000fa00ff097b82 */ /* 0x000e220000000800 */
[C---:B------:R-:W-:Y:S01]  /*6dd60*/  LEA R4, P5, R5.reuse, R2, 0x1 ;  /* 0x0000000205047211 */ /* 0x040fe200078a08ff */
[----:B------:R5:W-:Y:S01]  /*6dd70*/  STG.E.U16 desc[UR10][R6.64], R15 ;  /* 0x0000000f06007986 */ /* 0x000be2000c10150a */
[----:B--2---:R-:W-:Y:S02]  /*6dd80*/  IMAD R3, R8, 0x2, R5 ;  /* 0x0000000208037824 */ /* 0x004fe400078e0205 */
[----:B------:R-:W-:-:S03]  /*6dd90*/  LEA.HI.X.SX32 R5, R5, R0, 0x1, P5 ;  /* 0x0000000005057211 */ /* 0x000fc600028f0eff */
[----:B-----5:R-:W-:Y:S02]  /*6dda0*/  LEA R6, P5, R3, R2, 0x1 ;  /* 0x0000000203067211 */ /* 0x020fe400078a08ff */
[----:B-1----:R-:W-:Y:S02]  /*6ddb0*/  LEA R8, R29, R3, 0x1 ;  /* 0x000000031d087211 */ /* 0x002fe400078e08ff */
[----:B------:R-:W2:Y:S01]  /*6ddc0*/  LDL.LU.S16 R29, [R1+0x138] ;  /* 0x00013800011d7983 */ /* 0x000ea20000300600 */
[----:B------:R-:W-:-:S03]  /*6ddd0*/  LEA.HI.X.SX32 R7, R3, R0, 0x1, P5 ;  /* 0x0000000003077211 */ /* 0x000fc600028f0eff */
[----:B------:R-:W5:Y:S01]  /*6dde0*/  LDL.LU.S16 R3, [R1+0x13c] ;  /* 0x00013c0001037983 */ /* 0x000f620000300600 */
[----:B------:R-:W-:Y:S02]  /*6ddf0*/  PRMT R26, R27, 0x7632, R26 ;  /* 0x000076321b1a7816 */ /* 0x000fe4000000001a */
[----:B------:R-:W1:Y:S01]  /*6de00*/  LDC R27, c[0x0][0x3e8] ;  /* 0x0000fa00ff1b7b82 */ /* 0x000e620000000800 */
[----:B-----5:R5:W-:Y:S02]  /*6de10*/  STG.E.U16 desc[UR10][R4.64], R3 ;  /* 0x0000000304007986 */ /* 0x020be4000c10150a */
[C---:B-----5:R-:W-:Y:S01]  /*6de20*/  LEA R4, P5, R8.reuse, R2, 0x1 ;  /* 0x0000000208047211 */ /* 0x060fe200078a08ff */
[----:B----4-:R-:W-:Y:S02]  /*6de30*/  IMAD R3, R25, 0x2, R8 ;  /* 0x0000000219037824 */ /* 0x010fe400078e0208 */
[----:B------:R-:W4:Y:S01]  /*6de40*/  LDL.LU.S16 R25, [R1+0x144] ;  /* 0x0001440001197983 */ /* 0x000f220000300600 */
[----:B------:R-:W-:-:S03]  /*6de50*/  LEA.HI.X.SX32 R5, R8, R0, 0x1, P5 ;  /* 0x0000000008057211 */ /* 0x000fc600028f0eff */
[----:B------:R-:W5:Y:S01]  /*6de60*/  LDL.LU.S16 R8, [R1+0x14c] ;  /* 0x00014c0001087983 */ /* 0x000f620000300600 */
[----:B------:R-:W-:Y:S02]  /*6de70*/  PRMT R28, R15, 0x7632, R28 ;  /* 0x000076320f1c7816 */ /* 0x000fe4000000001c */
[----:B------:R-:W0:Y:S01]  /*6de80*/  LDC R15, c[0x0][0x3e8] ;  /* 0x0000fa00ff0f7b82 */ /* 0x000e220000000800 */
[----:B-----5:R5:W-:Y:S04]  /*6de90*/  STG.E.U16 desc[UR10][R6.64], R8 ;  /* 0x0000000806007986 */ /* 0x020be8000c10150a */
[----:B---3--:R3:W-:Y:S01]  /*6dea0*/  STG.E.U16 desc[UR10][R4.64], R20 ;  /* 0x0000001404007986 */ /* 0x0087e2000c10150a */
[----:B-----5:R-:W-:Y:S02]  /*6deb0*/  LEA R6, P5, R3, R2, 0x1 ;  /* 0x0000000203067211 */ /* 0x020fe400078a08ff */
[----:B0-----:R-:W-:-:S02]  /*6dec0*/  LEA R8, R9, R3, 0x1 ;  /* 0x0000000309087211 */ /* 0x001fc400078e08ff */
[----:B------:R-:W-:Y:S01]  /*6ded0*/  LEA.HI.X.SX32 R7, R3, R0, 0x1, P5 ;  /* 0x0000000003077211 */ /* 0x000fe200028f0eff */
[----:B------:R-:W5:Y:S01]  /*6dee0*/  LDL.LU.S16 R9, [R1+0x12c] ;  /* 0x00012c0001097983 */ /* 0x000f620000300600 */
[C---:B---3--:R-:W-:Y:S01]  /*6def0*/  LEA R4, P5, R8.reuse, R2, 0x1 ;  /* 0x0000000208047211 */ /* 0x048fe200078a08ff */
[----:B-1----:R-:W-:Y:S02]  /*6df00*/  IMAD R3, R27, 0x2, R8 ;  /* 0x000000021b037824 */ /* 0x002fe400078e0208 */
[----:B------:R-:W3:Y:S01]  /*6df10*/  LDL.LU.S16 R20, [R1+0x148] ;  /* 0x0001480001147983 */ /* 0x000ee20000300600 */
[----:B------:R-:W-:-:S03]  /*6df20*/  LEA.HI.X.SX32 R5, R8, R0, 0x1, P5 ;  /* 0x0000000008057211 */ /* 0x000fc600028f0eff */
[----:B------:R-:W2:Y:S04]  /*6df30*/  LDL.LU.S16 R27, [R1+0x11c] ;  /* 0x00011c00011b7983 */ /* 0x000ea80000300600 */
[----:B------:R-:W2:Y:S04]  /*6df40*/  LDL.LU.S16 R8, [R1+0x154] ;  /* 0x0001540001087983 */ /* 0x000ea80000300600 */
[----:B--2---:R0:W-:Y:S02]  /*6df50*/  STG.E.U16 desc[UR10][R6.64], R8 ;  /* 0x0000000806007986 */ /* 0x0041e4000c10150a */
[----:B0-----:R-:W-:-:S02]  /*6df60*/  LEA R6, P5, R3, R2, 0x1 ;  /* 0x0000000203067211 */ /* 0x001fc400078a08ff */
[----:B------:R-:W-:Y:S02]  /*6df70*/  LEA R8, R15, R3, 0x1 ;  /* 0x000000030f087211 */ /* 0x000fe400078e08ff */
[----:B------:R-:W-:Y:S01]  /*6df80*/  LEA.HI.X.SX32 R7, R3, R0, 0x1, P5 ;  /* 0x0000000003077211 */ /* 0x000fe200028f0eff */
[----:B-----5:R0:W-:Y:S01]  /*6df90*/  STG.E.U16 desc[UR10][R4.64], R9 ;  /* 0x0000000904007986 */ /* 0x0201e2000c10150a */
[----:B------:R-:W1:Y:S03]  /*6dfa0*/  LDC R3, c[0x0][0x3e8] ;  /* 0x0000fa00ff037b82 */ /* 0x000e660000000800 */
[----:B------:R-:W2:Y:S01]  /*6dfb0*/  LDL.LU.S16 R15, [R1+0x128] ;  /* 0x00012800010f7983 */ /* 0x000ea20000300600 */
[----:B0-----:R-:W-:-:S04]  /*6dfc0*/  LEA R4, P5, R8, R2, 0x1 ;  /* 0x0000000208047211 */ /* 0x001fc800078a08ff */
[----:B------:R-:W0:Y:S01]  /*6dfd0*/  LDC R9, c[0x0][0x3e8] ;  /* 0x0000fa00ff097b82 */ /* 0x000e220000000800 */
[----:B------:R-:W-:Y:S01]  /*6dfe0*/  LEA.HI.X.SX32 R5, R8, R0, 0x1, P5 ;  /* 0x0000000008057211 */ /* 0x000fe200028f0eff */
[----:B-1----:R-:W-:-:S06]  /*6dff0*/  IMAD R3, R3, 0x2, R8 ;  /* 0x0000000203037824 */ /* 0x002fcc00078e0208 */
[----:B------:R-:W1:Y:S01]  /*6e000*/  LDC R8, c[0x0][0x3e8] ;  /* 0x0000fa00ff087b82 */ /* 0x000e620000000800 */
[----:B------:R5:W-:Y:S04]  /*6e010*/  STG.E.U16 desc[UR10][R6.64], R29 ;  /* 0x0000001d06007986 */ /* 0x000be8000c10150a */
[----:B----4-:R4:W-:Y:S01]  /*6e020*/  STG.E.U16 desc[UR10][R4.64], R25 ;  /* 0x0000001904007986 */ /* 0x0109e2000c10150a */
[----:B-----5:R-:W-:-:S03]  /*6e030*/  LEA R6, P5, R3, R2, 0x1 ;  /* 0x0000000203067211 */ /* 0x020fc600078a08ff */
[----:B------:R-:W5:Y:S01]  /*6e040*/  LDL.LU.S16 R29, [R1+0x134] ;  /* 0x00013400011d7983 */ /* 0x000f620000300600 */
[----:B------:R-:W-:-:S03]  /*6e050*/  LEA.HI.X.SX32 R7, R3, R0, 0x1, P5 ;  /* 0x0000000003077211 */ /* 0x000fc600028f0eff */
[----:B----4-:R-:W4:Y:S01]  /*6e060*/  LDL.LU.S16 R25, [R1+0x10c] ;  /* 0x00010c0001197983 */ /* 0x010f220000300600 */
[----:B-1----:R-:W-:-:S05]  /*6e070*/  LEA R8, R8, R3, 0x1 ;  /* 0x0000000308087211 */ /* 0x002fca00078e08ff */
[----:B0-----:R-:W-:Y:S02]  /*6e080*/  IMAD R3, R9, 0x2, R8 ;  /* 0x0000000209037824 */ /* 0x001fe400078e0208 */
[----:B------:R-:W4:Y:S01]  /*6e090*/  LDL.LU.S16 R9, [R1+0x130] ;  /* 0x0001300001097983 */ /* 0x000f220000300600 */
[----:B------:R-:W-:-:S04]  /*6e0a0*/  LEA R4, P5, R8, R2, 0x1 ;  /* 0x0000000208047211 */ /* 0x000fc800078a08ff */
[----:B------:R-:W-:Y:S02]  /*6e0b0*/  LEA.HI.X.SX32 R5, R8, R0, 0x1, P5 ;  /* 0x0000000008057211 */ /* 0x000fe400028f0eff */
[----:B------:R-:W0:Y:S01]  /*6e0c0*/  LDC R8, c[0x0][0x3e8] ;  /* 0x0000fa00ff087b82 */ /* 0x000e220000000800 */
[----:B---3--:R1:W-:Y:S02]  /*6e0d0*/  STG.E.U16 desc[UR10][R6.64], R20 ;  /* 0x0000001406007986 */ /* 0x0083e4000c10150a */
[C---:B-1----:R-:W-:Y:S02]  /*6e0e0*/  LEA R6, P5, R3.reuse, R2, 0x1 ;  /* 0x0000000203067211 */ /* 0x042fe400078a08ff */
[----:B------:R-:W3:Y:S02]  /*6e0f0*/  LDL.LU.S16 R20, [R1+0x118] ;  /* 0x0001180001147983 */ /* 0x000ee40000300600 */
[----:B------:R-:W-:Y:S02]  /*6e100*/  LEA.HI.X.SX32 R7, R3, R0, 0x1, P5 ;  /* 0x0000000003077211 */ /* 0x000fe400028f0eff */
[----:B0-----:R-:W-:-:S02]  /*6e110*/  LEA R8, R8, R3, 0x1 ;  /* 0x0000000308087211 */ /* 0x001fc400078e08ff */
[----:B------:R-:W0:Y:S01]  /*6e120*/  LDC R3, c[0x0][0x3e8] ;  /* 0x0000fa00ff037b82 */ /* 0x000e220000000800 */
[----:B------:R1:W-:Y:S02]  /*6e130*/  STG.E.U16 desc[UR10][R4.64], R27 ;  /* 0x0000001b04007986 */ /* 0x0003e4000c10150a */
[C---:B-1----:R-:W-:Y:S02]  /*6e140*/  LEA R4, P5, R8.reuse, R2, 0x1 ;  /* 0x0000000208047211 */ /* 0x042fe400078a08ff */
[----:B------:R-:W3:Y:S02]  /*6e150*/  LDL.LU.S16 R27, [R1+0x120] ;  /* 0x00012000011b7983 */ /* 0x000ee40000300600 */
[----:B------:R-:W-:Y:S01]  /*6e160*/  LEA.HI.X.SX32 R5, R8, R0, 0x1, P5 ;  /* 0x0000000008057211 */ /* 0x000fe200028f0eff */
[----:B0-----:R-:W-:Y:S02]  /*6e170*/  IMAD R3, R3, 0x2, R8 ;  /* 0x0000000203037824 */ /* 0x001fe400078e0208 */
[----:B------:R-:W0:Y:S03]  /*6e180*/  LDC R8, c[0x0][0x3e8] ;  /* 0x0000fa00ff087b82 */ /* 0x000e260000000800 */
[----:B0-----:R-:W-:Y:S01]  /*6e190*/  LEA R8, R8, R3, 0x1 ;  /* 0x0000000308087211 */ /* 0x001fe200078e08ff */
[----:B--2---:R0:W-:Y:S02]  /*6e1a0*/  STG.E.U16 desc[UR10][R6.64], R15 ;  /* 0x0000000f06007986 */ /* 0x0041e4000c10150a */
[----:B0-----:R-:W-:-:S02]  /*6e1b0*/  LEA R6, P5, R3, R2, 0x1 ;  /* 0x0000000203067211 */ /* 0x001fc400078a08ff */
[----:B------:R-:W0:Y:S02]  /*6e1c0*/  LDC R15, c[0x0][0x3e8] ;  /* 0x0000fa00ff0f7b82 */ /* 0x000e240000000800 */
[----:B------:R-:W-:-:S06]  /*6e1d0*/  LEA.HI.X.SX32 R7, R3, R0, 0x1, P5 ;  /* 0x0000000003077211 */ /* 0x000fcc00028f0eff */
[----:B------:R-:W1:Y:S01]  /*6e1e0*/  LDC R3, c[0x0][0x3e8] ;  /* 0x0000fa00ff037b82 */ /* 0x000e620000000800 */
[----:B----4-:R2:W-:Y:S07]  /*6e1f0*/  STG.E.U16 desc[UR10][R4.64], R9 ;  /* 0x0000000904007986 */ /* 0x0105ee000c10150a */
[----:B--2---:R-:W2:Y:S01]  /*6e200*/  LDC R9, c[0x0][0x3e8] ;  /* 0x0000fa00ff097b82 */ /* 0x004ea20000000800 */
[C---:B------:R-:W-:Y:S01]  /*6e210*/  LEA R4, P5, R8.reuse, R2, 0x1 ;  /* 0x0000000208047211 */ /* 0x040fe200078a08ff */
[----:B-1----:R-:W-:Y:S01]  /*6e220*/  IMAD R3, R3, 0x2, R8 ;  /* 0x0000000203037824 */ /* 0x002fe200078e0208 */
[----:B-----5:R1:W-:Y:S02]  /*6e230*/  STG.E.U16 desc[UR10][R6.64], R29 ;  /* 0x0000001d06007986 */ /* 0x0203e4000c10150a */
[----:B------:R-:W-:-:S02]  /*6e240*/  LEA.HI.X.SX32 R5, R8, R0, 0x1, P5 ;  /* 0x0000000008057211 */ /* 0x000fc400028f0eff */
[----:B-1----:R-:W4:Y:S01]  /*6e250*/  LDL.LU.S16 R29, [R1+0x108] ;  /* 0x00010800011d7983 */ /* 0x002f220000300600 */
[----:B--2---:R-:W-:-:S03]  /*6e260*/  LEA R8, R9, R3, 0x1 ;  /* 0x0000000309087211 */ /* 0x004fc600078e08ff */
[----:B------:R-:W2:Y:S01]  /*6e270*/  LDL.LU.S16 R9, [R1+0x124] ;  /* 0x0001240001097983 */ /* 0x000ea20000300600 */
[----:B------:R-:W-:-:S04]  /*6e280*/  LEA R6, P5, R3, R2, 0x1 ;  /* 0x0000000203067211 */ /* 0x000fc800078a08ff */
[----:B------:R-:W-:Y:S02]  /*6e290*/  LEA.HI.X.SX32 R7, R3, R0, 0x1, P5 ;  /* 0x0000000003077211 */ /* 0x000fe400028f0eff */
[----:B------:R-:W1:Y:S01]  /*6e2a0*/  LDC R3, c[0x0][0x3e8] ;  /* 0x0000fa00ff037b82 */ /* 0x000e620000000800 */
[----:B------:R5:W-:Y:S04]  /*6e2b0*/  STG.E.U16 desc[UR10][R4.64], R25 ;  /* 0x0000001904007986 */ /* 0x000be8000c10150a */
[----:B---3--:R3:W-:Y:S01]  /*6e2c0*/  STG.E.U16 desc[UR10][R6.64], R20 ;  /* 0x0000001406007986 */ /* 0x0087e2000c10150a */
[----:B-----5:R-:W-:-:S03]  /*6e2d0*/  LEA R4, P5, R8, R2, 0x1 ;  /* 0x0000000208047211 */ /* 0x020fc600078a08ff */
[----:B------:R-:W5:Y:S01]  /*6e2e0*/  LDL.LU.S16 R25, [R1+0x110] ;  /* 0x0001100001197983 */ /* 0x000f620000300600 */
[----:B------:R-:W-:-:S03]  /*6e2f0*/  LEA.HI.X.SX32 R5, R8, R0, 0x1, P5 ;  /* 0x0000000008057211 */ /* 0x000fc600028f0eff */
[----:B---3--:R-:W3:Y:S01]  /*6e300*/  LDL.LU.S16 R20, [R1+0x114] ;  /* 0x0001140001147983 */ /* 0x008ee20000300600 */
[----:B-1----:R-:W-:-:S05]  /*6e310*/  IMAD R3, R3, 0x2, R8 ;  /* 0x0000000203037824 */ /* 0x002fca00078e0208 */
[----:B------:R-:W-:Y:S02]  /*6e320*/  LEA R6, P5, R3, R2, 0x1 ;  /* 0x0000000203067211 */ /* 0x000fe400078a08ff */
[----:B0-----:R-:W-:Y:S02]  /*6e330*/  LEA R8, R15, R3, 0x1 ;  /* 0x000000030f087211 */ /* 0x001fe400078e08ff */
[----:B------:R-:W-:Y:S01]  /*6e340*/  LEA.HI.X.SX32 R7, R3, R0, 0x1, P5 ;  /* 0x0000000003077211 */ /* 0x000fe200028f0eff */
[----:B------:R0:W-:Y:S01]  /*6e350*/  STG.E.U16 desc[UR10][R4.64], R27 ;  /* 0x0000001b04007986 */ /* 0x0001e2000c10150a */
[----:B------:R-:W1:Y:S08]  /*6e360*/  LDC R3, c[0x0][0x3e8] ;  /* 0x0000fa00ff037b82 */ /* 0x000e700000000800 */
[----:B------:R-:W2:Y:S01]  /*6e370*/  LDC R15, c[0x0][0x3e8] ;  /* 0x0000fa00ff0f7b82 */ /* 0x000ea20000000800 */
[C---:B0-----:R-:W-:Y:S01]  /*6e380*/  LEA R4, P5, R8.reuse, R2, 0x1 ;  /* 0x0000000208047211 */ /* 0x041fe200078a08ff */
[----:B------:R-:W3:Y:S03]  /*6e390*/  LDL.LU.S16 R27, [R1+0x88] ;  /* 0x00008800011b7983 */ /* 0x000ee60000300600 */
[----:B------:R-:W-:Y:S01]  /*6e3a0*/  LEA.HI.X.SX32 R5, R8, R0, 0x1, P5 ;  /* 0x0000000008057211 */ /* 0x000fe200028f0eff */
[----:B-1----:R-:W-:-:S02]  /*6e3b0*/  IMAD R3, R3, 0x2, R8 ;  /* 0x0000000203037824 */ /* 0x002fc400078e0208 */
[----:B------:R-:W0:Y:S03]  /*6e3c0*/  LDC R8, c[0x0][0x3e8] ;  /* 0x0000fa00ff087b82 */ /* 0x000e260000000800 */
[----:B0-----:R-:W-:Y:S01]  /*6e3d0*/  LEA R8, R8, R3, 0x1 ;  /* 0x0000000308087211 */ /* 0x001fe200078e08ff */
[----:B--2---:R0:W-:Y:S02]  /*6e3e0*/  STG.E.U16 desc[UR10][R6.64], R9 ;  /* 0x0000000906007986 */ /* 0x0041e4000c10150a */
[C---:B0-----:R-:W-:Y:S02]  /*6e3f0*/  LEA R6, P5, R3.reuse, R2, 0x1 ;  /* 0x0000000203067211 */ /* 0x041fe400078a08ff */
[----:B------:R-:W0:Y:S02]  /*6e400*/  LDC R9, c[0x0][0x3e8] ;  /* 0x0000fa00ff097b82 */ /* 0x000e240000000800 */
[----:B------:R-:W-:-:S02]  /*6e410*/  LEA.HI.X.SX32 R7, R3, R0, 0x1, P5 ;  /* 0x0000000003077211 */ /* 0x000fc400028f0eff */
[----:B------:R-:W2:Y:S04]  /*6e420*/  LDL.LU.S16 R3, [R1+0x100] ;  /* 0x0001000001037983 */ /* 0x000ea80000300600 */
[----:B--2---:R1:W-:Y:S02]  /*6e430*/  STG.E.U16 desc[UR10][R4.64], R3 ;  /* 0x0000000304007986 */ /* 0x0043e4000c10150a */
[C---:B-1----:R-:W-:Y:S01]  /*6e440*/  LEA R4, P5, R8.reuse, R2, 0x1 ;  /* 0x0000000208047211 */ /* 0x042fe200078a08ff */
[----:B0-----:R-:W-:Y:S01]  /*6e450*/  IMAD R3, R9, 0x2, R8 ;  /* 0x0000000209037824 */ /* 0x001fe200078e0208 */
[----:B----4-:R0:W-:Y:S01]  /*6e460*/  STG.E.U16 desc[UR10][R6.64], R29 ;  /* 0x0000001d06007986 */ /* 0x0101e2000c10150a */
[----:B------:R-:W1:Y:S01]  /*6e470*/  LDC R9, c[0x0][0x3e8] ;  /* 0x0000fa00ff097b82 */ /* 0x000e620000000800 */
[----:B------:R-:W-:-:S07]  /*6e480*/  LEA.HI.X.SX32 R5, R8, R0, 0x1, P5 ;  /* 0x0000000008057211 */ /* 0x000fce00028f0eff */
[----:B------:R-:W2:Y:S01]  /*6e490*/  LDC R8, c[0x0][0x3e8] ;  /* 0x0000fa00ff087b82 */ /* 0x000ea20000000800 */
[C---:B0-----:R-:W-:Y:S01]  /*6e4a0*/  LEA R6, P5, R3.reuse, R2, 0x1 ;  /* 0x0000000203067211 */ /* 0x041fe200078a08ff */
[----:B-----5:R0:W-:Y:S03]  /*6e4b0*/  STG.E.U16 desc[UR10][R4.64], R25 ;  /* 0x0000001904007986 */ /* 0x0201e6000c10150a */
[----:B------:R-:W-:Y:S01]  /*6e4c0*/  LEA.HI.X.SX32 R7, R3, R0, 0x1, P5 ;  /* 0x0000000003077211 */ /* 0x000fe200028f0eff */
[----:B------:R-:W4:Y:S01]  /*6e4d0*/  LDL.LU.S16 R29, [R1+0x104] ;  /* 0x00010400011d7983 */ /* 0x000f220000300600 */
[----:B--2---:R-:W-:Y:S01]  /*6e4e0*/  LEA R8, R8, R3, 0x1 ;  /* 0x0000000308087211 */ /* 0x004fe200078e08ff */
[----:B0-----:R-:W0:Y:S03]  /*6e4f0*/  LDC R25, c[0x0][0x3e8] ;  /* 0x0000fa00ff197b82 */ /* 0x001e260000000800 */
[----:B------:R-:W-:Y:S01]  /*6e500*/  LEA R4, P5, R8, R2, 0x1 ;  /* 0x0000000208047211 */ /* 0x000fe200078a08ff */
[----:B------:R-:W-:-:S03]  /*6e510*/  IMAD R3, R15, 0x2, R8 ;  /* 0x000000020f037824 */ /* 0x000fc600078e0208 */
[----:B------:R-:W-:Y:S01]  /*6e520*/  LEA.HI.X.SX32 R5, R8, R0, 0x1, P5 ;  /* 0x0000000008057211 */ /* 0x000fe200028f0eff */
[----:B---3--:R2:W-:Y:S01]  /*6e530*/  STG.E.U16 desc[UR10][R6.64], R20 ;  /* 0x0000001406007986 */ /* 0x0085e2000c10150a */
[----:B------:R-:W3:Y:S08]  /*6e540*/  LDC R8, c[0x0][0x3e8] ;  /* 0x0000fa00ff087b82 */ /* 0x000ef00000000800 */
[----:B------:R-:W5:Y:S01]  /*6e550*/  LDC R15, c[0x0][0x3e8] ;  /* 0x0000fa00ff0f7b82 */ /* 0x000f620000000800 */
[C---:B--2---:R-:W-:Y:S01]  /*6e560*/  LEA R6, P5, R3.reuse, R2, 0x1 ;  /* 0x0000000203067211 */ /* 0x044fe200078a08ff */
[----:B------:R-:W2:Y:S03]  /*6e570*/  LDL.LU.S16 R20, [R1+0x84] ;  /* 0x0000840001147983 */ /* 0x000ea60000300600 */
[----:B------:R-:W-:-:S02]  /*6e580*/  LEA.HI.X.SX32 R7, R3, R0, 0x1, P5 ;  /* 0x0000000003077211 */ /* 0x000fc400028f0eff */
[----:B---3--:R-:W-:Y:S02]  /*6e590*/  LEA R8, R8, R3, 0x1 ;  /* 0x0000000308087211 */ /* 0x008fe400078e08ff */
[----:B------:R-:W3:Y:S01]  /*6e5a0*/  LDC R3, c[0x0][0x3e8] ;  /* 0x0000fa00ff037b82 */ /* 0x000ee20000000800 */
[----:B------:R0:W-:Y:S02]  /*6e5b0*/  STG.E.U16 desc[UR10][R4.64], R27 ;  /* 0x0000001b04007986 */ /* 0x0001e4000c10150a */
[C---:B0-----:R-:W-:Y:S02]  /*6e5c0*/  LEA R4, P5, R8.reuse, R2, 0x1 ;  /* 0x0000000208047211 */ /* 0x041fe400078a08ff */
[----:B------:R-:W2:Y:S02]  /*6e5d0*/  LDL.LU.S16 R27, [R1+0x8c] ;  /* 0x00008c00011b7983 */ /* 0x000ea40000300600 */
[----:B------:R-:W-:Y:S01]  /*6e5e0*/  LEA.HI.X.SX32 R5, R8, R0, 0x1, P5 ;  /* 0x0000000008057211 */ /* 0x000fe200028f0eff */
[----:B---3--:R-:W-:-:S02]  /*6e5f0*/  IMAD R3, R3, 0x2, R8 ;  /* 0x0000000203037824 */ /* 0x008fc400078e0208 */
[----:B------:R-:W3:Y:S04]  /*6e600*/  LDL.LU.S16 R8, [R1+0x94] ;  /* 0x0000940001087983 */ /* 0x000ee80000300600 */
[----:B---3--:R0:W-:Y:S02]  /*6e610*/  STG.E.U16 desc[UR10][R6.64], R8 ;  /* 0x0000000806007986 */ /* 0x0081e4000c10150a */
[----:B0-----:R-:W-:Y:S02]  /*6e620*/  LEA R6, P5, R3, R2, 0x1 ;  /* 0x0000000203067211 */ /* 0x001fe400078a08ff */
[----:B-1----:R-:W-:Y:S02]  /*6e630*/  LEA R8, R9, R3, 0x1 ;  /* 0x0000000309087211 */ /* 0x002fe400078e08ff */
[----:B------:R-:W3:Y:S01]  /*6e640*/  LDL.LU.S16 R9, [R1+0x78] ;  /* 0x0000780001097983 */ /* 0x000ee20000300600 */
[----:B------:R-:W-:-:S03]  /*6e650*/  LEA.HI.X.SX32 R7, R3, R0, 0x1, P5 ;  /* 0x0000000003077211 */ /* 0x000fc600028f0eff */
[----:B------:R-:W2:Y:S04]  /*6e660*/  LDL.LU.S16 R3, [R1+0x98] ;  /* 0x0000980001037983 */ /* 0x000ea80000300600 */
[----:B--2---:R0:W-:Y:S04]  /*6e670*/  STG.E.U16 desc[UR10][R4.64], R3 ;  /* 0x0000000304007986 */ /* 0x0041e8000c10150a */
[----:B----4-:R1:W-:Y:S01]  /*6e680*/  STG.E.U16 desc[UR10][R6.64], R29 ;  /* 0x0000001d06007986 */ /* 0x0103e2000c10150a */
[----:B0-----:R-:W-:Y:S01]  /*6e690*/  LEA R4, P5, R8, R2, 0x1 ;  /* 0x0000000208047211 */ /* 0x001fe200078a08ff */
[----:B------:R-:W-:-:S02]  /*6e6a0*/  IMAD R3, R25, 0x2, R8 ;  /* 0x0000000219037824 */ /* 0x000fc400078e0208 */
[----:B------:R-:W2:Y:S01]  /*6e6b0*/  LDL.LU.S16 R25, [R1+0x68] ;  /* 0x0000680001197983 */ /* 0x000ea20000300600 */
[----:B------:R-:W-:Y:S01]  /*6e6c0*/  LEA.HI.X.SX32 R5, R8, R0, 0x1, P5 ;  /* 0x0000000008057211 */ /* 0x000fe200028f0eff */
[----:B-1----:R-:W0:Y:S01]  /*6e6d0*/  LDC R29, c[0x0][0x3e8] ;  /* 0x0000fa00ff1d7b82 */ /* 0x002e220000000800 */
[----:B------:R-:W-:Y:S02]  /*6e6e0*/  LEA R6, P5, R3, R2, 0x1 ;  /* 0x0000000203067211 */ /* 0x000fe400078a08ff */
[----:B-----5:R-:W-:Y:S02]  /*6e6f0*/  LEA R8, R15, R3, 0x1 ;  /* 0x000000030f087211 */ /* 0x020fe400078e08ff */
[----:B------:R-:W-:Y:S01]  /*6e700*/  LEA.HI.X.SX32 R7, R3, R0, 0x1, P5 ;  /* 0x0000000003077211 */ /* 0x000fe200028f0eff */
[----:B---3--:R1:W-:Y:S02]  /*6e710*/  STG.E.U16 desc[UR10][R4.64], R9 ;  /* 0x0000000904007986 */ /* 0x0083e4000c10150a */
[----:B------:R-:W3:Y:S02]  /*6e720*/  LDC R3, c[0x0][0x3e8] ;  /* 0x0000fa00ff037b82 */ /* 0x000ee40000000800 */
[----:B------:R-:W4:Y:S01]  /*6e730*/  LDL.LU.S16 R15, [R1+0x74] ;  /* 0x00007400010f7983 */ /* 0x000f220000300600 */
[----:B-1----:R-:W-:-:S05]  /*6e740*/  LEA R4, P5, R8, R2, 0x1 ;  /* 0x0000000208047211 */ /* 0x002fca00078a08ff */
[----:B------:R-:W1:Y:S01]  /*6e750*/  LDC R9, c[0x0][0x3e8] ;  /* 0x0000fa00ff097b82 */ /* 0x000e620000000800 */
[----:B------:R-:W-:Y:S01]  /*6e760*/  LEA.HI.X.SX32 R5, R8, R0, 0x1, P5 ;  /* 0x0000000008057211 */ /* 0x000fe200028f0eff */
[----:B---3--:R-:W-:-:S06]  /*6e770*/  IMAD R3, R3, 0x2, R8 ;  /* 0x0000000203037824 */ /* 0x008fcc00078e0208 */
[----:B------:R-:W3:Y:S01]  /*6e780*/  LDC R8, c[0x0][0x3e8] ;  /* 0x0000fa00ff087b82 */ /* 0x000ee20000000800 */
[----:B------:R5:W-:Y:S04]  /*6e790*/  STG.E.U16 desc[UR10][R6.64], R20 ;  /* 0x0000001406007986 */ /* 0x000be8000c10150a */
[----:B------:R0:W-:Y:S01]  /*6e7a0*/  STG.E.U16 desc[UR10][R4.64], R27 ;  /* 0x0000001b04007986 */ /* 0x0001e2000c10150a */
[----:B-----5:R-:W-:-:S03]  /*6e7b0*/  LEA R6, P5, R3, R2, 0x1 ;  /* 0x0000000203067211 */ /* 0x020fc600078a08ff */
[----:B------:R-:W5:Y:S01]  /*6e7c0*/  LDL.LU.S16 R20, [R1+0x80] ;  /* 0x0000800001147983 */ /* 0x000f620000300600 */
[----:B------:R-:W-:-:S03]  /*6e7d0*/  LEA.HI.X.SX32 R7, R3, R0, 0x1, P5 ;  /* 0x0000000003077211 */ /* 0x000fc600028f0eff */
[----:B0-----:R-:W2:Y:S01]  /*6e7e0*/  LDL.LU.S16 R27, [R1+0x58] ;  /* 0x00005800011b7983 */ /* 0x001ea20000300600 */
[----:B---3--:R-:W-:-:S04]  /*6e7f0*/  LEA R8, R8, R3, 0x1 ;  /* 0x0000000308087211 */ /* 0x008fc800078e08ff */
[C---:B------:R-:W-:Y:S01]  /*6e800*/  LEA R4, P5, R8.reuse, R2, 0x1 ;  /* 0x0000000208047211 */ /* 0x040fe200078a08ff */
[----:B-1----:R-:W-:Y:S02]  /*6e810*/  IMAD R3, R9, 0x2, R8 ;  /* 0x0000000209037824 */ /* 0x002fe400078e0208 */
[----:B------:R-:W3:Y:S01]  /*6e820*/  LDL.LU.S16 R9, [R1+0x7c] ;  /* 0x00007c0001097983 */ /* 0x000ee20000300600 */
[----:B------:R-:W-:-:S03]  /*6e830*/  LEA.HI.X.SX32 R5, R8, R0, 0x1, P5 ;  /* 0x0000000008057211 */ /* 0x000fc600028f0eff */
[----:B------:R-:W2:Y:S04]  /*6e840*/  LDL.LU.S16 R8, [R1+0x90] ;  /* 0x0000900001087983 */ /* 0x000ea80000300600 */
[----:B--2---:R0:W-:Y:S02]  /*6e850*/  STG.E.U16 desc[UR10][R6.64], R8 ;  /* 0x0000000806007986 */ /* 0x0041e4000c10150a */
[----:B0-----:R-:W-:Y:S02]  /*6e860*/  LEA R6, P5, R3, R2, 0x1 ;  /* 0x0000000203067211 */ /* 0x001fe400078a08ff */
[----:B------:R-:W-:Y:S02]  /*6e870*/  LEA R8, R29, R3, 0x1 ;  /* 0x000000031d087211 */ /* 0x000fe400078e08ff */
[----:B------:R-:W-:Y:S01]  /*6e880*/  LEA.HI.X.SX32 R7, R3, R0, 0x1, P5 ;  /* 0x0000000003077211 */ /* 0x000fe200028f0eff */
[----:B------:R0:W-:Y:S01]  /*6e890*/  STG.E.U16 desc[UR10][R4.64], R25 ;  /* 0x0000001904007986 */ /* 0x0001e2000c10150a */
[----:B------:R-:W1:Y:S03]  /*6e8a0*/  LDC R3, c[0x0][0x3e8] ;  /* 0x0000fa00ff037b82 */ /* 0x000e660000000800 */
[----:B------:R-:W2:Y:S01]  /*6e8b0*/  LDL.LU.S16 R29, [R1+0x64] ;  /* 0x00006400011d7983 */ /* 0x000ea20000300600 */
[----:B0-----:R-:W-:-:S03]  /*6e8c0*/  LEA R4, P5, R8, R2, 0x1 ;  /* 0x0000000208047211 */ /* 0x001fc600078a08ff */
[----:B----4-:R0:W-:Y:S01]  /*6e8d0*/  STG.E.U16 desc[UR10][R6.64], R15 ;  /* 0x0000000f06007986 */ /* 0x0101e2000c10150a */
[----:B------:R-:W-:-:S03]  /*6e8e0*/  LEA.HI.X.SX32 R5, R8, R0, 0x1, P5 ;  /* 0x0000000008057211 */ /* 0x000fc600028f0eff */
[----:B------:R-:W4:Y:S01]  /*6e8f0*/  LDL.LU.S16 R25, [R1+0x6c] ;  /* 0x00006c0001197983 */ /* 0x000f220000300600 */
[----:B-1----:R-:W-:-:S03]  /*6e900*/  IMAD R3, R3, 0x2, R8 ;  /* 0x0000000203037824 */ /* 0x002fc600078e0208 */
[----:B---3--:R1:W-:Y:S01]  /*6e910*/  STG.E.U16 desc[UR10][R4.64], R9 ;  /* 0x0000000904007986 */ /* 0x0083e2000c10150a */
[----:B------:R-:W3:Y:S01]  /*6e920*/  LDC R8, c[0x0][0x3e8] ;  /* 0x0000fa00ff087b82 */ /* 0x000ee20000000800 */
[C---:B0-----:R-:W-:Y:S02]  /*6e930*/  LEA R6, P5, R3.reuse, R2, 0x1 ;  /* 0x0000000203067211 */ /* 0x041fe400078a08ff */
[----:B------:R-:W4:Y:S02]  /*6e940*/  LDL.LU R15, [R1+0x15b8] ;  /* 0x0015b800010f7983 */ /* 0x000f240000300800 */
[----:B------:R-:W-:-:S03]  /*6e950*/  LEA.HI.X.SX32 R7, R3, R0, 0x1, P5 ;  /* 0x0000000003077211 */ /* 0x000fc600028f0eff */
[----:B-1----:R-:W0:Y:S01]  /*6e960*/  LDC R9, c[0x0][0x3e8] ;  /* 0x0000fa00ff097b82 */ /* 0x002e220000000800 */
[----:B---3--:R-:W-:-:S07]  /*6e970*/  LEA R8, R8, R3, 0x1 ;  /* 0x0000000308087211 */ /* 0x008fce00078e08ff */
[----:B------:R-:W1:Y:S01]  /*6e980*/  LDC R3, c[0x0][0x3e8] ;  /* 0x0000fa00ff037b82 */ /* 0x000e620000000800 */
[C---:B------:R-:W-:Y:S01]  /*6e990*/  LEA R4, P5, R8.reuse, R2, 0x1 ;  /* 0x0000000208047211 */ /* 0x040fe200078a08ff */
[----:B-----5:R3:W-:Y:S03]  /*6e9a0*/  STG.E.U16 desc[UR10][R6.64], R20 ;  /* 0x0000001406007986 */ /* 0x0207e6000c10150a */
[----:B------:R-:W-:Y:S01]  /*6e9b0*/  LEA.HI.X.SX32 R5, R8, R0, 0x1, P5 ;  /* 0x0000000008057211 */ /* 0x000fe200028f0eff */
[----:B---3--:R-:W3:Y:S01]  /*6e9c0*/  LDL.LU.S16 R20, [R1+0x54] ;  /* 0x0000540001147983 */ /* 0x008ee20000300600 */
[----:B-1----:R-:W-:-:S05]  /*6e9d0*/  IMAD R3, R3, 0x2, R8 ;  /* 0x0000000203037824 */ /* 0x002fca00078e0208 */
[----:B0-----:R-:W-:Y:S02]  /*6e9e0*/  LEA R8, R9, R3, 0x1 ;  /* 0x0000000309087211 */ /* 0x001fe400078e08ff */
[----:B------:R-:W5:Y:S01]  /*6e9f0*/  LDL.LU.S16 R9, [R1+0x70] ;  /* 0x0000700001097983 */ /* 0x000f620000300600 */
[----:B------:R-:W-:-:S04]  /*6ea00*/  LEA R6, P5, R3, R2, 0x1 ;  /* 0x0000000203067211 */ /* 0x000fc800078a08ff */
[----:B------:R-:W-:Y:S02]  /*6ea10*/  LEA.HI.X.SX32 R7, R3, R0, 0x1, P5 ;  /* 0x0000000003077211 */ /* 0x000fe400028f0eff */
[----:B------:R-:W0:Y:S01]  /*6ea20*/  LDC R3, c[0x0][0x3e8] ;  /* 0x0000fa00ff037b82 */ /* 0x000e220000000800 */
[----:B------:R1:W-:Y:S02]  /*6ea30*/  STG.E.U16 desc[UR10][R4.64], R27 ;  /* 0x0000001b04007986 */ /* 0x0003e4000c10150a */
[C---:B-1----:R-:W-:Y:S02]  /*6ea40*/  LEA R4, P5, R8.reuse, R2, 0x1 ;  /* 0x0000000208047211 */ /* 0x042fe400078a08ff */
[----:B------:R-:W3:Y:S02]  /*6ea50*/  LDL.LU.S16 R27, [R1+0x5c] ;  /* 0x00005c00011b7983 */ /* 0x000ee40000300600 */
[----:B------:R-:W-:Y:S01]  /*6ea60*/  LEA.HI.X.SX32 R5, R8, R0, 0x1, P5 ;  /* 0x0000000008057211 */ /* 0x000fe200028f0eff */
[----:B0-----:R-:W-:-:S02]  /*6ea70*/  IMAD R3, R3, 0x2, R8 ;  /* 0x0000000203037824 */ /* 0x001fc400078e0208 */
[----:B------:R-:W0:Y:S03]  /*6ea80*/  LDC R8, c[0x0][0x3e8] ;  /* 0x0000fa00ff087b82 */ /* 0x000e260000000800 */
[----:B0-----:R-:W-:Y:S01]  /*6ea90*/  LEA R8, R8, R3, 0x1 ;  /* 0x0000000308087211 */ /* 0x001fe200078e08ff */
[----:B--2---:R0:W-:Y:S02]  /*6eaa0*/  STG.E.U16 desc[UR10][R6.64], R29 ;  /* 0x0000001d06007986 */ /* 0x0041e4000c10150a */
[C---:B0-----:R-:W-:Y:S02]  /*6eab0*/  LEA R6, P5, R3.reuse, R2, 0x1 ;  /* 0x0000000203067211 */ /* 0x041fe400078a08ff */
[----:B------:R-:W2:Y:S02]  /*6eac0*/  LDL.LU R29, [R1+0x15b4] ;  /* 0x0015b400011d7983 */ /* 0x000ea40000300800 */
[----:B------:R-:W-:-:S02]  /*6ead0*/  LEA.HI.X.SX32 R7, R3, R0, 0x1, P5 ;  /* 0x0000000003077211 */ /* 0x000fc400028f0eff */
[----:B------:R-:W0:Y:S01]  /*6eae0*/  LDC R3, c[0x0][0x3e8] ;  /* 0x0000fa00ff037b82 */ /* 0x000e220000000800 */
[----:B----4-:R1:W-:Y:S02]  /*6eaf0*/  STG.E.U16 desc[UR10][R4.64], R25 ;  /* 0x0000001904007986 */ /* 0x0103e4000c10150a */
[C---:B-1----:R-:W-:Y:S02]  /*6eb00*/  LEA R4, P5, R8.reuse, R2, 0x1 ;  /* 0x0000000208047211 */ /* 0x042fe400078a08ff */
[----:B------:R-:W4:Y:S02]  /*6eb10*/  LDL.LU R25, [R1+0x15b0] ;  /* 0x0015b00001197983 */ /* 0x000f240000300800 */
[----:B------:R-:W-:Y:S01]  /*6eb20*/  LEA.HI.X.SX32 R5, R8, R0, 0x1, P5 ;  /* 0x0000000008057211 */ /* 0x000fe200028f0eff */
[----:B0-----:R-:W-:Y:S02]  /*6eb30*/  IMAD R3, R3, 0x2, R8 ;  /* 0x0000000203037824 */ /* 0x001fe400078e0208 */
[----:B------:R-:W0:Y:S03]  /*6eb40*/  LDC R8, c[0x0][0x3e8] ;  /* 0x0000fa00ff087b82 */ /* 0x000e260000000800 */
[----:B0-----:R-:W-:Y:S01]  /*6eb50*/  LEA R8, R8, R3, 0x1 ;  /* 0x0000000308087211 */ /* 0x001fe200078e08ff */
[----:B-----5:R0:W-:Y:S02]  /*6eb60*/  STG.E.U16 desc[UR10][R6.64], R9 ;  /* 0x0000000906007986 */ /* 0x0201e4000c10150a */
[----:B0-----:R-:W-:-:S02]  /*6eb70*/  LEA R6, P5, R3, R2, 0x1 ;  /* 0x0000000203067211 */ /* 0x001fc400078a08ff */
[----:B------:R-:W0:Y:S02]  /*6eb80*/  LDC R9, c[0x0][0x3e8] ;  /* 0x0000fa00ff097b82 */ /* 0x000e240000000800 */
[----:B------:R-:W-:Y:S02]  /*6eb90*/  LEA.HI.X.SX32 R7, R3, R0, 0x1, P5 ;  /* 0x0000000003077211 */ /* 0x000fe400028f0eff */
[----:B------:R-:W5:Y:S04]  /*6eba0*/  LDL.LU.S16 R3, [R1+0x48] ;  /* 0x0000480001037983 */ /* 0x000f680000300600 */
[----:B-----5:R0:W-:Y:S02]  /*6ebb0*/  STG.E.U16 desc[UR10][R4.64], R3 ;  /* 0x0000000304007986 */ /* 0x0201e4000c10150a */
[----:B0-----:R-:W-:-:S02]  /*6ebc0*/  IMAD R3, R9, 0x2, R8 ;  /* 0x0000000209037824 */ /* 0x001fc400078e0208 */
[----:B------:R-:W5:Y:S01]  /*6ebd0*/  LDL.LU.S16 R9, [R1+0x60] ;  /* 0x0000600001097983 */ /* 0x000f620000300600 */
[----:B------:R-:W-:-:S04]  /*6ebe0*/  LEA R4, P5, R8, R2, 0x1 ;  /* 0x0000000208047211 */ /* 0x000fc800078a08ff */
[----:B------:R-:W-:Y:S01]  /*6ebf0*/  LEA.HI.X.SX32 R5, R8, R0, 0x1, P5 ;  /* 0x0000000008057211 */ /* 0x000fe200028f0eff */
[----:B---3--:R0:W-:Y:S01]  /*6ec00*/  STG.E.U16 desc[UR10][R6.64], R20 ;  /* 0x0000001406007986 */ /* 0x0081e2000c10150a */
[----:B------:R-:W1:Y:S03]  /*6ec10*/  LDC R8, c[0x0][0x3e8] ;  /* 0x0000fa00ff087b82 */ /* 0x000e660000000800 */
[----:B------:R3:W-:Y:S04]  /*6ec20*/  STG.E.U16 desc[UR10][R4.64], R27 ;  /* 0x0000001b04007986 */ /* 0x0007e8000c10150a */
[----:B0-----:R-:W2:Y:S04]  /*6ec30*/  LDL.LU R20, [R1+0x15ac] ;  /* 0x0015ac0001147983 */ /* 0x001ea80000300800 */
[----:B---3--:R-:W3:Y:S01]  /*6ec40*/  LDL.LU R27, [R1+0x15a8] ;  /* 0x0015a800011b7983 */ /* 0x008ee20000300800 */
[----:B------:R-:W-:-:S04]  /*6ec50*/  LEA R6, P5, R3, R2, 0x1 ;  /* 0x0000000203067211 */ /* 0x000fc800078a08ff */
[----:B------:R-:W-:Y:S02]  /*6ec60*/  LEA.HI.X.SX32 R7, R3, R0, 0x1, P5 ;  /* 0x0000000003077211 */ /* 0x000fe400028f0eff */
[----:B-1----:R-:W-:Y:S02]  /*6ec70*/  LEA R8, R8, R3, 0x1 ;  /* 0x0000000308087211 */ /* 0x002fe400078e08ff */
[----:B------:R-:W0:Y:S02]  /*6ec80*/  LDC R3, c[0x0][0x3e8] ;  /* 0x0000fa00ff037b82 */ /* 0x000e240000000800 */
[----:B------:R-:W-:-:S04]  /*6ec90*/  LEA R4, P5, R8, R2, 0x1 ;  /* 0x0000000208047211 */ /* 0x000fc800078a08ff */
[----:B------:R-:W-:Y:S01]  /*6eca0*/  LEA.HI.X.SX32 R5, R8, R0, 0x1, P5 ;  /* 0x0000000008057211 */ /* 0x000fe200028f0eff */
[----:B0-----:R-:W-:Y:S02]  /*6ecb0*/  IMAD R3, R3, 0x2, R8 ;  /* 0x0000000203037824 */ /* 0x001fe400078e0208 */
[----:B------:R-:W0:Y:S03]  /*6ecc0*/  LDC R8, c[0x0][0x3e8] ;  /* 0x0000fa00ff087b82 */ /* 0x000e260000000800 */
[----:B0-----:R-:W-:Y:S01]  /*6ecd0*/  LEA R8, R8, R3, 0x1 ;  /* 0x0000000308087211 */ /* 0x001fe200078e08ff */
[----:B-----5:R0:W-:Y:S02]  /*6ece0*/  STG.E.U16 desc[UR10][R6.64], R9 ;  /* 0x0000000906007986 */ /* 0x0201e4000c10150a */
[C---:B0-----:R-:W-:Y:S02]  /*6ecf0*/  LEA R6, P5, R3.reuse, R2, 0x1 ;  /* 0x0000000203067211 */ /* 0x041fe400078a08ff */
[----:B------:R-:W0:Y:S02]  /*6ed00*/  LDC R9, c[0x0][0x3e8] ;  /* 0x0000fa00ff097b82 */ /* 0x000e240000000800 */
[----:B------:R-:W-:-:S06]  /*6ed10*/  LEA.HI.X.SX32 R7, R3, R0, 0x1, P5 ;  /* 0x0000000003077211 */ /* 0x000fcc00028f0eff */
[----:B------:R-:W1:Y:S01]  /*6ed20*/  LDC R3, c[0x0][0x3e8] ;  /* 0x0000fa00ff037b82 */ /* 0x000e620000000800 */
[----:B---3--:R3:W-:Y:S02]  /*6ed30*/  STG.E.U16 desc[UR10][R4.64], R27 ;  /* 0x0000001b04007986 */ /* 0x0087e4000c10150a */
[C---:B---3--:R-:W-:Y:S02]  /*6ed40*/  LEA R4, P5, R8.reuse, R2, 0x1 ;  /* 0x0000000208047211 */ /* 0x048fe400078a08ff */
[----:B------:R-:W3:Y:S02]  /*6ed50*/  LDL.LU.S16 R27, [R1+0x50] ;  /* 0x00005000011b7983 */ /* 0x000ee40000300600 */
[----:B------:R-:W-:Y:S01]  /*6ed60*/  LEA.HI.X.SX32 R5, R8, R0, 0x1, P5 ;  /* 0x0000000008057211 */ /* 0x000fe200028f0eff */
[----:B-1----:R-:W-:Y:S02]  /*6ed70*/  IMAD R3, R3, 0x2, R8 ;  /* 0x0000000203037824 */ /* 0x002fe400078e0208 */
[----:B------:R-:W5:Y:S04]  /*6ed80*/  LDL.LU.S16 R8, [R1+0x44] ;  /* 0x0000440001087983 */ /* 0x000f680000300600 */
[----:B-----5:R0:W-:Y:S02]  /*6ed90*/  STG.E.U16 desc[UR10][R6.64], R8 ;  /* 0x0000000806007986 */ /* 0x0201e4000c10150a */
[----:B0-----:R-:W-:-:S02]  /*6eda0*/  LEA R8, R9, R3, 0x1 ;  /* 0x0000000309087211 */ /* 0x001fc400078e08ff */
[----:B------:R-:W5:Y:S01]  /*6edb0*/  LDL.LU.S16 R9, [R1+0x4c] ;  /* 0x00004c0001097983 */ /* 0x000f620000300600 */
[----:B------:R-:W-:-:S04]  /*6edc0*/  LEA R6, P5, R3, R2, 0x1 ;  /* 0x0000000203067211 */ /* 0x000fc800078a08ff */
[----:B------:R-:W-:Y:S02]  /*6edd0*/  LEA.HI.X.SX32 R7, R3, R0, 0x1, P5 ;  /* 0x0000000003077211 */ /* 0x000fe400028f0eff */
[----:B------:R-:W0:Y:S02]  /*6ede0*/  LDC R3, c[0x0][0x3e8] ;  /* 0x0000fa00ff037b82 */ /* 0x000e240000000800 */
[----:B0-----:R-:W-:Y:S01]  /*6edf0*/  IMAD R3, R3, 0x2, R8 ;  /* 0x0000000203037824 */ /* 0x001fe200078e0208 */
[----:B-----5:R0:W-:Y:S04]  /*6ee00*/  STG.E.U16 desc[UR10][R4.64], R9 ;  /* 0x0000000904007986 */ /* 0x0201e8000c10150a */
[----:B---3--:R1:W-:Y:S01]  /*6ee10*/  STG.E.U16 desc[UR10][R6.64], R27 ;  /* 0x0000001b06007986 */ /* 0x0083e2000c10150a */
[C---:B0-----:R-:W-:Y:S01]  /*6ee20*/  LEA R4, P5, R8.reuse, R2, 0x1 ;  /* 0x0000000208047211 */ /* 0x041fe200078a08ff */
[----:B------:R-:W0:Y:S03]  /*6ee30*/  LDC R9, c[0x0][0x3e8] ;  /* 0x0000fa00ff097b82 */ /* 0x000e260000000800 */
[----:B------:R-:W-:-:S02]  /*6ee40*/  LEA.HI.X.SX32 R5, R8, R0, 0x1, P5 ;  /* 0x0000000008057211 */ /* 0x000fc400028f0eff */
[----:B-1----:R-:W-:-:S03]  /*6ee50*/  LEA R6, P5, R3, R2, 0x1 ;  /* 0x0000000203067211 */ /* 0x002fc600078a08ff */
[----:B------:R-:W1:Y:S01]  /*6ee60*/  LDC R8, c[0x0][0x3e8] ;  /* 0x0000fa00ff087b82 */ /* 0x000e620000000800 */
[----:B------:R-:W-:Y:S01]  /*6ee70*/  LEA.HI.X.SX32 R7, R3, R0, 0x1, P5 ;  /* 0x0000000003077211 */ /* 0x000fe200028f0eff */
[----:B--2---:R2:W-:Y:S04]  /*6ee80*/  STG.E.U16 desc[UR10][R4.64], R20 ;  /* 0x0000001404007986 */ /* 0x0045e8000c10150a */
[----:B----4-:R3:W-:Y:S02]  /*6ee90*/  STG.E.U16 desc[UR10][R6.64], R25 ;  /* 0x0000001906007986 */ /* 0x0107e4000c10150a */
[----:B------:R-:W4:Y:S08]  /*6eea0*/  LDC R27, c[0x0][0x3e8] ;  /* 0x0000fa00ff1b7b82 */ /* 0x000f300000000800 */
[----:B--2---:R-:W2:Y:S01]  /*6eeb0*/  LDC R20, c[0x0][0x3e8] ;  /* 0x0000fa00ff147b82 */ /* 0x004ea20000000800 */
[----:B---3--:R-:W3:Y:S01]  /*6eec0*/  LDL.LU.S16 R25, [R1+0x40] ;  /* 0x0000400001197983 */ /* 0x008ee20000300600 */
[----:B-1----:R-:W-:-:S06]  /*6eed0*/  LEA R8, R8, R3, 0x1 ;  /* 0x0000000308087211 */ /* 0x002fcc00078e08ff */
[----:B------:R-:W1:Y:S01]  /*6eee0*/  LDC R3, c[0x0][0x3e8] ;  /* 0x0000fa00ff037b82 */ /* 0x000e620000000800 */
[----:B------:R-:W-:-:S04]  /*6eef0*/  LEA R4, P5, R8, R2, 0x1 ;  /* 0x0000000208047211 */ /* 0x000fc800078a08ff */
[----:B------:R-:W-:Y:S01]  /*6ef00*/  LEA.HI.X.SX32 R5, R8, R0, 0x1, P5 ;  /* 0x0000000008057211 */ /* 0x000fe200028f0eff */
[----:B-1----:R-:W-:Y:S02]  /*6ef10*/  IMAD R3, R3, 0x2, R8 ;  /* 0x0000000203037824 */ /* 0x002fe400078e0208 */
[----:B------:R-:W1:Y:S03]  /*6ef20*/  LDC R8, c[0x0][0x3e8] ;  /* 0x0000fa00ff087b82 */ /* 0x000e660000000800 */
[----:B------:R-:W-:-:S04]  /*6ef30*/  LEA R6, P5, R3, R2, 0x1 ;  /* 0x0000000203067211 */ /* 0x000fc800078a08ff */
[----:B------:R-:W-:Y:S01]  /*6ef40*/  LEA.HI.X.SX32 R7, R3, R0, 0x1, P5 ;  /* 0x0000000003077211 */ /* 0x000fe200028f0eff */
[----:B------:R5:W-:Y:S02]  /*6ef50*/  STG.E.U16 desc[UR10][R4.64], R29 ;  /* 0x0000001d04007986 */ /* 0x000be4000c10150a */
[----:B-----5:R-:W5:Y:S01]  /*6ef60*/  LDC R29, c[0x0][0x3e8] ;  /* 0x0000fa00ff1d7b82 */ /* 0x020f620000000800 */
[----:B-1----:R-:W-:-:S04]  /*6ef70*/  LEA R8, R8, R3, 0x1 ;  /* 0x0000000308087211 */ /* 0x002fc800078e08ff */
[C---:B------:R-:W-:Y:S01]  /*6ef80*/  LEA R4, P5, R8.reuse, R2, 0x1 ;  /* 0x0000000208047211 */ /* 0x040fe200078a08ff */
[----:B0-----:R-:W-:Y:S02]  /*6ef90*/  IMAD R3, R9, 0x2, R8 ;  /* 0x0000000209037824 */ /* 0x001fe400078e0208 */
[----:B------:R-:W0:Y:S01]  /*6efa0*/  LDC R9, c[0x0][0x3e8] ;  /* 0x0000fa00ff097b82 */ /* 0x000e220000000800 */
[----:B------:R-:W-:Y:S02]  /*6efb0*/  LEA.HI.X.SX32 R5, R8, R0, 0x1, P5 ;  /* 0x0000000008057211 */ /* 0x000fe400028f0eff */
[----:B----4-:R-:W-:-:S05]  /*6efc0*/  LEA R8, R27, R3, 0x1 ;  /* 0x000000031b087211 */ /* 0x010fca00078e08ff */
[----:B------:R-:W1:Y:S01]  /*6efd0*/  LDC R27, c[0x0][0x3e8] ;  /* 0x0000fa00ff1b7b82 */ /* 0x000e620000000800 */
[----:B---3--:R3:W-:Y:S07]  /*6efe0*/  STG.E.U16 desc[UR10][R6.64], R25 ;  /* 0x0000001906007986 */ /* 0x0087ee000c10150a */
[----:B---3--:R-:W3:Y:S01]  /*6eff0*/  LDC R25, c[0x0][0x3e8] ;  /* 0x0000fa00ff197b82 */ /* 0x008ee20000000800 */
[C---:B------:R-:W-:Y:S01]  /*6f000*/  LEA R6, P5, R3.reuse, R2, 0x1 ;  /* 0x0000000203067211 */ /* 0x040fe200078a08ff */
[----:B------:R4:W-:Y:S03]  /*6f010*/  STG.E.U16 desc[UR10][R4.64], R15 ;  /* 0x0000000f04007986 */ /* 0x0009e6000c10150a */
[----:B------:R-:W-:-:S02]  /*6f020*/  LEA.HI.X.SX32 R7, R3, R0, 0x1, P5 ;  /* 0x0000000003077211 */ /* 0x000fc400028f0eff */
[----:B----4-:R-:W-:-:S03]  /*6f030*/  LEA R4, P5, R8, R2, 0x1 ;  /* 0x0000000208047211 */ /* 0x010fc600078a08ff */
[----:B------:R4:W-:Y:S01]  /*6f040*/  STG.E.U16 desc[UR10][R6.64], R18 ;  /* 0x0000001206007986 */ /* 0x0009e2000c10150a */
[----:B------:R-:W0:Y:S01]  /*6f050*/  LDC R15, c[0x0][0x3e8] ;  /* 0x0000fa00ff0f7b82 */ /* 0x000e220000000800 */
[----:B------:R-:W-:Y:S01]  /*6f060*/  LEA.HI.X.SX32 R5, R8, R0, 0x1, P5 ;  /* 0x0000000008057211 */ /* 0x000fe200028f0eff */
[----:B---3--:R-:W-:-:S06]  /*6f070*/  IMAD R3, R25, 0x2, R8 ;  /* 0x0000000219037824 */ /* 0x008fcc00078e0208 */
[----:B------:R-:W3:Y:S01]  /*6f080*/  LDC R25, c[0x0][0x3e8] ;  /* 0x0000fa00ff197b82 */ /* 0x000ee20000000800 */
[----:B------:R0:W-:Y:S01]  /*6f090*/  STG.E.U16 desc[UR10][R4.64], R22 ;  /* 0x0000001604007986 */ /* 0x0001e2000c10150a */
[----:B----4-:R-:W-:Y:S02]  /*6f0a0*/  LEA R6, P5, R3, R2, 0x1 ;  /* 0x0000000203067211 */ /* 0x010fe400078a08ff */
[----:B--2---:R-:W-:-:S04]  /*6f0b0*/  LEA R8, R20, R3, 0x1 ;  /* 0x0000000314087211 */ /* 0x004fc800078e08ff */
[----:B------:R-:W2:Y:S01]  /*6f0c0*/  LDC R20, c[0x0][0x3e8] ;  /* 0x0000fa00ff147b82 */ /* 0x000ea20000000800 */
[----:B------:R-:W-:Y:S01]  /*6f0d0*/  LEA.HI.X.SX32 R7, R3, R0, 0x1, P5 ;  /* 0x0000000003077211 */ /* 0x000fe200028f0eff */
[----:B-----5:R-:W-:Y:S01]  /*6f0e0*/  IMAD R3, R29, 0x2, R8 ;  /* 0x000000021d037824 */ /* 0x020fe200078e0208 */
[----:B0-----:R-:W0:Y:S01]  /*6f0f0*/  S2R R22, SR_TID.X ;  /* 0x0000000000167919 */ /* 0x001e220000002100 */
[----:B------:R-:W-:-:S04]  /*6f100*/  LEA R4, P5, R8, R2, 0x1 ;  /* 0x0000000208047211 */ /* 0x000fc800078a08ff */
[----:B------:R-:W4:Y:S01]  /*6f110*/  LDC R18, c[0x0][0x3e8] ;  /* 0x0000fa00ff127b82 */ /* 0x000f220000000800 */
[----:B------:R5:W-:Y:S01]  /*6f120*/  STG.E.U16 desc[UR10][R6.64], R24 ;  /* 0x0000001806007986 */ /* 0x000be2000c10150a */
[----:B------:R-:W-:Y:S02]  /*6f130*/  LEA.HI.X.SX32 R5, R8, R0, 0x1, P5 ;  /* 0x0000000008057211 */ /* 0x000fe400028f0eff */
[----:B------:R-:W-:Y:S02]  /*6f140*/  LEA R9, R9, R3, 0x1 ;  /* 0x0000000309097211 */ /* 0x000fe400078e08ff */
[C---:B-----5:R-:W-:Y:S01]  /*6f150*/  LEA R6, P5, R3.reuse, R2, 0x1 ;  /* 0x0000000203067211 */ /* 0x060fe200078a08ff */
[----:B------:R5:W-:Y:S01]  /*6f160*/  STG.E.U16 desc[UR10][R4.64], R13 ;  /* 0x0000000d04007986 */ /* 0x000be2000c10150a */
[----:B------:R-:W4:Y:S02]  /*6f170*/  LDC R24, c[0x0][0x3e8] ;  /* 0x0000fa00ff187b82 */ /* 0x000f240000000800 */
[----:B------:R-:W-:Y:S01]  /*6f180*/  LEA.HI.X.SX32 R7, R3, R0, 0x1, P5 ;  /* 0x0000000003077211 */ /* 0x000fe200028f0eff */
[----:B-1----:R-:W-:Y:S01]  /*6f190*/  IMAD R3, R27, 0x2, R9 ;  /* 0x000000021b037824 */ /* 0x002fe200078e0209 */
[----:B------:R-:W-:-:S03]  /*6f1a0*/  LEA R8, P5, R9, R2, 0x1 ;  /* 0x0000000209087211 */ /* 0x000fc600078a08ff */
[----:B------:R3:W-:Y:S01]  /*6f1b0*/  STG.E.U16 desc[UR10][R6.64], R14 ;  /* 0x0000000e06007986 */ /* 0x0007e2000c10150a */
[----:B------:R-:W-:Y:S01]  /*6f1c0*/  LEA.HI.X.SX32 R9, R9, R0, 0x1, P5 ;  /* 0x0000000009097211 */ /* 0x000fe200028f0eff */
[----:B-----5:R-:W1:Y:S01]  /*6f1d0*/  LDC R13, c[0x0][0x3e8] ;  /* 0x0000fa00ff0d7b82 */ /* 0x020e620000000800 */
[----:B------:R-:W-:-:S03]  /*6f1e0*/  LEA R4, P5, R3, R2, 0x1 ;  /* 0x0000000203047211 */ /* 0x000fc600078a08ff */
[----:B------:R5:W-:Y:S01]  /*6f1f0*/  STG.E.U16 desc[UR10][R8.64], R17 ;  /* 0x0000001108007986 */ /* 0x000be2000c10150a */
[----:B---3--:R-:W-:Y:S02]  /*6f200*/  LEA R6, R25, R3, 0x1 ;  /* 0x0000000319067211 */ /* 0x008fe400078e08ff */
[----:B------:R-:W-:-:S03]  /*6f210*/  LEA.HI.X.SX32 R5, R3, R0, 0x1, P5 ;  /* 0x0000000003057211 */ /* 0x000fc600028f0eff */
[----:B--2---:R-:W-:Y:S01]  /*6f220*/  IMAD R3, R20, 0x2, R6 ;  /* 0x0000000214037824 */ /* 0x004fe200078e0206 */
[C---:B-----5:R-:W-:Y:S01]  /*6f230*/  LEA R8, P5, R6.reuse, R2, 0x1 ;  /* 0x0000000206087211 */ /* 0x060fe200078a08ff */
[----:B------:R-:W2:Y:S01]  /*6f240*/  LDC R20, c[0x0][0x3e8] ;  /* 0x0000fa00ff147b82 */ /* 0x000ea20000000800 */
[----:B------:R4:W-:Y:S02]  /*6f250*/  STG.E.U16 desc[UR10][R4.64], R19 ;  /* 0x0000001304007986 */ /* 0x0009e4000c10150a */
[----:B------:R-:W-:Y:S02]  /*6f260*/  LEA.HI.X.SX32 R9, R6, R0, 0x1, P5 ;  /* 0x0000000006097211 */ /* 0x000fe400028f0eff */
[C---:B------:R-:W-:Y:S02]  /*6f270*/  LEA R6, P5, R3.reuse, R2, 0x1 ;  /* 0x0000000203067211 */ /* 0x040fe400078a08ff */
[----:B0-----:R-:W-:Y:S01]  /*6f280*/  LOP3.LUT R27, R22, 0x1ff, RZ, 0xc0, !PT ;  /* 0x000001ff161b7812 */ /* 0x001fe200078ec0ff */
[----:B------:R-:W0:Y:S01]  /*6f290*/  LDC R17, c[0x0][0x3e8] ;  /* 0x0000fa00ff117b82 */ /* 0x000e220000000800 */
[----:B------:R-:W-:-:S02]  /*6f2a0*/  LEA.HI.X.SX32 R7, R3, R0, 0x1, P5 ;  /* 0x0000000003077211 */ /* 0x000fc400028f0eff */
[----:B----4-:R-:W-:-:S05]  /*6f2b0*/  LEA R5, R18, R3, 0x1 ;  /* 0x0000000312057211 */ /* 0x010fca00078e08ff */
[----:B------:R-:W3:Y:S01]  /*6f2c0*/  LDC R19, c[0x0][0x3e8] ;  /* 0x0000fa00ff137b82 */ /* 0x000ee20000000800 */
[----:B------:R-:W-:Y:S01]  /*6f2d0*/  LEA R27, R27, UR7, 0x4 ;  /* 0x000000071b1b7c11 */ /* 0x000fe2000f8e20ff */
[----:B------:R-:W-:Y:S01]  /*6f2e0*/  IMAD R3, R15, 0x2, R5 ;  /* 0x000000020f037824 */ /* 0x000fe200078e0205 */
[----:B------:R1:W-:Y:S01]  /*6f2f0*/  STG.E.U16 desc[UR10][R8.64], R11 ;  /* 0x0000000b08007986 */ /* 0x0003e2000c10150a */
[----:B------:R-:W-:-:S03]  /*6f300*/  LEA R4, P5, R5, R2, 0x1 ;  /* 0x0000000205047211 */ /* 0x000fc600078a08ff */
[----:B------:R4:W-:Y:S01]  /*6f310*/  STG.E.U16 desc[UR10][R6.64], R12 ;  /* 0x0000000c06007986 */ /* 0x0009e2000c10150a */
[----:B------:R-:W-:Y:S01]  /*6f320*/  LEA.HI.X.SX32 R5, R5, R0, 0x1, P5 ;  /* 0x0000000005057211 */ /* 0x000fe200028f0eff */
[----:B------:R-:W5:Y:S01]  /*6f330*/  LDC R22, c[0x0][0x3e8] ;  /* 0x0000fa00ff167b82 */ /* 0x000f620000000800 */
[----:B-1----:R-:W-:-:S07]  /*6f340*/  LEA R9, R13, R3, 0x1 ;  /* 0x000000030d097211 */ /* 0x002fce00078e08ff */
[----:B------:R-:W1:Y:S01]  /*6f350*/  LDC R11, c[0x0][0x3e8] ;  /* 0x0000fa00ff0b7b82 */ /* 0x000e620000000800 */
[----:B------:R-:W1:Y:S01]  /*6f360*/  LDS.128 R12, [R27] ;  /* 0x000000001b0c7984 */ /* 0x000e620000000c00 */
[----:B----4-:R-:W-:-:S04]  /*6f370*/  LEA R6, P5, R3, R2, 0x1 ;  /* 0x0000000203067211 */ /* 0x010fc800078a08ff */
[----:B------:R-:W-:Y:S01]  /*6f380*/  LEA.HI.X.SX32 R7, R3, R0, 0x1, P5 ;  /* 0x0000000003077211 */ /* 0x000fe200028f0eff */
[----:B--2---:R-:W-:Y:S01]  /*6f390*/  IMAD R3, R20, 0x2, R9 ;  /* 0x0000000214037824 */ /* 0x004fe200078e0209 */
[C---:B------:R-:W-:Y:S01]  /*6f3a0*/  LEA R8, P5, R9.reuse, R2, 0x1 ;  /* 0x0000000209087211 */ /* 0x040fe200078a08ff */
[----:B------:R2:W-:Y:S01]  /*6f3b0*/  STG.E.U16 desc[UR10][R4.64], R21 ;  /* 0x0000001504007986 */ /* 0x0005e2000c10150a */
[----:B------:R-:W4:Y:S02]  /*6f3c0*/  LDC R20, c[0x0][0x3e8] ;  /* 0x0000fa00ff147b82 */ /* 0x000f240000000800 */
[----:B------:R-:W-:Y:S01]  /*6f3d0*/  LEA.HI.X.SX32 R9, R9, R0, 0x1, P5 ;  /* 0x0000000009097211 */ /* 0x000fe200028f0eff */
[----:B------:R3:W-:Y:S01]  /*6f3e0*/  STG.E.U16 desc[UR10][R6.64], R23 ;  /* 0x0000001706007986 */ /* 0x0007e2000c10150a */
[----:B--2---:R-:W-:-:S04]  /*6f3f0*/  LEA R4, P5, R3, R2, 0x1 ;  /* 0x0000000203047211 */ /* 0x004fc800078a08ff */
[----:B------:R-:W2:Y:S01]  /*6f400*/  LDC R21, c[0x0][0x3e8] ;  /* 0x0000fa00ff157b82 */ /* 0x000ea20000000800 */
[----:B---3--:R-:W-:Y:S02]  /*6f410*/  LEA R6, R19, R3, 0x1 ;  /* 0x0000000313067211 */ /* 0x008fe400078e08ff */
[----:B------:R-:W-:Y:S02]  /*6f420*/  LEA.HI.X.SX32 R5, R3, R0, 0x1, P5 ;  /* 0x0000000003057211 */ /* 0x000fe400028f0eff */
[C---:B------:R-:W-:Y:S01]  /*6f430*/  LEA R18, P5, R6.reuse, R2, 0x1 ;  /* 0x0000000206127211 */ /* 0x040fe200078a08ff */
[----:B0-----:R-:W-:Y:S01]  /*6f440*/  IMAD R7, R17, 0x2, R6 ;  /* 0x0000000211077824 */ /* 0x001fe200078e0206 */
[----:B------:R-:W-:Y:S01]  /*6f450*/  STG.E.U16 desc[UR10][R8.64], R10 ;  /* 0x0000000a08007986 */ /* 0x000fe2000c10150a */
[----:B------:R-:W0:Y:S01]  /*6f460*/  LDC R23, c[0x0][0x3e8] ;  /* 0x0000fa00ff177b82 */ /* 0x000e220000000800 */
[----:B------:R-:W-:Y:S02]  /*6f470*/  LEA.HI.X.SX32 R19, R6, R0, 0x1, P5 ;  /* 0x0000000006137211 */ /* 0x000fe400028f0eff */
[----:B------:R3:W-:Y:S01]  /*6f480*/  STG.E.U16 desc[UR10][R4.64], R16 ;  /* 0x0000001004007986 */ /* 0x0007e2000c10150a */
[----:B-1----:R-:W-:-:S02]  /*6f490*/  LEA R3, R11, R7, 0x1 ;  /* 0x000000070b037211 */ /* 0x002fc400078e08ff */
[----:B---3--:R-:W-:-:S03]  /*6f4a0*/  LEA R16, P5, R7, R2, 0x1 ;  /* 0x0000000207107211 */ /* 0x008fc600078a08ff */
[----:B-----5:R-:W-:Y:S02]  /*6f4b0*/  IMAD R9, R22, 0x2, R3 ;  /* 0x0000000216097824 */ /* 0x020fe400078e0203 */
[----:B------:R-:W1:Y:S01]  /*6f4c0*/  LDC R22, c[0x0][0x3e8] ;  /* 0x0000fa00ff167b82 */ /* 0x000e620000000800 */
[----:B------:R-:W-:Y:S02]  /*6f4d0*/  LEA.HI.X.SX32 R17, R7, R0, 0x1, P5 ;  /* 0x0000000007117211 */ /* 0x000fe400028f0eff */
[C---:B------:R-:W-:Y:S01]  /*6f4e0*/  LEA R10, P5, R3.reuse, R2, 0x1 ;  /* 0x00000002030a7211 */ /* 0x040fe200078a08ff */
[----:B------:R-:W3:Y:S03]  /*6f4f0*/  LDS.128 R4, [R27+0x2000] ;  /* 0x002000001b047984 */ /* 0x000ee60000000c00 */
[----:B------:R-:W-:Y:S02]  /*6f500*/  LEA.HI.X.SX32 R11, R3, R0, 0x1, P5 ;  /* 0x00000000030b7211 */ /* 0x000fe400028f0eff */
[----:B------:R-:W-:-:S02]  /*6f510*/  LEA R8, P5, R9, R2, 0x1 ;  /* 0x0000000209087211 */ /* 0x000fc400078a08ff */
[----:B------:R-:W-:Y:S01]  /*6f520*/  LEA R3, R24, R9, 0x1 ;  /* 0x0000000918037211 */ /* 0x000fe200078e08ff */
[----:B------:R5:W-:Y:S01]  /*6f530*/  STG.E.U16 desc[UR10][R18.64], R26 ;  /* 0x0000001a12007986 */ /* 0x000be2000c10150a */
[----:B------:R-:W-:-:S03]  /*6f540*/  LEA.HI.X.SX32 R9, R9, R0, 0x1, P5 ;  /* 0x0000000009097211 */ /* 0x000fc600028f0eff */
[----:B------:R-:W-:Y:S04]  /*6f550*/  STG.E.U16 desc[UR10][R16.64], R28 ;  /* 0x0000001c10007986 */ /* 0x000fe8000c10150a */
[----:B------:R0:W-:Y:S01]  /*6f560*/  STG.E.U16 desc[UR10][R10.64], R12 ;  /* 0x0000000c0a007986 */ /* 0x0001e2000c10150a */
[----:B-----5:R-:W-:-:S03]  /*6f570*/  LEA R18, P5, R3, R2, 0x1 ;  /* 0x0000000203127211 */ /* 0x020fc600078a08ff */
[----:B------:R4:W-:Y:S01]  /*6f580*/  STG.E.U16 desc[UR10][R8.64], R13 ;  /* 0x0000000d08007986 */ /* 0x0009e2000c10150a */
[----:B------:R-:W-:Y:S02]  /*6f590*/  LEA.HI.X.SX32 R19, R3, R0, 0x1, P5 ;  /* 0x0000000003137211 */ /* 0x000fe400028f0eff */
[----:B0-----:R-:W-:Y:S01]  /*6f5a0*/  PRMT R10, R12, 0x7632, R10 ;  /* 0x000076320c0a7816 */ /* 0x001fe2000000000a */
[--C-:B----4-:R-:W-:Y:S01]  /*6f5b0*/  IMAD R8, R20, 0x2, R3.reuse ;  /* 0x0000000214087824 */ /* 0x110fe200078e0203 */
[----:B------:R-:W-:Y:S01]  /*6f5c0*/  PRMT R3, R13, 0x7632, R3 ;  /* 0x000076320d037816 */ /* 0x000fe20000000003 */
[----:B------:R-:W0:Y:S02]  /*6f5d0*/  LDC R20, c[0x0][0x3e8] ;  /* 0x0000fa00ff147b82 */ /* 0x000e240000000800 */
[----:B------:R-:W-:Y:S01]  /*6f5e0*/  STL.S16 [R1+0xa8], R10 ;  /* 0x0000a80a01007387 */ /* 0x000fe20000100600 */
[----:B------:R-:W-:-:S03]  /*6f5f0*/  LEA R12, P5, R8, R2, 0x1 ;  /* 0x00000002080c7211 */ /* 0x000fc600078a08ff */
[----:B------:R2:W-:Y:S01]  /*6f600*/  STL.S16 [R1+0xb4], R3 ;  /* 0x0000b40301007387 */ /* 0x0005e20000100600 */
[----:B------:R-:W-:Y:S02]  /*6f610*/  PRMT R9, R14, 0x7632, R9 ;  /* 0x000076320e097816 */ /* 0x000fe40000000009 */
[----:B------:R-:W-:Y:S01]  /*6f620*/  LEA.HI.X.SX32 R13, R8, R0, 0x1, P5 ;  /* 0x00000000080d7211 */ /* 0x000fe200028f0eff */
[----:B------:R1:W-:Y:S01]  /*6f630*/  STG.E.U16 desc[UR10][R18.64], R14 ;  /* 0x0000000e12007986 */ /* 0x0003e2000c10150a */
[----:B--2---:R-:W-:Y:S02]  /*6f640*/  LEA R3, R21, R8, 0x1 ;  /* 0x0000000815037211 */ /* 0x004fe400078e08ff */
[----:B------:R-:W2:Y:S02]  /*6f650*/  LDC R21, c[0x0][0x3e8] ;  /* 0x0000fa00ff157b82 */ /* 0x000ea40000000800 */
[----:B------:R-:W-:Y:S01]  /*6f660*/  LEA R16, P5, R3, R2, 0x1 ;  /* 0x0000000203107211 */ /* 0x000fe200078a08ff */
[----:B-1----:R-:W-:Y:S01]  /*6f670*/  IMAD R14, R22, 0x2, R3 ;  /* 0x00000002160e7824 */ /* 0x002fe200078e0203 */
[----:B------:R-:W-:-:S02]  /*6f680*/  PRMT R19, R15, 0x7632, R19 ;  /* 0x000076320f137816 */ /* 0x000fc40000000013 */
[----:B------:R-:W-:Y:S01]  /*6f690*/  LEA.HI.X.SX32 R17, R3, R0, 0x1, P5 ;  /* 0x0000000003117211 */ /* 0x000fe200028f0eff */
[----:B------:R-:W-:Y:S01]  /*6f6a0*/  STL.S16 [R1+0xb8], R9 ;  /* 0x0000b80901007387 */ /* 0x000fe20000100600 */
[C---:B------:R-:W-:Y:S01]  /*6f6b0*/  LEA R18, P5, R14.reuse, R2, 0x1 ;  /* 0x000000020e127211 */ /* 0x040fe200078a08ff */
[----:B------:R-:W1:Y:S01]  /*6f6c0*/  LDC R22, c[0x0][0x3e8] ;  /* 0x0000fa00ff167b82 */ /* 0x000e620000000800 */
[----:B------:R-:W-:Y:S01]  /*6f6d0*/  LEA R3, R23, R14, 0x1 ;  /* 0x0000000e17037211 */ /* 0x000fe200078e08ff */
[----:B------:R-:W4:Y:S04]  /*6f6e0*/  LDS.128 R8, [R27+0x4000] ;  /* 0x004000001b087984 */ /* 0x000f280000000c00 */
[----:B------:R5:W-:Y:S02]  /*6f6f0*/  STL.S16 [R1+0xbc], R19 ;  /* 0x0000bc1301007387 */ /* 0x000be40000100600 */
[----:B------:R-:W4:Y:S02]  /*6f700*/  LDC R23, c[0x0][0x3e8] ;  /* 0x0000fa00ff177b82 */ /* 0x000f240000000800 */
[----:B------:R0:W-:Y:S01]  /*6f710*/  STG.E.U16 desc[UR10][R12.64], R15 ;  /* 0x0000000f0c007986 */ /* 0x0001e2000c10150a */
[----:B-----5:R-:W-:-:S02]  /*6f720*/  LEA.HI.X.SX32 R19, R14, R0, 0x1, P5 ;  /* 0x000000000e137211 */ /* 0x020fc400028f0eff */
[C---:B------:R-:W-:Y:S01]  /*6f730*/  LEA R14, P5, R3.reuse, R2, 0x1 ;  /* 0x00000002030e7211 */ /* 0x040fe200078a08ff */
[----:B---3--:R3:W-:Y:S03]  /*6f740*/  STG.E.U16 desc[UR10][R16.64], R4 ;  /* 0x0000000410007986 */ /* 0x0087e6000c10150a */
[----:B0-----:R-:W-:Y:S01]  /*6f750*/  LEA.HI.X.SX32 R15, R3, R0, 0x1, P5 ;  /* 0x00000000030f7211 */ /* 0x001fe200028f0eff */
[--C-:B------:R-:W-:Y:S01]  /*6f760*/  IMAD R12, R20, 0x2, R3.reuse ;  /* 0x00000002140c7824 */ /* 0x100fe200078e0203 */
[----:B------:R-:W-:Y:S01]  /*6f770*/  STG.E.U16 desc[UR10][R18.64], R5 ;  /* 0x0000000512007986 */ /* 0x000fe2000c10150a */
[----:B------:R-:W-:Y:S02]  /*6f780*/  PRMT R3, R4, 0x7632, R3 ;  /* 0x0000763204037816 */ /* 0x000fe40000000003 */
[----:B------:R-:W-:Y:S01]  /*6f790*/  PRMT R13, R5, 0x7632, R13 ;  /* 0x00007632050d7816 */ /* 0x000fe2000000000d */
[----:B------:R0:W-:Y:S01]  /*6f7a0*/  STG.E.U16 desc[UR10][R14.64], R6 ;  /* 0x000000060e007986 */ /* 0x0001e2000c10150a */
[----:B------:R-:W-:-:S03]  /*6f7b0*/  PRMT R20, R7, 0x7632, R20 ;  /* 0x0000763207147816 */ /* 0x000fc60000000014 */
[----:B------:R2:W-:Y:S01]  /*6f7c0*/  STL.S16 [R1+0x98], R3 ;  /* 0x0000980301007387 */ /* 0x0005e20000100600 */
[----:B---3--:R-:W-:-:S03]  /*6f7d0*/  LEA R4, P5, R12, R2, 0x1 ;  /* 0x000000020c047211 */ /* 0x008fc600078a08ff */
[----:B------:R-:W-:Y:S01]  /*6f7e0*/  STL.S16 [R1+0xa4], R13 ;  /* 0x0000a40d01007387 */ /* 0x000fe20000100600 */
[----:B0-----:R-:W-:Y:S02]  /*6f7f0*/  PRMT R6, R6, 0x7632, R6 ;  /* 0x0000763206067816 */ /* 0x001fe40000000006 */
[----:B--2---:R-:W-:Y:S02]  /*6f800*/  LEA R3, R21, R12, 0x1 ;  /* 0x0000000c15037211 */ /* 0x004fe400078e08ff */
[----:B------:R-:W-:Y:S01]  /*6f810*/  LEA.HI.X.SX32 R5, R12, R0, 0x1, P5 ;  /* 0x000000000c057211 */ /* 0x000fe200028f0eff */
[----:B------:R1:W-:Y:S01]  /*6f820*/  STL.S16 [R1+0xb0], R6 ;  /* 0x0000b00601007387 */ /* 0x0003e20000100600 */
[----:B------:R-:W0:Y:S03]  /*6f830*/  LDC R21, c[0x0][0x3e8] ;  /* 0x0000fa00ff157b82 */ /* 0x000e260000000800 */
[----:B------:R2:W-:Y:S01]  /*6f840*/  STL.S16 [R1+0xac], R20 ;  /* 0x0000ac1401007387 */ /* 0x0005e20000100600 */
[----:B------:R-:W-:-:S03]  /*6f850*/  LEA R16, P5, R3, R2, 0x1 ;  /* 0x0000000203107211 */ /* 0x000fc600078a08ff */
[----:B------:R-:W3:Y:S01]  /*6f860*/  LDS.128 R12, [R27+0x6000] ;  /* 0x006000001b0c7984 */ /* 0x000ee20000000c00 */
[----:B-1----:R-:W-:Y:S01]  /*6f870*/  IMAD R6, R22, 0x2, R3 ;  /* 0x0000000216067824 */ /* 0x002fe200078e0203 */
[----:B--2---:R-:W1:Y:S01]  /*6f880*/  LDC R20, c[0x0][0x3e8] ;  /* 0x0000fa00ff147b82 */ /* 0x004e620000000800 */
[----:B------:R-:W-:-:S03]  /*6f890*/  LEA.HI.X.SX32 R17, R3, R0, 0x1, P5 ;  /* 0x0000000003117211 */ /* 0x000fc600028f0eff */
[C---:B------:R-:W-:Y:S02]  /*6f8a0*/  LEA R18, P5, R6.reuse, R2, 0x1 ;  /* 0x0000000206127211 */ /* 0x040fe400078a08ff */
[----:B----4-:R-:W-:Y:S02]  /*6f8b0*/  LEA R3, R23, R6, 0x1 ;  /* 0x0000000617037211 */ /* 0x010fe400078e08ff */
[----:B------:R-:W-:Y:S01]  /*6f8c0*/  LEA.HI.X.SX32 R19, R6, R0, 0x1, P5 ;  /* 0x0000000006137211 */ /* 0x000fe200028f0eff */
[----:B------:R-:W2:Y:S01]  /*6f8d0*/  LDC R22, c[0x0][0x3e8] ;  /* 0x0000fa00ff167b82 */ /* 0x000ea20000000800 */
[C---:B------:R-:W-:Y:S01]  /*6f8e0*/  LEA R6, P5, R3.reuse, R2, 0x1 ;  /* 0x0000000203067211 */ /* 0x040fe200078a08ff */
[----:B------:R4:W-:Y:S06]  /*6f8f0*/  STG.E.U16 desc[UR10][R4.64], R7 ;  /* 0x0000000704007986 */ /* 0x0009ec000c10150a */
[----:B------:R-:W5:Y:S01]  /*6f900*/  LDC R23, c[0x0][0x3e8] ;  /* 0x0000fa00ff177b82 */ /* 0x000f620000000800 */
[----:B------:R-:W-:Y:S01]  /*6f910*/  STG.E.U16 desc[UR10][R16.64], R8 ;  /* 0x0000000810007986 */ /* 0x000fe2000c10150a */
[----:B----4-:R-:W-:-:S03]  /*6f920*/  LEA.HI.X.SX32 R7, R3, R0, 0x1, P5 ;  /* 0x0000000003077211 */ /* 0x010fc600028f0eff */
[----:B------:R-:W-:Y:S01]  /*6f930*/  STG.E.U16 desc[UR10][R18.64], R9 ;  /* 0x0000000912007986 */ /* 0x000fe2000c10150a */
[--C-:B-1----:R-:W-:Y:S01]  /*6f940*/  IMAD R4, R20, 0x2, R3.reuse ;  /* 0x0000000214047824 */ /* 0x102fe200078e0203 */
[----:B------:R-:W-:Y:S01]  /*6f950*/  PRMT R3, R9, 0x7632, R3 ;  /* 0x0000763209037816 */ /* 0x000fe20000000003 */
[----:B------:R-:W1:Y:S01]  /*6f960*/  LDC R20, c[0x0][0x3e8] ;  /* 0x0000fa00ff147b82 */ /* 0x000e620000000800 */
[----:B------:R4:W-:Y:S01]  /*6f970*/  STG.E.U16 desc[UR10][R6.64], R10 ;  /* 0x0000000a06007986 */ /* 0x0009e2000c10150a */
[----:B------:R-:W-:Y:S02]  /*6f980*/  PRMT R5, R10, 0x7632, R5 ;  /* 0x000076320a057816 */ /* 0x000fe40000000005 */
[----:B----4-:R-:W-:Y:S02]  /*6f990*/  PRMT R6, R8, 0x7632, R6 ;  /* 0x0000763208067816 */ /* 0x010fe40000000006 */
[----:B------:R-:W-:-:S03]  /*6f9a0*/  LEA R8, P5, R4, R2, 0x1 ;  /* 0x0000000204087211 */ /* 0x000fc600078a08ff */
[----:B------:R-:W-:Y:S04]  /*6f9b0*/  STL.S16 [R1+0x88], R6 ;  /* 0x0000880601007387 */ /* 0x000fe80000100600 */
[----:B------:R0:W-:Y:S01]  /*6f9c0*/  STL.S16 [R1+0x94], R3 ;  /* 0x0000940301007387 */ /* 0x0001e20000100600 */
[----:B------:R-:W-:Y:S02]  /*6f9d0*/  LEA.HI.X.SX32 R9, R4, R0, 0x1, P5 ;  /* 0x0000000004097211 */ /* 0x000fe400028f0eff */
[----:B0-----:R-:W-:Y:S02]  /*6f9e0*/  LEA R3, R21, R4, 0x1 ;  /* 0x0000000415037211 */ /* 0x001fe400078e08ff */
[----:B------:R-:W-:Y:S01]  /*6f9f0*/  PRMT R19, R11, 0x7632, R19 ;  /* 0x000076320b137816 */ /* 0x000fe20000000013 */
[----:B------:R-:W-:Y:S01]  /*6fa00*/  STL.S16 [R1+0x9c], R5 ;  /* 0x00009c0501007387 */ /* 0x000fe20000100600 */
[C---:B------:R-:W-:Y:S01]  /*6fa10*/  LEA R16, P5, R3.reuse, R2, 0x1 ;  /* 0x0000000203107211 */ /* 0x040fe200078a08ff */
[----:B--2---:R-:W-:Y:S01]  /*6fa20*/  IMAD R10, R22, 0x2, R3 ;  /* 0x00000002160a7824 */ /* 0x004fe200078e0203 */
[----:B------:R-:W0:Y:S01]  /*6fa30*/  LDC R21, c[0x0][0x3e8] ;  /* 0x0000fa00ff157b82 */ /* 0x000e220000000800 */
[----:B------:R-:W2:Y:S01]  /*6fa40*/  LDS.128 R4, [R27+0x8000] ;  /* 0x008000001b047984 */ /* 0x000ea20000000c00 */
[----:B------:R-:W-:-:S02]  /*6fa50*/  LEA.HI.X.SX32 R17, R3, R0, 0x1, P5 ;  /* 0x0000000003117211 */ /* 0x000fc400028f0eff */
[C---:B------:R-:W-:Y:S02]  /*6fa60*/  LEA R18, P5, R10.reuse, R2, 0x1 ;  /* 0x000000020a127211 */ /* 0x040fe400078a08ff */
[----:B-----5:R-:W-:Y:S01]  /*6fa70*/  LEA R3, R23, R10, 0x1 ;  /* 0x0000000a17037211 */ /* 0x020fe200078e08ff */
[----:B------:R4:W-:Y:S01]  /*6fa80*/  STL.S16 [R1+0xa0], R19 ;  /* 0x0000a01301007387 */ /* 0x0009e20000100600 */
[----:B------:R-:W5:Y:S03]  /*6fa90*/  LDC R22, c[0x0][0x3e8] ;  /* 0x0000fa00ff167b82 */ /* 0x000f660000000800 */
[----:B------:R1:W-:Y:S05]  /*6faa0*/  STG.E.U16 desc[UR10][R8.64], R11 ;  /* 0x0000000b08007986 */ /* 0x0003ea000c10150a */
[----:B------:R-:W2:Y:S01]  /*6fab0*/  LDC R23, c[0x0][0x3e8] ;  /* 0x0000fa00ff177b82 */ /* 0x000ea20000000800 */
[----:B----4-:R-:W-:-:S02]  /*6fac0*/  LEA.HI.X.SX32 R19, R10, R0, 0x1, P5 ;  /* 0x000000000a137211 */ /* 0x010fc400028f0eff */
[C---:B------:R-:W-:Y:S01]  /*6fad0*/  LEA R10, P5, R3.reuse, R2, 0x1 ;  /* 0x00000002030a7211 */ /* 0x040fe200078a08ff */
[----:B---3--:R-:W-:Y:S03]  /*6fae0*/  STG.E.U16 desc[UR10][R16.64], R12 ;  /* 0x0000000c10007986 */ /* 0x008fe6000c10150a */
[----:B-1----:R-:W-:Y:S01]  /*6faf0*/  LEA.HI.X.SX32 R11, R3, R0, 0x1, P5 ;  /* 0x00000000030b7211 */ /* 0x002fe200028f0eff */
[----:B------:R-:W-:Y:S01]  /*6fb00*/  STG.E.U16 desc[UR10][R18.64], R13 ;  /* 0x0000000d12007986 */ /* 0x000fe2000c10150a */
[--C-:B------:R-:W-:Y:S01]  /*6fb10*/  IMAD R8, R20, 0x2, R3.reuse ;  /* 0x0000000214087824 */ /* 0x100fe200078e0203 */
[----:B------:R-:W-:Y:S02]  /*6fb20*/  PRMT R3, R12, 0x7632, R3 ;  /* 0x000076320c037816 */ /* 0x000fe40000000003 */
[----:B------:R1:W-:Y:S01]  /*6fb30*/  STG.E.U16 desc[UR10][R10.64], R14 ;  /* 0x0000000e0a007986 */ /* 0x0003e2000c10150a */
[----:B------:R-:W-:-:S02]  /*6fb40*/  PRMT R9, R14, 0x7632, R9 ;  /* 0x000076320e097816 */ /* 0x000fc40000000009 */
[----:B------:R-:W-:Y:S01]  /*6fb50*/  PRMT R20, R15, 0x7632, R20 ;  /* 0x000076320f147816 */ /* 0x000fe20000000014 */
[----:B------:R0:W-:Y:S01]  /*6fb60*/  STL.S16 [R1+0x78], R3 ;  /* 0x0000780301007387 */ /* 0x0001e20000100600 */
[----:B-1----:R-:W-:-:S05]  /*6fb70*/  PRMT R10, R13, 0x7632, R10 ;  /* 0x000076320d0a7816 */ /* 0x002fca000000000a */
[----:B------:R-:W-:Y:S04]  /*6fb80*/  STL.S16 [R1+0x84], R10 ;  /* 0x0000840a01007387 */ /* 0x000fe80000100600 */
[----:B------:R-:W-:Y:S04]  /*6fb90*/  STL.S16 [R1+0x90], R9 ;  /* 0x0000900901007387 */ /* 0x000fe80000100600 */
[----:B------:R1:W-:Y:S01]  /*6fba0*/  STL.S16 [R1+0x8c], R20 ;  /* 0x00008c1401007387 */ /* 0x0003e20000100600 */
[----:B------:R-:W-:Y:S02]  /*6fbb0*/  LEA R12, P5, R8, R2, 0x1 ;  /* 0x00000002080c7211 */ /* 0x000fe400078a08ff */
[----:B0-----:R-:W-:-:S02]  /*6fbc0*/  LEA R3, R21, R8, 0x1 ;  /* 0x0000000815037211 */ /* 0x001fc400078e08ff */
[----:B------:R-:W0:Y:S08]  /*6fbd0*/  LDC R21, c[0x0][0x3e8] ;  /* 0x0000fa00ff157b82 */ /* 0x000e300000000800 */
[----:B-1----:R-:W1:Y:S01]  /*6fbe0*/  LDC R20, c[0x0][0x3e8] ;  /* 0x0000fa00ff147b82 */ /* 0x002e620000000800 */
[----:B------:R-:W-:Y:S01]  /*6fbf0*/  LEA.HI.X.SX32 R13, R8, R0, 0x1, P5 ;  /* 0x00000000080d7211 */ /* 0x000fe200028f0eff */
[----:B-----5:R-:W-:Y:S01]  /*6fc00*/  IMAD R14, R22, 0x2, R3 ;  /* 0x00000002160e7824 */ /* 0x020fe200078e0203 */
[C---:B------:R-:W-:Y:S01]  /*6fc10*/  LEA R16, P5, R3.reuse, R2, 0x1 ;  /* 0x0000000203107211 */ /* 0x040fe200078a08ff */
[----:B------:R-:W3:Y:S04]  /*6fc20*/  LDS.128 R8, [R27+0xa000] ;  /* 0x00a000001b087984 */ /* 0x000ee80000000c00 */
[----:B------:R-:W4:Y:S01]  /*6fc30*/  LDC R22, c[0x0][0x3e8] ;  /* 0x0000fa00ff167b82 */ /* 0x000f220000000800 */
[----:B------:R-:W-:-:S02]  /*6fc40*/  LEA.HI.X.SX32 R17, R3, R0, 0x1, P5 ;  /* 0x0000000003117211 */ /* 0x000fc400028f0eff */
[C---:B------:R-:W-:Y:S02]  /*6fc50*/  LEA R18, P5, R14.reuse, R2, 0x1 ;  /* 0x000000020e127211 */ /* 0x040fe400078a08ff */
[----:B--2---:R-:W-:Y:S02]  /*6fc60*/  LEA R3, R23, R14, 0x1 ;  /* 0x0000000e17037211 */ /* 0x004fe400078e08ff */
[----:B------:R-:W-:Y:S01]  /*6fc70*/  LEA.HI.X.SX32 R19, R14, R0, 0x1, P5 ;  /* 0x000000000e137211 */ /* 0x000fe200028f0eff */
[----:B------:R-:W2:Y:S01]  /*6fc80*/  LDC R23, c[0x0][0x3e8] ;  /* 0x0000fa00ff177b82 */ /* 0x000ea20000000800 */
[C---:B------:R-:W-:Y:S01]  /*6fc90*/  LEA R14, P5, R3.reuse, R2, 0x1 ;  /* 0x00000002030e7211 */ /* 0x040fe200078a08ff */
[----:B------:R5:W-:Y:S04]  /*6fca0*/  STG.E.U16 desc[UR10][R12.64], R15 ;  /* 0x0000000f0c007986 */ /* 0x000be8000c10150a */
[----:B------:R0:W-:Y:S04]  /*6fcb0*/  STG.E.U16 desc[UR10][R16.64], R4 ;  /* 0x0000000410007986 */ /* 0x0001e8000c10150a */
[----:B------:R-:W-:Y:S01]  /*6fcc0*/  STG.E.U16 desc[UR10][R18.64], R5 ;  /* 0x0000000512007986 */ /* 0x000fe2000c10150a */
[----:B-----5:R-:W-:Y:S01]  /*6fcd0*/  LEA.HI.X.SX32 R15, R3, R0, 0x1, P5 ;  /* 0x00000000030f7211 */ /* 0x020fe200028f0eff */
[--C-:B-1----:R-:W-:Y:S01]  /*6fce0*/  IMAD R12, R20, 0x2, R3.reuse ;  /* 0x00000002140c7824 */ /* 0x102fe200078e0203 */
[----:B------:R-:W-:Y:S01]  /*6fcf0*/  PRMT R3, R5, 0x7632, R3 ;  /* 0x0000763205037816 */ /* 0x000fe20000000003 */
[----:B------:R-:W1:Y:S01]  /*6fd00*/  LDC R20, c[0x0][0x3e8] ;  /* 0x0000fa00ff147b82 */ /* 0x000e620000000800 */
[----:B0-----:R-:W-:Y:S01]  /*6fd10*/  PRMT R4, R4, 0x7632, R4 ;  /* 0x0000763204047816 */ /* 0x001fe20000000004 */
[----:B------:R0:W-:Y:S04]  /*6fd20*/  STG.E.U16 desc[UR10][R14.64], R6 ;  /* 0x000000060e007986 */ /* 0x0001e8000c10150a */
[----:B------:R5:W-:Y:S04]  /*6fd30*/  STL.S16 [R1+0x68], R4 ;  /* 0x0000680401007387 */ /* 0x000be80000100600 */
[----:B------:R2:W-:Y:S01]  /*6fd40*/  STL.S16 [R1+0x74], R3 ;  /* 0x0000740301007387 */ /* 0x0005e20000100600 */
[----:B0-----:R-:W-:-:S02]  /*6fd50*/  PRMT R6, R6, 0x7632, R6 ;  /* 0x0000763206067816 */ /* 0x001fc40000000006 */
[C---:B-----5:R-:W-:Y:S02]  /*6fd60*/  LEA R4, P5, R12.reuse, R2, 0x1 ;  /* 0x000000020c047211 */ /* 0x060fe400078a08ff */
[----:B--2---:R-:W-:Y:S01]  /*6fd70*/  LEA R3, R21, R12, 0x1 ;  /* 0x0000000c15037211 */ /* 0x004fe200078e08ff */
[----:B------:R4:W-:Y:S01]  /*6fd80*/  STL.S16 [R1+0x7c], R6 ;  /* 0x00007c0601007387 */ /* 0x0009e20000100600 */
[----:B------:R-:W-:Y:S01]  /*6fd90*/  LEA.HI.X.SX32 R5, R12, R0, 0x1, P5 ;  /* 0x000000000c057211 */ /* 0x000fe200028f0eff */
[----:B------:R-:W0:Y:S01]  /*6fda0*/  LDC R21, c[0x0][0x3e8] ;  /* 0x0000fa00ff157b82 */ /* 0x000e220000000800 */
[----:B------:R-:W-:Y:S01]  /*6fdb0*/  LEA R16, P5, R3, R2, 0x1 ;  /* 0x0000000203107211 */ /* 0x000fe200078a08ff */
[----:B------:R-:W2:Y:S01]  /*6fdc0*/  LDS.128 R12, [R27+0xc000] ;  /* 0x00c000001b0c7984 */ /* 0x000ea20000000c00 */
[----:B------:R-:W-:Y:S01]  /*6fdd0*/  PRMT R19, R7, 0x7632, R19 ;  /* 0x0000763207137816 */ /* 0x000fe20000000013 */
[----:B----4-:R-:W-:Y:S01]  /*6fde0*/  IMAD R6, R22, 0x2, R3 ;  /* 0x0000000216067824 */ /* 0x010fe200078e0203 */
[----:B------:R-:W-:-:S03]  /*6fdf0*/  LEA.HI.X.SX32 R17, R3, R0, 0x1, P5 ;  /* 0x0000000003117211 */ /* 0x000fc600028f0eff */
[----:B------:R-:W4:Y:S01]  /*6fe00*/  LDC R22, c[0x0][0x3e8] ;  /* 0x0000fa00ff167b82 */ /* 0x000f220000000800 */
[C---:B------:R-:W-:Y:S02]  /*6fe10*/  LEA R18, P5, R6.reuse, R2, 0x1 ;  /* 0x0000000206127211 */ /* 0x040fe400078a08ff */
[----:B------:R-:W-:Y:S01]  /*6fe20*/  LEA R3, R23, R6, 0x1 ;  /* 0x0000000617037211 */ /* 0x000fe200078e08ff */
[----:B------:R5:W-:Y:S04]  /*6fe30*/  STL.S16 [R1+0x80], R19 ;  /* 0x0000801301007387 */ /* 0x000be80000100600 */
[----:B------:R-:W2:Y:S01]  /*6fe40*/  LDC R23, c[0x0][0x3e8] ;  /* 0x0000fa00ff177b82 */ /* 0x000ea20000000800 */
[----:B------:R1:W-:Y:S01]  /*6fe50*/  STG.E.U16 desc[UR10][R4.64], R7 ;  /* 0x0000000704007986 */ /* 0x0003e2000c10150a */
[----:B-----5:R-:W-:-:S02]  /*6fe60*/  LEA.HI.X.SX32 R19, R6, R0, 0x1, P5 ;  /* 0x0000000006137211 */ /* 0x020fc400028f0eff */
[C---:B------:R-:W-:Y:S01]  /*6fe70*/  LEA R6, P5, R3.reuse, R2, 0x1 ;  /* 0x0000000203067211 */ /* 0x040fe200078a08ff */
[----:B---3--:R3:W-:Y:S03]  /*6fe80*/  STG.E.U16 desc[UR10][R16.64], R8 ;  /* 0x0000000810007986 */ /* 0x0087e6000c10150a */
        /* <DEDUP_REMOVED lines=8> */
[C---:B---3--:R-:W-:Y:S02]  /*6ff10*/  LEA R8, P5, R4.reuse, R2, 0x1 ;  /* 0x0000000204087211 */ /* 0x048fe400078a08ff */
[----:B-1----:R-:W-:Y:S02]  /*6ff20*/  PRMT R6, R9, 0x7632, R6 ;  /* 0x0000763209067816 */ /* 0x002fe40000000006 */
[----:B0-----:R-:W-:Y:S02]  /*6ff30*/  LEA R3, R21, R4, 0x1 ;  /* 0x0000000415037211 */ /* 0x001fe400078e08ff */
[----:B------:R-:W-:Y:S01]  /*6ff40*/  LEA.HI.X.SX32 R9, R4, R0, 0x1, P5 ;  /* 0x0000000004097211 */ /* 0x000fe200028f0eff */
[----:B------:R-:W-:Y:S01]  /*6ff50*/  STL.S16 [R1+0x64], R6 ;  /* 0x0000640601007387 */ /* 0x000fe20000100600 */
[----:B------:R-:W0:Y:S03]  /*6ff60*/  LDC R21, c[0x0][0x3e8] ;  /* 0x0000fa00ff157b82 */ /* 0x000e260000000800 */
[----:B------:R-:W-:Y:S04]  /*6ff70*/  STL.S16 [R1+0x70], R5 ;  /* 0x0000700501007387 */ /* 0x000fe80000100600 */
[----:B------:R1:W-:Y:S01]  /*6ff80*/  STL.S16 [R1+0x6c], R20 ;  /* 0x00006c1401007387 */ /* 0x0003e20000100600 */
[----:B------:R-:W-:Y:S01]  /*6ff90*/  LEA R16, P5, R3, R2, 0x1 ;  /* 0x0000000203107211 */ /* 0x000fe200078a08ff */
[----:B----4-:R-:W-:-:S02]  /*6ffa0*/  IMAD R10, R22, 0x2, R3 ;  /* 0x00000002160a7824 */ /* 0x010fc400078e0203 */
[----:B------:R-:W3:Y:S01]  /*6ffb0*/  LDC R22, c[0x0][0x3e8] ;  /* 0x0000fa00ff167b82 */ /* 0x000ee20000000800 */
[----:B------:R-:W4:Y:S07]  /*6ffc0*/  LDS.128 R4, [R27+0xe000] ;  /* 0x00e000001b047984 */ /* 0x000f2e0000000c00 */
[----:B-1----:R-:W1:Y:S01]  /*6ffd0*/  LDC R20, c[0x0][0x3e8] ;  /* 0x0000fa00ff147b82 */ /* 0x002e620000000800 */
[----:B------:R-:W-:Y:S02]  /*6ffe0*/  LEA.HI.X.SX32 R17, R3, R0, 0x1, P5 ;  /* 0x0000000003117211 */ /* 0x000fe400028f0eff */
[----:B------:R-:W-:-:S02]  /*6fff0*/  LEA R18, P5, R10, R2, 0x1 ;  /* 0x000000020a127211 */ /* 0x000fc400078a08ff */
[----:B--2---:R-:W-:Y:S02]  /*70000*/  LEA R3, R23, R10, 0x1 ;  /* 0x0000000a17037211 */ /* 0x004fe400078e08ff */
[----:B------:R-:W-:Y:S01]  /*70010*/  LEA.HI.X.SX32 R19, R10, R0, 0x1, P5 ;  /* 0x000000000a137211 */ /* 0x000fe200028f0eff */
[----:B------:R2:W-:Y:S01]  /*70020*/  STG.E.U16 desc[UR10][R8.64], R11 ;  /* 0x0000000b08007986 */ /* 0x0005e2000c10150a */
[C---:B------:R-:W-:Y:S01]  /*70030*/  LEA R10, P5, R3.reuse, R2, 0x1 ;  /* 0x00000002030a7211 */ /* 0x040fe200078a08ff */
[----:B------:R-:W5:Y:S02]  /*70040*/  LDC R23, c[0x0][0x3e8] ;  /* 0x0000fa00ff177b82 */ /* 0x000f640000000800 */
[----:B------:R-:W-:Y:S04]  /*70050*/  STG.E.U16 desc[UR10][R16.64], R12 ;  /* 0x0000000c10007986 */ /* 0x000fe8000c10150a */
[----:B------:R-:W-:Y:S01]  /*70060*/  STG.E.U16 desc[UR10][R18.64], R13 ;  /* 0x0000000d12007986 */ /* 0x000fe2000c10150a */
[----:B--2---:R-:W-:Y:S01]  /*70070*/  LEA.HI.X.SX32 R11, R3, R0, 0x1, P5 ;  /* 0x00000000030b7211 */ /* 0x004fe200028f0eff */
[----:B-1----:R-:W-:-:S04]  /*70080*/  IMAD R8, R20, 0x2, R3 ;  /* 0x0000000214087824 */ /* 0x002fc800078e0203 */
[----:B------:R1:W-:Y:S01]  /*70090*/  STG.E.U16 desc[UR10][R10.64], R14 ;  /* 0x0000000e0a007986 */ /* 0x0003e2000c10150a */
[----:B------:R-:W-:Y:S01]  /*700a0*/  PRMT R3, R13, 0x7632, R3 ;  /* 0x000076320d037816 */ /* 0x000fe20000000003 */
[----:B------:R-:W2:Y:S01]  /*700b0*/  LDC R20, c[0x0][0x3e8] ;  /* 0x0000fa00ff147b82 */ /* 0x000ea20000000800 */
[----:B-1----:R-:W-:Y:S02]  /*700c0*/  PRMT R10, R12, 0x7632, R10 ;  /* 0x000076320c0a7816 */ /* 0x002fe4000000000a */
[----:B------:R-:W-:-:S03]  /*700d0*/  LEA R12, P5, R8, R2, 0x1 ;  /* 0x00000002080c7211 */ /* 0x000fc600078a08ff */
[----:B------:R-:W-:Y:S04]  /*700e0*/  STL.S16 [R1+0x48], R10 ;  /* 0x0000480a01007387 */ /* 0x000fe80000100600 */
[----:B------:R0:W-:Y:S01]  /*700f0*/  STL.S16 [R1+0x54], R3 ;  /* 0x0000540301007387 */ /* 0x0001e20000100600 */
[----:B------:R-:W-:Y:S02]  /*70100*/  PRMT R9, R14, 0x7632, R9 ;  /* 0x000076320e097816 */ /* 0x000fe40000000009 */
[----:B------:R-:W-:Y:S02]  /*70110*/  LEA.HI.X.SX32 R13, R8, R0, 0x1, P5 ;  /* 0x00000000080d7211 */ /* 0x000fe400028f0eff */
[----:B0-----:R-:W-:Y:S02]  /*70120*/  LEA R3, R21, R8, 0x1 ;  /* 0x0000000815037211 */ /* 0x001fe400078e08ff */
[----:B------:R-:W0:Y:S02]  /*70130*/  LDC R21, c[0x0][0x3e8] ;  /* 0x0000fa00ff157b82 */ /* 0x000e240000000800 */
[----:B------:R-:W-:Y:S01]  /*70140*/  LEA R16, P5, R3, R2, 0x1 ;  /* 0x0000000203107211 */ /* 0x000fe200078a08ff */
[----:B---3--:R-:W-:Y:S01]  /*70150*/  IMAD R14, R22, 0x2, R3 ;  /* 0x00000002160e7824 */ /* 0x008fe200078e0203 */
[----:B------:R-:W-:-:S02]  /*70160*/  PRMT R19, R15, 0x7632, R19 ;  /* 0x000076320f137816 */ /* 0x000fc40000000013 */
[----:B------:R-:W-:Y:S02]  /*70170*/  LEA.HI.X.SX32 R17, R3, R0, 0x1, P5 ;  /* 0x0000000003117211 */ /* 0x000fe400028f0eff */
[C---:B------:R-:W-:Y:S01]  /*70180*/  LEA R18, P5, R14.reuse, R2, 0x1 ;  /* 0x000000020e127211 */ /* 0x040fe200078a08ff */
[----:B------:R-:W-:Y:S01]  /*70190*/  STL.S16 [R1+0x5c], R9 ;  /* 0x00005c0901007387 */ /* 0x000fe20000100600 */
[----:B-----5:R-:W-:Y:S01]  /*701a0*/  LEA R3, R23, R14, 0x1 ;  /* 0x0000000e17037211 */ /* 0x020fe200078e08ff */
[----:B------:R-:W1:Y:S02]  /*701b0*/  LDC R22, c[0x0][0x3e8] ;  /* 0x0000fa00ff167b82 */ /* 0x000e640000000800 */
[----:B------:R-:W3:Y:S04]  /*701c0*/  LDS.128 R8, [R27+0x10000] ;  /* 0x010000001b087984 */ /* 0x000ee80000000c00 */
[----:B------:R5:W-:Y:S02]  /*701d0*/  STL.S16 [R1+0x60], R19 ;  /* 0x0000601301007387 */ /* 0x000be40000100600 */
[----:B------:R-:W3:Y:S02]  /*701e0*/  LDC R23, c[0x0][0x3e8] ;  /* 0x0000fa00ff177b82 */ /* 0x000ee40000000800 */
[----:B------:R2:W-:Y:S01]  /*701f0*/  STG.E.U16 desc[UR10][R12.64], R15 ;  /* 0x0000000f0c007986 */ /* 0x0005e2000c10150a */
[----:B-----5:R-:W-:-:S02]  /*70200*/  LEA.HI.X.SX32 R19, R14, R0, 0x1, P5 ;  /* 0x000000000e137211 */ /* 0x020fc400028f0eff */
[C---:B------:R-:W-:Y:S01]  /*70210*/  LEA R14, P5, R3.reuse, R2, 0x1 ;  /* 0x00000002030e7211 */ /* 0x040fe200078a08ff */
[----:B----4-:R4:W-:Y:S03]  /*70220*/  STG.E.U16 desc[UR10][R16.64], R4 ;  /* 0x0000000410007986 */ /* 0x0109e6000c10150a */
[----:B--2---:R-:W-:Y:S01]  /*70230*/  LEA.HI.X.SX32 R15, R3, R0, 0x1, P5 ;  /* 0x00000000030f7211 */ /* 0x004fe200028f0eff */
[--C-:B------:R-:W-:Y:S01]  /*70240*/  IMAD R12, R20, 0x2, R3.reuse ;  /* 0x00000002140c7824 */ /* 0x100fe200078e0203 */
[----:B------:R-:W-:Y:S01]  /*70250*/  STG.E.U16 desc[UR10][R18.64], R5 ;  /* 0x0000000512007986 */ /* 0x000fe2000c10150a */
[----:B------:R-:W-:Y:S02]  /*70260*/  PRMT R3, R4, 0x7632, R3 ;  /* 0x0000763204037816 */ /* 0x000fe40000000003 */
[----:B------:R-:W-:Y:S01]  /*70270*/  PRMT R13, R5, 0x7632, R13 ;  /* 0x00007632050d7816 */ /* 0x000fe2000000000d */
[----:B------:R2:W-:Y:S01]  /*70280*/  STG.E.U16 desc[UR10][R14.64], R6 ;  /* 0x000000060e007986 */ /* 0x0005e2000c10150a */
[----:B------:R-:W-:-:S03]  /*70290*/  PRMT R20, R7, 0x7632, R20 ;  /* 0x0000763207147816 */ /* 0x000fc60000000014 */
[----:B------:R0:W-:Y:S01]  /*702a0*/  STL.S16 [R1+0x38], R3 ;  /* 0x0000380301007387 */ /* 0x0001e20000100600 */
[----:B----4-:R-:W-:-:S03]  /*702b0*/  LEA R4, P5, R12, R2, 0x1 ;  /* 0x000000020c047211 */ /* 0x010fc600078a08ff */
[----:B------:R-:W-:Y:S01]  /*702c0*/  STL.S16 [R1+0x44], R13 ;  /* 0x0000440d01007387 */ /* 0x000fe20000100600 */
[----:B--2---:R-:W-:Y:S02]  /*702d0*/  PRMT R6, R6, 0x7632, R6 ;  /* 0x0000763206067816 */ /* 0x004fe40000000006 */
[----:B0-----:R-:W-:Y:S02]  /*702e0*/  LEA R3, R21, R12, 0x1 ;  /* 0x0000000c15037211 */ /* 0x001fe400078e08ff */
[----:B------:R-:W-:Y:S01]  /*702f0*/  LEA.HI.X.SX32 R5, R12, R0, 0x1, P5 ;  /* 0x000000000c057211 */ /* 0x000fe200028f0eff */
[----:B------:R1:W-:Y:S01]  /*70300*/  STL.S16 [R1+0x50], R6 ;  /* 0x0000500601007387 */ /* 0x0003e20000100600 */
[----:B------:R-:W0:Y:S03]  /*70310*/  LDC R21, c[0x0][0x3e8] ;  /* 0x0000fa00ff157b82 */ /* 0x000e260000000800 */
[----:B------:R2:W-:Y:S01]  /*70320*/  STL.S16 [R1+0x4c], R20 ;  /* 0x00004c1401007387 */ /* 0x0005e20000100600 */
[----:B------:R-:W-:-:S03]  /*70330*/  LEA R16, P5, R3, R2, 0x1 ;  /* 0x0000000203107211 */ /* 0x000fc600078a08ff */
[----:B------:R-:W4:Y:S01]  /*70340*/  LDS.128 R12, [R27+0x12000] ;  /* 0x012000001b0c7984 */ /* 0x000f220000000c00 */
[----:B-1----:R-:W-:Y:S01]  /*70350*/  IMAD R6, R22, 0x2, R3 ;  /* 0x0000000216067824 */ /* 0x002fe200078e0203 */
[----:B--2---:R-:W1:Y:S01]  /*70360*/  LDC R20, c[0x0][0x3e8] ;  /* 0x0000fa00ff147b82 */ /* 0x004e620000000800 */
[----:B------:R-:W-:-:S03]  /*70370*/  LEA.HI.X.SX32 R17, R3, R0, 0x1, P5 ;  /* 0x0000000003117211 */ /* 0x000fc600028f0eff */
[C---:B------:R-:W-:Y:S02]  /*70380*/  LEA R18, P5, R6.reuse, R2, 0x1 ;  /* 0x0000000206127211 */ /* 0x040fe400078a08ff */
[----:B---3--:R-:W-:Y:S02]  /*70390*/  LEA R3, R23, R6, 0x1 ;  /* 0x0000000617037211 */ /* 0x008fe400078e08ff */
[----:B------:R-:W-:Y:S01]  /*703a0*/  LEA.HI.X.SX32 R19, R6, R0, 0x1, P5 ;  /* 0x0000000006137211 */ /* 0x000fe200028f0eff */
[----:B------:R-:W2:Y:S01]  /*703b0*/  LDC R22, c[0x0][0x3e8] ;  /* 0x0000fa00ff167b82 */ /* 0x000ea20000000800 */
[C---:B------:R-:W-:Y:S01]  /*703c0*/  LEA R6, P5, R3.reuse, R2, 0x1 ;  /* 0x0000000203067211 */ /* 0x040fe200078a08ff */
[----:B------:R3:W-:Y:S06]  /*703d0*/  STG.E.U16 desc[UR10][R4.64], R7 ;  /* 0x0000000704007986 */ /* 0x0007ec000c10150a */
[----:B------:R-:W5:Y:S01]  /*703e0*/  LDC R23, c[0x0][0x3e8] ;  /* 0x0000fa00ff177b82 */ /* 0x000f620000000800 */
[----:B------:R-:W-:Y:S01]  /*703f0*/  STG.E.U16 desc[UR10][R16.64], R8 ;  /* 0x0000000810007986 */ /* 0x000fe2000c10150a */
[----:B---3--:R-:W-:-:S03]  /*70400*/  LEA.HI.X.SX32 R7, R3, R0, 0x1, P5 ;  /* 0x0000000003077211 */ /* 0x008fc600028f0eff */
[----:B------:R-:W-:Y:S01]  /*70410*/  STG.E.U16 desc[UR10][R18.64], R9 ;  /* 0x0000000912007986 */ /* 0x000fe2000c10150a */
[--C-:B-1----:R-:W-:Y:S01]  /*70420*/  IMAD R4, R20, 0x2, R3.reuse ;  /* 0x0000000214047824 */ /* 0x102fe200078e0203 */
[----:B------:R-:W-:Y:S01]  /*70430*/  PRMT R3, R9, 0x7632, R3 ;  /* 0x0000763209037816 */ /* 0x000fe20000000003 */
[----:B------:R-:W1:Y:S01]  /*70440*/  LDC R20, c[0x0][0x3e8] ;  /* 0x0000fa00ff147b82 */ /* 0x000e620000000800 */
[----:B------:R3:W-:Y:S01]  /*70450*/  STG.E.U16 desc[UR10][R6.64], R10 ;  /* 0x0000000a06007986 */ /* 0x0007e2000c10150a */
[----:B------:R-:W-:Y:S02]  /*70460*/  PRMT R5, R10, 0x7632, R5 ;  /* 0x000076320a057816 */ /* 0x000fe40000000005 */
[----:B---3--:R-:W-:Y:S02]  /*70470*/  PRMT R6, R8, 0x7632, R6 ;  /* 0x0000763208067816 */ /* 0x008fe40000000006 */
        /* <DEDUP_REMOVED lines=18> */
[----:B---3--:R-:W-:-:S02]  /*705a0*/  LEA.HI.X.SX32 R19, R10, R0, 0x1, P5 ;  /* 0x000000000a137211 */ /* 0x008fc400028f0eff */
[C---:B------:R-:W-:Y:S01]  /*705b0*/  LEA R10, P5, R3.reuse, R2, 0x1 ;  /* 0x00000002030a7211 */ /* 0x040fe200078a08ff */
[----:B----4-:R-:W-:Y:S03]  /*705c0*/  STG.E.U16 desc[UR10][R16.64], R12 ;  /* 0x0000000c10007986 */ /* 0x010fe6000c10150a */
        /* <DEDUP_REMOVED lines=28> */
[----:B------:R5:W-:Y:S01]  /*70790*/  STG.E.U16 desc[UR10][R16.64], R4 ;  /* 0x0000000410007986 */ /* 0x000be2000c10150a */
[--C-:B-1----:R-:W-:Y:S01]  /*707a0*/  IMAD R12, R20, 0x2, R3.reuse ;  /* 0x00000002140c7824 */ /* 0x102fe200078e0203 */
[----:B------:R-:W-:Y:S01]  /*707b0*/  LEA.HI.X.SX32 R15, R3, R0, 0x1, P5 ;  /* 0x00000000030f7211 */ /* 0x000fe200028f0eff */
[----:B------:R-:W1:Y:S01]  /*707c0*/  LDC R20, c[0x0][0x3e8] ;  /* 0x0000fa00ff147b82 */ /* 0x000e620000000800 */
[----:B------:R-:W-:-:S02]  /*707d0*/  PRMT R3, R5, 0x7632, R3 ;  /* 0x0000763205037816 */ /* 0x000fc40000000003 */
[----:B-----5:R-:W-:Y:S01]  /*707e0*/  PRMT R4, R4, 0x7632, R4 ;  /* 0x0000763204047816 */ /* 0x020fe20000000004 */
[----:B------:R-:W-:Y:S04]  /*707f0*/  STG.E.U16 desc[UR10][R18.64], R5 ;  /* 0x0000000512007986 */ /* 0x000fe8000c10150a */
[----:B------:R5:W-:Y:S04]  /*70800*/  STG.E.U16 desc[UR10][R14.64], R6 ;  /* 0x000000060e007986 */ /* 0x000be8000c10150a */
[----:B------:R0:W-:Y:S04]  /*70810*/  STL.S16 [R1+0x8], R4 ;  /* 0x0000080401007387 */ /* 0x0001e80000100600 */
[----:B------:R2:W-:Y:S01]  /*70820*/  STL.S16 [R1+0x14], R3 ;  /* 0x0000140301007387 */ /* 0x0005e20000100600 */
[----:B-----5:R-:W-:-:S02]  /*70830*/  PRMT R6, R6, 0x7632, R6 ;  /* 0x0000763206067816 */ /* 0x020fc40000000006 */
[C---:B0-----:R-:W-:Y:S02]  /*70840*/  LEA R4, P5, R12.reuse, R2, 0x1 ;  /* 0x000000020c047211 */ /* 0x041fe400078a08ff */
[----:B--2---:R-:W-:Y:S01]  /*70850*/  LEA R3, R21, R12, 0x1 ;  /* 0x0000000c15037211 */ /* 0x004fe200078e08ff */
[----:B------:R4:W-:Y:S01]  /*70860*/  STL.S16 [R1+0x1c], R6 ;  /* 0x00001c0601007387 */ /* 0x0009e20000100600 */
[----:B------:R-:W-:Y:S01]  /*70870*/  LEA.HI.X.SX32 R5, R12, R0, 0x1, P5 ;  /* 0x000000000c057211 */ /* 0x000fe200028f0eff */
[----:B------:R-:W0:Y:S01]  /*70880*/  LDC R21, c[0x0][0x3e8] ;  /* 0x0000fa00ff157b82 */ /* 0x000e220000000800 */
[C---:B------:R-:W-:Y:S01]  /*70890*/  LEA R16, P5, R3.reuse, R2, 0x1 ;  /* 0x0000000203107211 */ /* 0x040fe200078a08ff */
[----:B------:R-:W2:Y:S01]  /*708a0*/  LDS.128 R12, [R27+0x18000] ;  /* 0x018000001b0c7984 */ /* 0x000ea20000000c00 */
[----:B----4-:R-:W-:Y:S02]  /*708b0*/  IMAD R6, R22, 0x2, R3 ;  /* 0x0000000216067824 */ /* 0x010fe400078e0203 */
[----:B------:R-:W-:Y:S01]  /*708c0*/  LEA.HI.X.SX32 R17, R3, R0, 0x1, P5 ;  /* 0x0000000003117211 */ /* 0x000fe200028f0eff */
[----:B------:R1:W-:Y:S01]  /*708d0*/  STG.E.U16 desc[UR10][R4.64], R7 ;  /* 0x0000000704007986 */ /* 0x0003e2000c10150a */
[----:B------:R-:W-:Y:S01]  /*708e0*/  PRMT R25, R7, 0x7632, R25 ;  /* 0x0000763207197816 */ /* 0x000fe20000000019 */
[----:B------:R-:W4:Y:S01]  /*708f0*/  LDC R22, c[0x0][0x3e8] ;  /* 0x0000fa00ff167b82 */ /* 0x000f220000000800 */
[----:B------:R-:W-:-:S02]  /*70900*/  LEA R18, P5, R6, R2, 0x1 ;  /* 0x0000000206127211 */ /* 0x000fc400078a08ff */
[----:B------:R-:W-:Y:S02]  /*70910*/  LEA R3, R23, R6, 0x1 ;  /* 0x0000000617037211 */ /* 0x000fe400078e08ff */
[----:B------:R-:W-:Y:S02]  /*70920*/  LEA.HI.X.SX32 R19, R6, R0, 0x1, P5 ;  /* 0x0000000006137211 */ /* 0x000fe400028f0eff */
[C---:B------:R-:W-:Y:S01]  /*70930*/  LEA R6, P5, R3.reuse, R2, 0x1 ;  /* 0x0000000203067211 */ /* 0x040fe200078a08ff */
[----:B---3--:R3:W-:Y:S01]  /*70940*/  STG.E.U16 desc[UR10][R16.64], R8 ;  /* 0x0000000810007986 */ /* 0x0087e2000c10150a */
[----:B------:R-:W-:Y:S01]  /*70950*/  PRMT R26, R8, 0x7632, R26 ;  /* 0x00007632081a7816 */ /* 0x000fe2000000001a */
[----:B-1----:R-:W-:Y:S01]  /*70960*/  IMAD R4, R20, 0x2, R3 ;  /* 0x0000000214047824 */ /* 0x002fe200078e0203 */
[----:B------:R-:W-:Y:S01]  /*70970*/  LEA.HI.X.SX32 R7, R3, R0, 0x1, P5 ;  /* 0x0000000003077211 */ /* 0x000fe200028f0eff */
[----:B------:R-:W-:Y:S01]  /*70980*/  STG.E.U16 desc[UR10][R18.64], R9 ;  /* 0x0000000912007986 */ /* 0x000fe2000c10150a */
[----:B------:R-:W1:Y:S03]  /*70990*/  LDC R23, c[0x0][0x3e8] ;  /* 0x0000fa00ff177b82 */ /* 0x000e660000000800 */
[----:B------:R5:W-:Y:S01]  /*709a0*/  STG.E.U16 desc[UR10][R6.64], R10 ;  /* 0x0000000a06007986 */ /* 0x000be2000c10150a */
[----:B---3--:R-:W-:-:S04]  /*709b0*/  LEA R8, P5, R4, R2, 0x1 ;  /* 0x0000000204087211 */ /* 0x008fc800078a08ff */
[----:B------:R-:W3:Y:S01]  /*709c0*/  LDC R20, c[0x0][0x3e8] ;  /* 0x0000fa00ff147b82 */ /* 0x000ee20000000800 */
[----:B-----5:R-:W-:Y:S02]  /*709d0*/  PRMT R6, R9, 0x7632, R6 ;  /* 0x0000763209067816 */ /* 0x020fe40000000006 */
[----:B------:R-:W-:-:S05]  /*709e0*/  LEA.HI.X.SX32 R9, R4, R0, 0x1, P5 ;  /* 0x0000000004097211 */ /* 0x000fca00028f0eff */
[----:B------:R5:W-:Y:S02]  /*709f0*/  STG.E.U16 desc[UR10][R8.64], R11 ;  /* 0x0000000b08007986 */ /* 0x000be4000c10150a */
[----:B-----5:R-:W5:Y:S01]  /*70a00*/  S2R R9, SR_TID.X ;  /* 0x0000000000097919 */ /* 0x020f620000002100 */
[----:B0-----:R-:W-:Y:S02]  /*70a10*/  LEA R3, R21, R4, 0x1 ;  /* 0x0000000415037211 */ /* 0x001fe400078e08ff */
[----:B------:R-:W-:Y:S01]  /*70a20*/  PRMT R5, R10, 0x7632, R5 ;  /* 0x000076320a057816 */ /* 0x000fe20000000005 */
[----:B------:R-:W0:Y:S01]  /*70a30*/  LDC R21, c[0x0][0x3e8] ;  /* 0x0000fa00ff157b82 */ /* 0x000e220000000800 */
[C---:B------:R-:W-:Y:S01]  /*70a40*/  LEA R16, P5, R3.reuse, R2, 0x1 ;  /* 0x0000000203107211 */ /* 0x040fe200078a08ff */
[----:B----4-:R-:W-:Y:S01]  /*70a50*/  IMAD R10, R22, 0x2, R3 ;  /* 0x00000002160a7824 */ /* 0x010fe200078e0203 */
[----:B------:R4:W-:Y:S02]  /*70a60*/  STL.S16 [R1+0x20], R25 ;  /* 0x0000201901007387 */ /* 0x0009e40000100600 */
[----:B------:R-:W-:-:S02]  /*70a70*/  LEA.HI.X.SX32 R17, R3, R0, 0x1, P5 ;  /* 0x0000000003117211 */ /* 0x000fc400028f0eff */
[----:B------:R-:W-:Y:S01]  /*70a80*/  STL.S16 [R1], R6 ;  /* 0x0000000601007387 */ /* 0x000fe20000100600 */
[C---:B------:R-:W-:Y:S02]  /*70a90*/  LEA R18, P5, R10.reuse, R2, 0x1 ;  /* 0x000000020a127211 */ /* 0x040fe400078a08ff */
[----:B-1----:R-:W-:Y:S01]  /*70aa0*/  LEA R3, R23, R10, 0x1 ;  /* 0x0000000a17037211 */ /* 0x002fe200078e08ff */
[----:B------:R-:W-:Y:S01]  /*70ab0*/  STL.S16 [R1+0x10], R5 ;  /* 0x0000100501007387 */ /* 0x000fe20000100600 */
[----:B----4-:R-:W1:Y:S03]  /*70ac0*/  LDC R25, c[0x0][0x3e8] ;  /* 0x0000fa00ff197b82 */ /* 0x010e660000000800 */
[----:B------:R4:W1:Y:S01]  /*70ad0*/  LDS.128 R4, [R27+0x1a000] ;  /* 0x01a000001b047984 */ /* 0x0008620000000c00 */
[----:B------:R-:W-:Y:S01]  /*70ae0*/  LEA.HI.X.SX32 R19, R10, R0, 0x1, P5 ;  /* 0x000000000a137211 */ /* 0x000fe200028f0eff */
[----:B---3--:R-:W-:Y:S01]  /*70af0*/  IMAD R8, R20, 0x2, R3 ;  /* 0x0000000214087824 */ /* 0x008fe200078e0203 */
[----:B------:R-:W-:Y:S01]  /*70b00*/  LEA R10, P5, R3, R2, 0x1 ;  /* 0x00000002030a7211 */ /* 0x000fe200078a08ff */
[----:B--2---:R2:W-:Y:S01]  /*70b10*/  STG.E.U16 desc[UR10][R16.64], R12 ;  /* 0x0000000c10007986 */ /* 0x0045e2000c10150a */
[----:B------:R-:W-:Y:S01]  /*70b20*/  PRMT R24, R11, 0x7632, R24 ;  /* 0x000076320b187816 */ /* 0x000fe20000000018 */
[----:B------:R-:W3:Y:S01]  /*70b30*/  LDC R20, c[0x0][0x3e8] ;  /* 0x0000fa00ff147b82 */ /* 0x000ee20000000800 */
[----:B------:R-:W-:-:S02]  /*70b40*/  LEA.HI.X.SX32 R11, R3, R0, 0x1, P5 ;  /* 0x00000000030b7211 */ /* 0x000fc400028f0eff */
[----:B------:R-:W-:-:S05]  /*70b50*/  PRMT R22, R12, 0x7632, R22 ;  /* 0x000076320c167816 */ /* 0x000fca0000000016 */
[----:B----4-:R-:W4:Y:S01]  /*70b60*/  LDC R27, c[0x0][0x3e8] ;  /* 0x0000fa00ff1b7b82 */ /* 0x010f220000000800 */
[----:B-----5:R-:W-:Y:S02]  /*70b70*/  LOP3.LUT R9, R9, 0x1ff, RZ, 0xc0, !PT ;  /* 0x000001ff09097812 */ /* 0x020fe400078ec0ff */
[----:B--2---:R-:W-:Y:S01]  /*70b80*/  LEA R12, P5, R8, R2, 0x1 ;  /* 0x00000002080c7211 */ /* 0x004fe200078a08ff */
[----:B------:R2:W-:Y:S01]  /*70b90*/  STG.E.U16 desc[UR10][R18.64], R13 ;  /* 0x0000000d12007986 */ /* 0x0005e2000c10150a */
[----:B------:R-:W-:Y:S02]  /*70ba0*/  PRMT R23, R13, 0x7632, R23 ;  /* 0x000076320d177816 */ /* 0x000fe40000000017 */
[----:B------:R-:W-:Y:S01]  /*70bb0*/  LEA R9, R9, UR7, 0x4 ;  /* 0x0000000709097c11 */ /* 0x000fe2000f8e20ff */
[----:B------:R5:W-:Y:S01]  /*70bc0*/  STL.S16 [R1+0xc], R24 ;  /* 0x00000c1801007387 */ /* 0x000be20000100600 */
[----:B0-----:R-:W-:-:S03]  /*70bd0*/  LEA R3, R21, R8, 0x1 ;  /* 0x0000000815037211 */ /* 0x001fc600078e08ff */
[----:B------:R1:W-:Y:S01]  /*70be0*/  STG.E.U16 desc[UR10][R10.64], R14 ;  /* 0x0000000e0a007986 */ /* 0x0003e2000c10150a */
[----:B--2---:R-:W-:Y:S01]  /*70bf0*/  LEA.HI.X.SX32 R13, R8, R0, 0x1, P5 ;  /* 0x00000000080d7211 */ /* 0x004fe200028f0eff */
[----:B-----5:R-:W0:Y:S02]  /*70c00*/  LDC R24, c[0x0][0x3e8] ;  /* 0x0000fa00ff187b82 */ /* 0x020e240000000800 */
[----:B------:R-:W2:Y:S04]  /*70c10*/  LDS.128 R8, [R9+0x1c000] ;  /* 0x01c0000009087984 */ /* 0x000ea80000000c00 */
[----:B------:R5:W-:Y:S01]  /*70c20*/  STG.E.U16 desc[UR10][R12.64], R15 ;  /* 0x0000000f0c007986 */ /* 0x000be2000c10150a */
[----:B------:R-:W-:Y:S01]  /*70c30*/  PRMT R28, R14, 0x7632, R28 ;  /* 0x000076320e1c7816 */ /* 0x000fe2000000001c */
[----:B-1----:R-:W-:Y:S01]  /*70c40*/  IMAD R14, R25, 0x2, R3 ;  /* 0x00000002190e7824 */ /* 0x002fe200078e0203 */
[C---:B------:R-:W-:Y:S01]  /*70c50*/  LEA R16, P5, R3.reuse, R2, 0x1 ;  /* 0x0000000203107211 */ /* 0x040fe200078a08ff */
[----:B------:R-:W1:Y:S01]  /*70c60*/  LDC R25, c[0x0][0x3e8] ;  /* 0x0000fa00ff197b82 */ /* 0x000e620000000800 */
[----:B-----5:R-:W5:Y:S02]  /*70c70*/  S2R R13, SR_TID.X ;  /* 0x00000000000d7919 */ /* 0x020f640000002100 */
[----:B------:R-:W-:-:S02]  /*70c80*/  LEA.HI.X.SX32 R17, R3, R0, 0x1, P5 ;  /* 0x0000000003117211 */ /* 0x000fc400028f0eff */
[C---:B------:R-:W-:Y:S02]  /*70c90*/  LEA R18, P5, R14.reuse, R2, 0x1 ;  /* 0x000000020e127211 */ /* 0x040fe400078a08ff */
[----:B----4-:R-:W-:Y:S02]  /*70ca0*/  LEA R3, R27, R14, 0x1 ;  /* 0x0000000e1b037211 */ /* 0x010fe400078e08ff */
[----:B------:R-:W-:Y:S01]  /*70cb0*/  LEA.HI.X.SX32 R19, R14, R0, 0x1, P5 ;  /* 0x000000000e137211 */ /* 0x000fe200028f0eff */
[----:B------:R-:W4:Y:S01]  /*70cc0*/  LDC R27, c[0x0][0x3e8] ;  /* 0x0000fa00ff1b7b82 */ /* 0x000f220000000800 */
[----:B------:R-:W-:Y:S01]  /*70cd0*/  LEA R14, P5, R3, R2, 0x1 ;  /* 0x00000002030e7211 */ /* 0x000fe200078a08ff */
[----:B---3--:R-:W-:Y:S01]  /*70ce0*/  IMAD R12, R20, 0x2, R3 ;  /* 0x00000002140c7824 */ /* 0x008fe200078e0203 */
[----:B------:R-:W-:Y:S02]  /*70cf0*/  PRMT R29, R15, 0x7632, R29 ;  /* 0x000076320f1d7816 */ /* 0x000fe4000000001d */
[----:B------:R-:W-:-:S02]  /*70d00*/  LEA.HI.X.SX32 R15, R3, R0, 0x1, P5 ;  /* 0x00000000030f7211 */ /* 0x000fc400028f0eff */
[----:B0-----:R-:W-:Y:S02]  /*70d10*/  LEA R3, R24, R12, 0x1 ;  /* 0x0000000c18037211 */ /* 0x001fe400078e08ff */
[----:B------:R-:W-:Y:S01]  /*70d20*/  PRMT R24, R7, 0x7632, R24 ;  /* 0x0000763207187816 */ /* 0x000fe20000000018 */
[----:B------:R0:W-:Y:S01]  /*70d30*/  STG.E.U16 desc[UR10][R16.64], R4 ;  /* 0x0000000410007986 */ /* 0x0001e2000c10150a */
[----:B------:R-:W-:-:S03]  /*70d40*/  PRMT R20, R4, 0x7632, R20 ;  /* 0x0000763204147816 */ /* 0x000fc60000000014 */
[----:B------:R3:W-:Y:S01]  /*70d50*/  STL.S16 [R1+0x4], R24 ;  /* 0x0000041801007387 */ /* 0x0007e20000100600 */
[----:B------:R-:W-:-:S03]  /*70d60*/  PRMT R21, R5, 0x7632, R21 ;  /* 0x0000763205157816 */ /* 0x000fc60000000015 */
[----:B------:R1:W-:Y:S01]  /*70d70*/  STG.E.U16 desc[UR10][R18.64], R5 ;  /* 0x0000000512007986 */ /* 0x0003e2000c10150a */
[C---:B0-----:R-:W-:Y:S01]  /*70d80*/  LEA R4, P5, R12.reuse, R2, 0x1 ;  /* 0x000000020c047211 */ /* 0x041fe200078a08ff */
[----:B---3--:R-:W0:Y:S01]  /*70d90*/  LDC R24, c[0x0][0x3e8] ;  /* 0x0000fa00ff187b82 */ /* 0x008e220000000800 */
[----:B-----5:R-:W-:Y:S02]  /*70da0*/  LOP3.LUT R13, R13, 0x1ff, RZ, 0xc0, !PT ;  /* 0x000001ff0d0d7812 */ /* 0x020fe400078ec0ff */
[----:B-1----:R-:W-:Y:S02]  /*70db0*/  LEA.HI.X.SX32 R5, R12, R0, 0x1, P5 ;  /* 0x000000000c057211 */ /* 0x002fe400028f0eff */
[----:B------:R-:W-:Y:S01]  /*70dc0*/  LEA R16, P5, R3, R2, 0x1 ;  /* 0x0000000203107211 */ /* 0x000fe200078a08ff */
[----:B------:R-:W-:Y:S01]  /*70dd0*/  IMAD R19, R25, 0x2, R3 ;  /* 0x0000000219137824 */ /* 0x000fe200078e0203 */
[----:B------:R-:W-:Y:S02]  /*70de0*/  LEA R13, R13, UR7, 0x4 ;  /* 0x000000070d0d7c11 */ /* 0x000fe4000f8e20ff */
[----:B------:R-:W-:Y:S01]  /*70df0*/  LEA.HI.X.SX32 R17, R3, R0, 0x1, P5 ;  /* 0x0000000003117211 */ /* 0x000fe200028f0eff */
[----:B------:R1:W-:Y:S01]  /*70e00*/  STG.E.U16 desc[UR10][R14.64], R6 ;  /* 0x000000060e007986 */ /* 0x0003e2000c10150a */
[----:B------:R-:W-:-:S02]  /*70e10*/  LEA R18, P5, R19, R2, 0x1 ;  /* 0x0000000213127211 */ /* 0x000fc400078a08ff */
[----:B----4-:R-:W-:Y:S01]  /*70e20*/  LEA R3, R27, R19, 0x1 ;  /* 0x000000131b037211 */ /* 0x010fe200078e08ff */
[----:B------:R-:W-:Y:S01]  /*70e30*/  STG.E.U16 desc[UR10][R4.64], R7 ;  /* 0x0000000704007986 */ /* 0x000fe2000c10150a */
[----:B------:R-:W-:Y:S01]  /*70e40*/  PRMT R25, R6, 0x7632, R25 ;  /* 0x0000763206197816 */ /* 0x000fe20000000019 */
[----:B------:R-:W3:Y:S02]  /*70e50*/  LDC R27, c[0x0][0x3e8] ;  /* 0x0000fa00ff1b7b82 */ /* 0x000ee40000000800 */
[----:B--2---:R2:W-:Y:S01]  /*70e60*/  STG.E.U16 desc[UR10][R16.64], R8 ;  /* 0x0000000810007986 */ /* 0x0045e2000c10150a */
[----:B------:R-:W-:-:S03]  /*70e70*/  LEA.HI.X.SX32 R19, R19, R0, 0x1, P5 ;  /* 0x0000000013137211 */ /* 0x000fc600028f0eff */
[----:B------:R-:W4:Y:S01]  /*70e80*/  LDS.128 R12, [R13+0x1e000] ;  /* 0x01e000000d0c7984 */ /* 0x000f220000000c00 */
[C---:B-1----:R-:W-:Y:S01]  /*70e90*/  LEA R6, P5, R3.reuse, R2, 0x1 ;  /* 0x0000000203067211 */ /* 0x042fe200078a08ff */
[----:B--2---:R-:W1:Y:S03]  /*70ea0*/  LDC R17, c[0x0][0x3e8] ;  /* 0x0000fa00ff117b82 */ /* 0x004e660000000800 */
[----:B------:R-:W-:Y:S01]  /*70eb0*/  LEA.HI.X.SX32 R7, R3, R0, 0x1, P5 ;  /* 0x0000000003077211 */ /* 0x000fe200028f0eff */
[----:B------:R-:W-:Y:S01]  /*70ec0*/  STG.E.U16 desc[UR10][R18.64], R9 ;  /* 0x0000000912007986 */ /* 0x000fe2000c10150a */
[----:B0-----:R-:W-:Y:S01]  /*70ed0*/  IMAD R5, R24, 0x2, R3 ;  /* 0x0000000218057824 */ /* 0x001fe200078e0203 */
[----:B------:R-:W-:Y:S02]  /*70ee0*/  PRMT R24, R10, 0x7632, R24 ;  /* 0x000076320a187816 */ /* 0x000fe40000000018 */
[----:B------:R0:W-:Y:S01]  /*70ef0*/  STG.E.U16 desc[UR10][R6.64], R10 ;  /* 0x0000000a06007986 */ /* 0x0001e2000c10150a */
[----:B------:R-:W2:Y:S08]  /*70f00*/  LDC R16, c[0x0][0x3e8] ;  /* 0x0000fa00ff107b82 */ /* 0x000eb00000000800 */
[----:B0-----:R-:W0:Y:S01]  /*70f10*/  LDC R10, c[0x0][0x3e8] ;  /* 0x0000fa00ff0a7b82 */ /* 0x001e220000000800 */
[----:B------:R-:W-:-:S02]  /*70f20*/  LEA R4, P5, R5, R2, 0x1 ;  /* 0x0000000205047211 */ /* 0x000fc400078a08ff */
[----:B-1----:R-:W-:Y:S02]  /*70f30*/  LEA R3, R17, R5, 0x1 ;  /* 0x0000000511037211 */ /* 0x002fe400078e08ff */
[----:B------:R-:W-:-:S03]  /*70f40*/  PRMT R19, R9, 0x7632, R19 ;  /* 0x0000763209137816 */ /* 0x000fc60000000013 */
[----:B------:R-:W1:Y:S01]  /*70f50*/  LDC R17, c[0x0][0x3e8] ;  /* 0x0000fa00ff117b82 */ /* 0x000e620000000800 */
[----:B------:R-:W-:Y:S01]  /*70f60*/  LEA.HI.X.SX32 R5, R5, R0, 0x1, P5 ;  /* 0x0000000005057211 */ /* 0x000fe200028f0eff */
[----:B---3--:R-:W-:Y:S01]  /*70f70*/  IMAD R9, R27, 0x2, R3 ;  /* 0x000000021b097824 */ /* 0x008fe200078e0203 */
[C---:B------:R-:W-:Y:S02]  /*70f80*/  LEA R6, P5, R3.reuse, R2, 0x1 ;  /* 0x0000000203067211 */ /* 0x040fe400078a08ff */
[----:B------:R-:W-:Y:S02]  /*70f90*/  PRMT R18, R8, 0x7632, R18 ;  /* 0x0000763208127816 */ /* 0x000fe40000000012 */
[----:B------:R-:W-:Y:S02]  /*70fa0*/  LEA.HI.X.SX32 R7, R3, R0, 0x1, P5 ;  /* 0x0000000003077211 */ /* 0x000fe400028f0eff */
[----:B------:R-:W-:Y:S01]  /*70fb0*/  LEA R8, P5, R9, R2, 0x1 ;  /* 0x0000000209087211 */ /* 0x000fe200078a08ff */
[----:B------:R3:W-:Y:S01]  /*70fc0*/  STG.E.U16 desc[UR10][R4.64], R11 ;  /* 0x0000000b04007986 */ /* 0x0007e2000c10150a */
[----:B0-----:R-:W-:-:S02]  /*70fd0*/  LEA R3, R10, R9, 0x1 ;  /* 0x000000090a037211 */ /* 0x001fc400078e08ff */
[----:B------:R-:W-:Y:S01]  /*70fe0*/  LEA.HI.X.SX32 R9, R9, R0, 0x1, P5 ;  /* 0x0000000009097211 */ /* 0x000fe200028f0eff */
[----:B----4-:R-:W-:Y:S01]  /*70ff0*/  STG.E.U16 desc[UR10][R6.64], R12 ;  /* 0x0000000c06007986 */ /* 0x010fe2000c10150a */
[----:B------:R-:W-:Y:S01]  /*71000*/  PRMT R27, R11, 0x7632, R27 ;  /* 0x000076320b1b7816 */ /* 0x000fe2000000001b */
[----:B------:R-:W0:Y:S02]  /*71010*/  LDC R10, c[0x0][0x3e8] ;  /* 0x0000fa00ff0a7b82 */ /* 0x000e240000000800 */
[----:B------:R4:W-:Y:S01]  /*71020*/  STG.E.U16 desc[UR10][R8.64], R13 ;  /* 0x0000000d08007986 */ /* 0x0009e2000c10150a */
[----:B---3--:R-:W-:-:S05]  /*71030*/  LEA R4, P5, R3, R2, 0x1 ;  /* 0x0000000203047211 */ /* 0x008fca00078a08ff */
[----:B------:R-:W3:Y:S08]  /*71040*/  LDC R11, c[0x0][0x3e8] ;  /* 0x0000fa00ff0b7b82 */ /* 0x000ef00000000800 */
[----:B----4-:R-:W4:Y:S01]  /*71050*/  LDC R8, c[0x0][0x3e8] ;  /* 0x0000fa00ff087b82 */ /* 0x010f220000000800 */
[----:B------:R-:W-:Y:S01]  /*71060*/  LEA.HI.X.SX32 R5, R3, R0, 0x1, P5 ;  /* 0x0000000003057211 */ /* 0x000fe200028f0eff */
[----:B--2---:R-:W-:-:S04]  /*71070*/  IMAD R3, R16, 0x2, R3 ;  /* 0x0000000210037824 */ /* 0x004fc800078e0203 */
[----:B------:R1:W-:Y:S01]  /*71080*/  STG.E.U16 desc[UR10][R4.64], R14 ;  /* 0x0000000e04007986 */ /* 0x0003e2000c10150a */
[C---:B------:R-:W-:Y:S01]  /*71090*/  LEA R6, P5, R3.reuse, R2, 0x1 ;  /* 0x0000000203067211 */ /* 0x040fe200078a08ff */
[----:B------:R-:W2:Y:S03]  /*710a0*/  LDC R9, c[0x0][0x3e8] ;  /* 0x0000fa00ff097b82 */ /* 0x000ea60000000800 */
[----:B------:R-:W-:Y:S02]  /*710b0*/  LEA.HI.X.SX32 R7, R3, R0, 0x1, P5 ;  /* 0x0000000003077211 */ /* 0x000fe400028f0eff */
[----:B-1----:R-:W-:-:S04]  /*710c0*/  LEA R5, R17, R3, 0x1 ;  /* 0x0000000311057211 */ /* 0x002fc800078e08ff */
[C---:B------:R-:W-:Y:S01]  /*710d0*/  LEA R4, P5, R5.reuse, R2, 0x1 ;  /* 0x0000000205047211 */ /* 0x040fe200078a08ff */
[----:B----4-:R-:W-:Y:S01]  /*710e0*/  IMAD R3, R8, 0x2, R5 ;  /* 0x0000000208037824 */ /* 0x010fe200078e0205 */
[----:B------:R1:W-:Y:S02]  /*710f0*/  STG.E.U16 desc[UR10][R6.64], R15 ;  /* 0x0000000f06007986 */ /* 0x0003e4000c10150a */
[----:B------:R-:W-:Y:S02]  /*71100*/  LEA.HI.X.SX32 R5, R5, R0, 0x1, P5 ;  /* 0x0000000005057211 */ /* 0x000fe400028f0eff */
[----:B------:R-:W-:Y:S02]  /*71110*/  PRMT R16, R15, 0x7632, R16 ;  /* 0x000076320f107816 */ /* 0x000fe40000000010 */
[----:B---3--:R-:W-:Y:S02]  /*71120*/  LEA R8, R11, R3, 0x1 ;  /* 0x000000030b087211 */ /* 0x008fe400078e08ff */
[C---:B-1----:R-:W-:Y:S01]  /*71130*/  LEA R6, P5, R3.reuse, R2, 0x1 ;  /* 0x0000000203067211 */ /* 0x042fe200078a08ff */
[----:B------:R-:W3:Y:S03]  /*71140*/  LDL.LU.S16 R15, [R1+0xb8] ;  /* 0x0000b800010f7983 */ /* 0x000ee60000300600 */
[----:B------:R-:W-:Y:S01]  /*71150*/  LEA.HI.X.SX32 R7, R3, R0, 0x1, P5 ;  /* 0x0000000003077211 */ /* 0x000fe200028f0eff */
[----:B------:R-:W4:Y:S04]  /*71160*/  LDL.LU.S16 R11, [R1+0x98] ;  /* 0x00009800010b7983 */ /* 0x000f280000300600 */
[----:B------:R-:W5:Y:S01]  /*71170*/  LDL.LU.S16 R3, [R1+0xa8] ;  /* 0x0000a80001037983 */ /* 0x000f620000300600 */
[----:B------:R-:W-:-:S02]  /*71180*/  PRMT R14, R12, 0x7632, R14 ;  /* 0x000076320c0e7816 */ /* 0x000fc4000000000e */
[----:B------:R-:W1:Y:S01]  /*71190*/  LDC R12, c[0x0][0x3e8] ;  /* 0x0000fa00ff0c7b82 */ /* 0x000e620000000800 */
[----:B-----5:R5:W-:Y:S02]  /*711a0*/  STG.E.U16 desc[UR10][R4.64], R3 ;  /* 0x0000000304007986 */ /* 0x020be4000c10150a */
[----:B-----5:R-:W-:Y:S01]  /*711b0*/  LEA R4, P5, R8, R2, 0x1 ;  /* 0x0000000208047211 */ /* 0x020fe200078a08ff */
[----:B0-----:R-:W-:Y:S02]  /*711c0*/  IMAD R3, R10, 0x2, R8 ;  /* 0x000000020a037824 */ /* 0x001fe400078e0208 */
[----:B------:R-:W5:Y:S01]  /*711d0*/  LDL.LU.S16 R10, [R1+0xa4] ;  /* 0x0000a400010a7983 */ /* 0x000f620000300600 */
[----:B------:R-:W-:-:S03]  /*711e0*/  LEA.HI.X.SX32 R5, R8, R0, 0x1, P5 ;  /* 0x0000000008057211 */ /* 0x000fc600028f0eff */
[----:B------:R-:W2:Y:S04]  /*711f0*/  LDL.LU.S16 R8, [R1+0xb4] ;  /* 0x0000b40001087983 */ /* 0x000ea80000300600 */
[----:B--2---:R0:W-:Y:S02]  /*71200*/  STG.E.U16 desc[UR10][R6.64], R8 ;  /* 0x0000000806007986 */ /* 0x0041e4000c10150a */
[----:B0-----:R-:W-:Y:S02]  /*71210*/  LEA R6, P5, R3, R2, 0x1 ;  /* 0x0000000203067211 */ /* 0x001fe400078a08ff */
[----:B------:R-:W-:Y:S02]  /*71220*/  LEA R8, R9, R3, 0x1 ;  /* 0x0000000309087211 */ /* 0x000fe400078e08ff */
[----:B------:R-:W-:Y:S01]  /*71230*/  LEA.HI.X.SX32 R7, R3, R0, 0x1, P5 ;  /* 0x0000000003077211 */ /* 0x000fe200028f0eff */
[----:B------:R-:W2:Y:S02]  /*71240*/  LDL.LU.S16 R9, [R1+0xb0] ;  /* 0x0000b00001097983 */ /* 0x000ea40000300600 */
[----:B-1----:R-:W-:-:S02]  /*71250*/  IMAD R3, R12, 0x2, R8 ;  /* 0x000000020c037824 */ /* 0x002fc400078e0208 */
[----:B------:R-:W2:Y:S04]  /*71260*/  LDL.LU.S16 R12, [R1+0xbc] ;  /* 0x0000bc00010c7983 */ /* 0x000ea80000300600 */
[----:B---3--:R0:W-:Y:S02]  /*71270*/  STG.E.U16 desc[UR10][R4.64], R15 ;  /* 0x0000000f04007986 */ /* 0x0081e4000c10150a */
[C---:B0-----:R-:W-:Y:S01]  /*71280*/  LEA R4, P5, R8.reuse, R2, 0x1 ;  /* 0x0000000208047211 */ /* 0x041fe200078a08ff */
[----:B------:R-:W0:Y:S03]  /*71290*/  LDC R15, c[0x0][0x3e8] ;  /* 0x0000fa00ff0f7b82 */ /* 0x000e260000000800 */
[----:B------:R-:W-:-:S05]  /*712a0*/  LEA.HI.X.SX32 R5, R8, R0, 0x1, P5 ;  /* 0x0000000008057211 */ /* 0x000fca00028f0eff */
[----:B------:R-:W1:Y:S02]  /*712b0*/  LDC R8, c[0x0][0x3e8] ;  /* 0x0000fa00ff087b82 */ /* 0x000e640000000800 */
[----:B-1----:R-:W-:Y:S01]  /*712c0*/  LEA R8, R8, R3, 0x1 ;  /* 0x0000000308087211 */ /* 0x002fe200078e08ff */
[----:B--2---:R1:W-:Y:S02]  /*712d0*/  STG.E.U16 desc[UR10][R6.64], R12 ;  /* 0x0000000c06007986 */ /* 0x0043e4000c10150a */
[----:B-1----:R-:W-:-:S03]  /*712e0*/  LEA R6, P5, R3, R2, 0x1 ;  /* 0x0000000203067211 */ /* 0x002fc600078a08ff */
[----:B------:R-:W1:Y:S01]  /*712f0*/  LDC R12, c[0x0][0x3e8] ;  /* 0x0000fa00ff0c7b82 */ /* 0x000e620000000800 */
[----:B------:R-:W-:-:S07]  /*71300*/  LEA.HI.X.SX32 R7, R3, R0, 0x1, P5 ;  /* 0x0000000003077211 */ /* 0x000fce00028f0eff */
[----:B------:R-:W2:Y:S01]  /*71310*/  LDC R3, c[0x0][0x3e8] ;  /* 0x0000fa00ff037b82 */ /* 0x000ea20000000800 */
[----:B----4-:R3:W-:Y:S02]  /*71320*/  STG.E.U16 desc[UR10][R4.64], R11 ;  /* 0x0000000b04007986 */ /* 0x0107e4000c10150a */
[----:B---3--:R-:W-:-:S05]  /*71330*/  LEA R4, P5, R8, R2, 0x1 ;  /* 0x0000000208047211 */ /* 0x008fca00078a08ff */
[----:B------:R-:W3:Y:S01]  /*71340*/  LDC R11, c[0x0][0x3e8] ;  /* 0x0000fa00ff0b7b82 */ /* 0x000ee20000000800 */
[----:B------:R-:W-:Y:S01]  /*71350*/  LEA.HI.X.SX32 R5, R8, R0, 0x1, P5 ;  /* 0x0000000008057211 */ /* 0x000fe200028f0eff */
[----:B--2---:R-:W-:-:S06]  /*71360*/  IMAD R3, R3, 0x2, R8 ;  /* 0x0000000203037824 */ /* 0x004fcc00078e0208 */
[----:B------:R-:W2:Y:S01]  /*71370*/  LDC R8, c[0x0][0x3e8] ;  /* 0x0000fa00ff087b82 */ /* 0x000ea20000000800 */
[----:B-----5:R4:W-:Y:S02]  /*71380*/  STG.E.U16 desc[UR10][R6.64], R10 ;  /* 0x0000000a06007986 */ /* 0x0209e4000c10150a */
[----:B----4-:R-:W-:-:S05]  /*71390*/  LEA R6, P5, R3, R2, 0x1 ;  /* 0x0000000203067211 */ /* 0x010fca00078a08ff */
[----:B------:R-:W4:Y:S01]  /*713a0*/  LDC R10, c[0x0][0x3e8] ;  /* 0x0000fa00ff0a7b82 */ /* 0x000f220000000800 */
[----:B------:R-:W-:Y:S02]  /*713b0*/  LEA.HI.X.SX32 R7, R3, R0, 0x1, P5 ;  /* 0x0000000003077211 */ /* 0x000fe400028f0eff */
[----:B--2---:R-:W-:-:S05]  /*713c0*/  LEA R8, R8, R3, 0x1 ;  /* 0x0000000308087211 */ /* 0x004fca00078e08ff */
[----:B0-----:R-:W-:Y:S02]  /*713d0*/  IMAD R3, R15, 0x2, R8 ;  /* 0x000000020f037824 */ /* 0x001fe400078e0208 */
[----:B------:R-:W2:Y:S04]  /*713e0*/  LDL.LU.S16 R15, [R1+0xac] ;  /* 0x0000ac00010f7983 */ /* 0x000ea80000300600 */
[----:B------:R0:W-:Y:S02]  /*713f0*/  STG.E.U16 desc[UR10][R4.64], R9 ;  /* 0x0000000904007986 */ /* 0x0001e4000c10150a */
[C---:B0-----:R-:W-:Y:S01]  /*71400*/  LEA R4, P5, R8.reuse, R2, 0x1 ;  /* 0x0000000208047211 */ /* 0x041fe200078a08ff */
[----:B------:R-:W0:Y:S03]  /*71410*/  LDC R9, c[0x0][0x3e8] ;  /* 0x0000fa00ff097b82 */ /* 0x000e260000000800 */
[----:B------:R-:W-:-:S02]  /*71420*/  LEA.HI.X.SX32 R5, R8, R0, 0x1, P5 ;  /* 0x0000000008057211 */ /* 0x000fc400028f0eff */
[----:B-1----:R-:W-:Y:S02]  /*71430*/  LEA R8, R12, R3, 0x1 ;  /* 0x000000030c087211 */ /* 0x002fe400078e08ff */
[----:B------:R-:W5:Y:S04]  /*71440*/  LDL.LU.S16 R12, [R1+0x88] ;  /* 0x00008800010c7983 */ /* 0x000f680000300600 */
[----:B--2---:R1:W-:Y:S02]  /*71450*/  STG.E.U16 desc[UR10][R6.64], R15 ;  /* 0x0000000f06007986 */ /* 0x0043e4000c10150a */
[C---:B-1----:R-:W-:Y:S01]  /*71460*/  LEA R6, P5, R3.reuse, R2, 0x1 ;  /* 0x0000000203067211 */ /* 0x042fe200078a08ff */
[----:B------:R-:W1:Y:S03]  /*71470*/  LDC R15, c[0x0][0x3e8] ;  /* 0x0000fa00ff0f7b82 */ /* 0x000e660000000800 */
[----:B------:R-:W-:Y:S01]  /*71480*/  LEA.HI.X.SX32 R7, R3, R0, 0x1, P5 ;  /* 0x0000000003077211 */ /* 0x000fe200028f0eff */
[----:B---3--:R-:W-:-:S02]  /*71490*/  IMAD R3, R11, 0x2, R8 ;  /* 0x000000020b037824 */ /* 0x008fc400078e0208 */
[----:B------:R-:W2:Y:S04]  /*714a0*/  LDL.LU.S16 R11, [R1+0x94] ;  /* 0x00009400010b7983 */ /* 0x000ea80000300600 */
[----:B-----5:R3:W-:Y:S02]  /*714b0*/  STG.E.U16 desc[UR10][R4.64], R12 ;  /* 0x0000000c04007986 */ /* 0x0207e4000c10150a */
[C---:B---3--:R-:W-:Y:S01]  /*714c0*/  LEA R4, P5, R8.reuse, R2, 0x1 ;  /* 0x0000000208047211 */ /* 0x048fe200078a08ff */
[----:B------:R-:W3:Y:S03]  /*714d0*/  LDC R12, c[0x0][0x3e8] ;  /* 0x0000fa00ff0c7b82 */ /* 0x000ee60000000800 */
[----:B------:R-:W-:-:S02]  /*714e0*/  LEA.HI.X.SX32 R5, R8, R0, 0x1, P5 ;  /* 0x0000000008057211 */ /* 0x000fc400028f0eff */
[----:B----4-:R-:W-:Y:S02]  /*714f0*/  LEA R8, R10, R3, 0x1 ;  /* 0x000000030a087211 */ /* 0x010fe400078e08ff */
[----:B------:R-:W4:Y:S04]  /*71500*/  LDL.LU.S16 R10, [R1+0x9c] ;  /* 0x00009c00010a7983 */ /* 0x000f280000300600 */
[----:B--2---:R2:W-:Y:S02]  /*71510*/  STG.E.U16 desc[UR10][R6.64], R11 ;  /* 0x0000000b06007986 */ /* 0x0045e4000c10150a */
[C---:B--2---:R-:W-:Y:S01]  /*71520*/  LEA R6, P5, R3.reuse, R2, 0x1 ;  /* 0x0000000203067211 */ /* 0x044fe200078a08ff */
[----:B------:R-:W2:Y:S03]  /*71530*/  LDC R11, c[0x0][0x3e8] ;  /* 0x0000fa00ff0b7b82 */ /* 0x000ea60000000800 */
[----:B------:R-:W-:Y:S01]  /*71540*/  LEA.HI.X.SX32 R7, R3, R0, 0x1, P5 ;  /* 0x0000000003077211 */ /* 0x000fe200028f0eff */
[----:B0-----:R-:W-:-:S02]  /*71550*/  IMAD R3, R9, 0x2, R8 ;  /* 0x0000000209037824 */ /* 0x001fc400078e0208 */
[----:B------:R-:W5:Y:S04]  /*71560*/  LDL.LU.S16 R9, [R1+0xa0] ;  /* 0x0000a00001097983 */ /* 0x000f680000300600 */
[----:B----4-:R0:W-:Y:S02]  /*71570*/  STG.E.U16 desc[UR10][R4.64], R10 ;  /* 0x0000000a04007986 */ /* 0x0101e4000c10150a */
[C---:B0-----:R-:W-:Y:S01]  /*71580*/  LEA R4, P5, R8.reuse, R2, 0x1 ;  /* 0x0000000208047211 */ /* 0x041fe200078a08ff */
[----:B------:R-:W0:Y:S03]  /*71590*/  LDC R10, c[0x0][0x3e8] ;  /* 0x0000fa00ff0a7b82 */ /* 0x000e260000000800 */
[----:B------:R-:W-:-:S02]  /*715a0*/  LEA.HI.X.SX32 R5, R8, R0, 0x1, P5 ;  /* 0x0000000008057211 */ /* 0x000fc400028f0eff */
[----:B-1----:R-:W-:Y:S02]  /*715b0*/  LEA R8, R15, R3, 0x1 ;  /* 0x000000030f087211 */ /* 0x002fe400078e08ff */
[----:B------:R-:W4:Y:S04]  /*715c0*/  LDL.LU.S16 R15, [R1+0x78] ;  /* 0x00007800010f7983 */ /* 0x000f280000300600 */
[----:B-----5:R1:W-:Y:S02]  /*715d0*/  STG.E.U16 desc[UR10][R6.64], R9 ;  /* 0x0000000906007986 */ /* 0x0203e4000c10150a */
[C---:B-1----:R-:W-:Y:S01]  /*715e0*/  LEA R6, P5, R3.reuse, R2, 0x1 ;  /* 0x0000000203067211 */ /* 0x042fe200078a08ff */
[----:B------:R-:W1:Y:S03]  /*715f0*/  LDC R9, c[0x0][0x3e8] ;  /* 0x0000fa00ff097b82 */ /* 0x000e660000000800 */
[----:B------:R-:W-:Y:S01]  /*71600*/  LEA.HI.X.SX32 R7, R3, R0, 0x1, P5 ;  /* 0x0000000003077211 */ /* 0x000fe200028f0eff */
[----:B---3--:R-:W-:-:S02]  /*71610*/  IMAD R3, R12, 0x2, R8 ;  /* 0x000000020c037824 */ /* 0x008fc400078e0208 */
[----:B------:R-:W3:Y:S04]  /*71620*/  LDL.LU.S16 R12, [R1+0x84] ;  /* 0x00008400010c7983 */ /* 0x000ee80000300600 */
[----:B----4-:R4:W-:Y:S02]  /*71630*/  STG.E.U16 desc[UR10][R4.64], R15 ;  /* 0x0000000f04007986 */ /* 0x0109e4000c10150a */
[C---:B----4-:R-:W-:Y:S01]  /*71640*/  LEA R4, P5, R8.reuse, R2, 0x1 ;  /* 0x0000000208047211 */ /* 0x050fe200078a08ff */
[----:B------:R-:W4:Y:S03]  /*71650*/  LDC R15, c[0x0][0x3e8] ;  /* 0x0000fa00ff0f7b82 */ /* 0x000f260000000800 */
[----:B------:R-:W-:-:S02]  /*71660*/  LEA.HI.X.SX32 R5, R8, R0, 0x1, P5 ;  /* 0x0000000008057211 */ /* 0x000fc400028f0eff */
[----:B--2---:R-:W-:Y:S02]  /*71670*/  LEA R8, R11, R3, 0x1 ;  /* 0x000000030b087211 */ /* 0x004fe400078e08ff */
[----:B------:R-:W2:Y:S04]  /*71680*/  LDL.LU.S16 R11, [R1+0x90] ;  /* 0x00009000010b7983 */ /* 0x000ea80000300600 */
[----:B---3--:R3:W-:Y:S02]  /*71690*/  STG.E.U16 desc[UR10][R6.64], R12 ;  /* 0x0000000c06007986 */ /* 0x0087e4000c10150a */
[C---:B---3--:R-:W-:Y:S01]  /*716a0*/  LEA R6, P5, R3.reuse, R2, 0x1 ;  /* 0x0000000203067211 */ /* 0x048fe200078a08ff */
[----:B------:R-:W3:Y:S03]  /*716b0*/  LDC R12, c[0x0][0x3e8] ;  /* 0x0000fa00ff0c7b82 */ /* 0x000ee60000000800 */
[----:B------:R-:W-:Y:S01]  /*716c0*/  LEA.HI.X.SX32 R7, R3, R0, 0x1, P5 ;  /* 0x0000000003077211 */ /* 0x000fe200028f0eff */
[----:B0-----:R-:W-:-:S02]  /*716d0*/  IMAD R3, R10, 0x2, R8 ;  /* 0x000000020a037824 */ /* 0x001fc400078e0208 */
[----:B------:R-:W5:Y:S04]  /*716e0*/  LDL.LU.S16 R10, [R1+0x8c] ;  /* 0x00008c00010a7983 */ /* 0x000f680000300600 */
[----:B--2---:R0:W-:Y:S02]  /*716f0*/  STG.E.U16 desc[UR10][R4.64], R11 ;  /* 0x0000000b04007986 */ /* 0x0041e4000c10150a */
[C---:B0-----:R-:W-:Y:S01]  /*71700*/  LEA R4, P5, R8.reuse, R2, 0x1 ;  /* 0x0000000208047211 */ /* 0x041fe200078a08ff */
[----:B------:R-:W0:Y:S03]  /*71710*/  LDC R11, c[0x0][0x3e8] ;  /* 0x0000fa00ff0b7b82 */ /* 0x000e260000000800 */
[----:B------:R-:W-:-:S02]  /*71720*/  LEA.HI.X.SX32 R5, R8, R0, 0x1, P5 ;  /* 0x0000000008057211 */ /* 0x000fc400028f0eff */
[----:B-1----:R-:W-:Y:S02]  /*71730*/  LEA R8, R9, R3, 0x1 ;  /* 0x0000000309087211 */ /* 0x002fe400078e08ff */
[----:B------:R-:W2:Y:S04]  /*71740*/  LDL.LU.S16 R9, [R1+0x68] ;  /* 0x0000680001097983 */ /* 0x000ea80000300600 */
[----:B-----5:R1:W-:Y:S02]  /*71750*/  STG.E.U16 desc[UR10][R6.64], R10 ;  /* 0x0000000a06007986 */ /* 0x0203e4000c10150a */
[C---:B-1----:R-:W-:Y:S01]  /*71760*/  LEA R6, P5, R3.reuse, R2, 0x1 ;  /* 0x0000000203067211 */ /* 0x042fe200078a08ff */
[----:B------:R-:W1:Y:S03]  /*71770*/  LDC R10, c[0x0][0x3e8] ;  /* 0x0000fa00ff0a7b82 */ /* 0x000e660000000800 */
[----:B------:R-:W-:Y:S01]  /*71780*/  LEA.HI.X.SX32 R7, R3, R0, 0x1, P5 ;  /* 0x0000000003077211 */ /* 0x000fe200028f0eff */
[----:B----4-:R-:W-:-:S02]  /*71790*/  IMAD R3, R15, 0x2, R8 ;  /* 0x000000020f037824 */ /* 0x010fc400078e0208 */
[----:B------:R-:W4:Y:S04]  /*717a0*/  LDL.LU.S16 R15, [R1+0x74] ;  /* 0x00007400010f7983 */ /* 0x000f280000300600 */
[----:B--2---:R2:W-:Y:S02]  /*717b0*/  STG.E.U16 desc[UR10][R4.64], R9 ;  /* 0x0000000904007986 */ /* 0x0045e4000c10150a */
[C---:B--2---:R-:W-:Y:S01]  /*717c0*/  LEA R4, P5, R8.reuse, R2, 0x1 ;  /* 0x0000000208047211 */ /* 0x044fe200078a08ff */
[----:B------:R-:W2:Y:S03]  /*717d0*/  LDC R9, c[0x0][0x3e8] ;  /* 0x0000fa00ff097b82 */ /* 0x000ea60000000800 */
[----:B------:R-:W-:-:S02]  /*717e0*/  LEA.HI.X.SX32 R5, R8, R0, 0x1, P5 ;  /* 0x0000000008057211 */ /* 0x000fc400028f0eff */
[----:B---3--:R-:W-:Y:S02]  /*717f0*/  LEA R8, R12, R3, 0x1 ;  /* 0x000000030c087211 */ /* 0x008fe400078e08ff */
[----:B------:R-:W3:Y:S04]  /*71800*/  LDL.LU.S16 R12, [R1+0x7c] ;  /* 0x00007c00010c7983 */ /* 0x000ee80000300600 */
[----:B----4-:R4:W-:Y:S02]  /*71810*/  STG.E.U16 desc[UR10][R6.64], R15 ;  /* 0x0000000f06007986 */ /* 0x0109e4000c10150a */
[C---:B----4-:R-:W-:Y:S01]  /*71820*/  LEA R6, P5, R3.reuse, R2, 0x1 ;  /* 0x0000000203067211 */ /* 0x050fe200078a08ff */
[----:B------:R-:W4:Y:S03]  /*71830*/  LDC R15, c[0x0][0x3e8] ;  /* 0x0000fa00ff0f7b82 */ /* 0x000f260000000800 */
[----:B------:R-:W-:Y:S01]  /*71840*/  LEA.HI.X.SX32 R7, R3, R0, 0x1, P5 ;  /* 0x0000000003077211 */ /* 0x000fe200028f0eff */
[----:B0-----:R-:W-:-:S02]  /*71850*/  IMAD R3, R11, 0x2, R8 ;  /* 0x000000020b037824 */ /* 0x001fc400078e0208 */
[----:B------:R-:W5:Y:S04]  /*71860*/  LDL.LU.S16 R11, [R1+0x80] ;  /* 0x00008000010b7983 */ /* 0x000f680000300600 */
[----:B---3--:R0:W-:Y:S02]  /*71870*/  STG.E.U16 desc[UR10][R4.64], R12 ;  /* 0x0000000c04007986 */ /* 0x0081e4000c10150a */
[C---:B0-----:R-:W-:Y:S01]  /*71880*/  LEA R4, P5, R8.reuse, R2, 0x1 ;  /* 0x0000000208047211 */ /* 0x041fe200078a08ff */
[----:B------:R-:W0:Y:S03]  /*71890*/  LDC R12, c[0x0][0x3e8] ;  /* 0x0000fa00ff0c7b82 */ /* 0x000e260000000800 */
[----:B------:R-:W-:-:S02]  /*718a0*/  LEA.HI.X.SX32 R5, R8, R0, 0x1, P5 ;  /* 0x0000000008057211 */ /* 0x000fc400028f0eff */
[----:B-1----:R-:W-:Y:S02]  /*718b0*/  LEA R8, R10, R3, 0x1 ;  /* 0x000000030a087211 */ /* 0x002fe400078e08ff */
[----:B------:R-:W3:Y:S04]  /*718c0*/  LDL.LU.S16 R10, [R1+0x58] ;  /* 0x00005800010a7983 */ /* 0x000ee80000300600 */
[----:B-----5:R1:W-:Y:S02]  /*718d0*/  STG.E.U16 desc[UR10][R6.64], R11 ;  /* 0x0000000b06007986 */ /* 0x0203e4000c10150a */
[C---:B-1----:R-:W-:Y:S01]  /*718e0*/  LEA R6, P5, R3.reuse, R2, 0x1 ;  /* 0x0000000203067211 */ /* 0x042fe200078a08ff */
[----:B------:R-:W1:Y:S03]  /*718f0*/  LDC R11, c[0x0][0x3e8] ;  /* 0x0000fa00ff0b7b82 */ /* 0x000e660000000800 */
[----:B------:R-:W-:Y:S01]  /*71900*/  LEA.HI.X.SX32 R7, R3, R0, 0x1, P5 ;  /* 0x0000000003077211 */ /* 0x000fe200028f0eff */
[----:B--2---:R-:W-:-:S02]  /*71910*/  IMAD R3, R9, 0x2, R8 ;  /* 0x0000000209037824 */ /* 0x004fc400078e0208 */
[----:B------:R-:W2:Y:S04]  /*71920*/  LDL.LU.S16 R9, [R1+0x64] ;  /* 0x0000640001097983 */ /* 0x000ea80000300600 */
[----:B---3--:R3:W-:Y:S02]  /*71930*/  STG.E.U16 desc[UR10][R4.64], R10 ;  /* 0x0000000a04007986 */ /* 0x0087e4000c10150a */
        /* <DEDUP_REMOVED lines=135> */
[----:B-1----:R-:W-:-:S03]  /*721b0*/  LEA R8, R11, R3, 0x1 ;  /* 0x000000030b087211 */ /* 0x002fc600078e08ff */
[----:B------:R-:W1:Y:S01]  /*721c0*/  LDC R11, c[0x0][0x3e8] ;  /* 0x0000fa00ff0b7b82 */ /* 0x000e620000000800 */
[----:B-----5:R3:W-:Y:S04]  /*721d0*/  STG.E.U16 desc[UR10][R6.64], R12 ;  /* 0x0000000c06007986 */ /* 0x0207e8000c10150a */
[----:B------:R5:W-:Y:S01]  /*721e0*/  STG.E.U16 desc[UR10][R4.64], R26 ;  /* 0x0000001a04007986 */ /* 0x000be2000c10150a */
[C---:B---3--:R-:W-:Y:S02]  /*721f0*/  LEA R6, P5, R3.reuse, R2, 0x1 ;  /* 0x0000000203067211 */ /* 0x048fe400078a08ff */
[----:B------:R-:W3:Y:S02]  /*72200*/  LDC R12, c[0x0][0x3e8] ;  /* 0x0000fa00ff0c7b82 */ /* 0x000ee40000000800 */
[----:B------:R-:W-:Y:S01]  /*72210*/  LEA.HI.X.SX32 R7, R3, R0, 0x1, P5 ;  /* 0x0000000003077211 */ /* 0x000fe200028f0eff */
[----:B-----5:R-:W5:Y:S01]  /*72220*/  LDL.LU.S16 R26, [R1+0xc] ;  /* 0x00000c00011a7983 */ /* 0x020f620000300600 */
[----:B------:R-:W-:Y:S01]  /*72230*/  LEA R4, P5, R8, R2, 0x1 ;  /* 0x0000000208047211 */ /* 0x000fe200078a08ff */
[----:B--2---:R-:W-:-:S02]  /*72240*/  IMAD R3, R10, 0x2, R8 ;  /* 0x000000020a037824 */ /* 0x004fc400078e0208 */
[----:B------:R-:W2:Y:S01]  /*72250*/  LDL.LU.S16 R10, [R1] ;  /* 0x00000000010a7983 */ /* 0x000ea20000300600 */
[----:B------:R-:W-:Y:S02]  /*72260*/  LEA.HI.X.SX32 R5, R8, R0, 0x1, P5 ;  /* 0x0000000008057211 */ /* 0x000fe400028f0eff */
[----:B----4-:R-:W-:Y:S02]  /*72270*/  LEA R8, R9, R3, 0x1 ;  /* 0x0000000309087211 */ /* 0x010fe400078e08ff */
[----:B------:R-:W4:Y:S04]  /*72280*/  LDL.LU.S16 R9, [R1+0x10] ;  /* 0x0000100001097983 */ /* 0x000f280000300600 */
[----:B--2---:R2:W-:Y:S04]  /*72290*/  STG.E.U16 desc[UR10][R6.64], R10 ;  /* 0x0000000a06007986 */ /* 0x0045e8000c10150a */
[----:B----4-:R4:W-:Y:S01]  /*722a0*/  STG.E.U16 desc[UR10][R4.64], R9 ;  /* 0x0000000904007986 */ /* 0x0109e2000c10150a */
[C---:B--2---:R-:W-:Y:S01]  /*722b0*/  LEA R6, P5, R3.reuse, R2, 0x1 ;  /* 0x0000000203067211 */ /* 0x044fe200078a08ff */
[----:B------:R-:W2:Y:S03]  /*722c0*/  LDC R10, c[0x0][0x3e8] ;  /* 0x0000fa00ff0a7b82 */ /* 0x000ea60000000800 */
[----:B------:R-:W-:-:S02]  /*722d0*/  LEA.HI.X.SX32 R7, R3, R0, 0x1, P5 ;  /* 0x0000000003077211 */ /* 0x000fc400028f0eff */
[----:B----4-:R-:W-:-:S03]  /*722e0*/  LEA R4, P5, R8, R2, 0x1 ;  /* 0x0000000208047211 */ /* 0x010fc600078a08ff */
[----:B------:R-:W4:Y:S01]  /*722f0*/  LDC R9, c[0x0][0x3e8] ;  /* 0x0000fa00ff097b82 */ /* 0x000f220000000800 */
[----:B------:R-:W-:Y:S01]  /*72300*/  LEA.HI.X.SX32 R5, R8, R0, 0x1, P5 ;  /* 0x0000000008057211 */ /* 0x000fe200028f0eff */
[----:B-----5:R5:W-:Y:S01]  /*72310*/  STG.E.U16 desc[UR10][R6.64], R26 ;  /* 0x0000001a06007986 */ /* 0x020be2000c10150a */
[----:B0-----:R-:W-:-:S03]  /*72320*/  IMAD R3, R15, 0x2, R8 ;  /* 0x000000020f037824 */ /* 0x001fc600078e0208 */
[----:B------:R0:W-:Y:S02]  /*72330*/  STG.E.U16 desc[UR10][R4.64], R22 ;  /* 0x0000001604007986 */ /* 0x0001e4000c10150a */
[----:B---3--:R-:W-:Y:S01]  /*72340*/  LEA R8, R12, R3, 0x1 ;  /* 0x000000030c087211 */ /* 0x008fe200078e08ff */
[----:B------:R-:W3:Y:S01]  /*72350*/  LDC R15, c[0x0][0x3e8] ;  /* 0x0000fa00ff0f7b82 */ /* 0x000ee20000000800 */
[----:B-----5:R-:W-:-:S07]  /*72360*/  LEA R6, P5, R3, R2, 0x1 ;  /* 0x0000000203067211 */ /* 0x020fce00078a08ff */
[----:B------:R-:W5:Y:S08]  /*72370*/  LDC R26, c[0x0][0x3e8] ;  /* 0x0000fa00ff1a7b82 */ /* 0x000f700000000800 */
[----:B0-----:R-:W0:Y:S01]  /*72380*/  LDC R22, c[0x0][0x3e8] ;  /* 0x0000fa00ff167b82 */ /* 0x001e220000000800 */
[----:B------:R-:W-:Y:S01]  /*72390*/  LEA.HI.X.SX32 R7, R3, R0, 0x1, P5 ;  /* 0x0000000003077211 */ /* 0x000fe200028f0eff */
[----:B-1----:R-:W-:Y:S01]  /*723a0*/  IMAD R3, R11, 0x2, R8 ;  /* 0x000000020b037824 */ /* 0x002fe200078e0208 */
[----:B------:R-:W-:-:S05]  /*723b0*/  LEA R4, P5, R8, R2, 0x1 ;  /* 0x0000000208047211 */ /* 0x000fca00078a08ff */
[----:B------:R-:W1:Y:S01]  /*723c0*/  LDC R11, c[0x0][0x3e8] ;  /* 0x0000fa00ff0b7b82 */ /* 0x000e620000000800 */
[----:B------:R-:W-:Y:S01]  /*723d0*/  LEA.HI.X.SX32 R5, R8, R0, 0x1, P5 ;  /* 0x0000000008057211 */ /* 0x000fe200028f0eff */
[----:B------:R4:W-:Y:S01]  /*723e0*/  STG.E.U16 desc[UR10][R6.64], R23 ;  /* 0x0000001706007986 */ /* 0x0009e2000c10150a */
[----:B--2---:R-:W-:-:S03]  /*723f0*/  LEA R8, R10, R3, 0x1 ;  /* 0x000000030a087211 */ /* 0x004fc600078e08ff */
[----:B------:R2:W-:Y:S02]  /*72400*/  STG.E.U16 desc[UR10][R4.64], R28 ;  /* 0x0000001c04007986 */ /* 0x0005e4000c10150a */
[----:B------:R-:W3:Y:S01]  /*72410*/  LDC R12, c[0x0][0x3e8] ;  /* 0x0000fa00ff0c7b82 */ /* 0x000ee20000000800 */
[----:B----4-:R-:W-:-:S07]  /*72420*/  LEA R6, P5, R3, R2, 0x1 ;  /* 0x0000000203067211 */ /* 0x010fce00078a08ff */
[----:B------:R-:W4:Y:S01]  /*72430*/  LDC R23, c[0x0][0x3e8] ;  /* 0x0000fa00ff177b82 */ /* 0x000f220000000800 */
[----:B------:R-:W-:Y:S01]  /*72440*/  LEA.HI.X.SX32 R7, R3, R0, 0x1, P5 ;  /* 0x0000000003077211 */ /* 0x000fe200028f0eff */
[----:B------:R-:W-:Y:S01]  /*72450*/  IMAD R3, R9, 0x2, R8 ;  /* 0x0000000209037824 */ /* 0x000fe200078e0208 */
[----:B--2---:R-:W-:-:S03]  /*72460*/  LEA R4, P5, R8, R2, 0x1 ;  /* 0x0000000208047211 */ /* 0x004fc600078a08ff */
[----:B------:R0:W-:Y:S01]  /*72470*/  STG.E.U16 desc[UR10][R6.64], R29 ;  /* 0x0000001d06007986 */ /* 0x0001e2000c10150a */
[----:B------:R-:W-:Y:S02]  /*72480*/  LEA.HI.X.SX32 R5, R8, R0, 0x1, P5 ;  /* 0x0000000008057211 */ /* 0x000fe400028f0eff */
[----:B------:R-:W-:-:S04]  /*72490*/  LEA R8, P5, R3, R2, 0x1 ;  /* 0x0000000203087211 */ /* 0x000fc800078a08ff */
[----:B------:R-:W-:Y:S02]  /*724a0*/  LEA.HI.X.SX32 R9, R3, R0, 0x1, P5 ;  /* 0x0000000003097211 */ /* 0x000fe400028f0eff */
[----:B0-----:R-:W-:Y:S01]  /*724b0*/  LEA R7, R22, R3, 0x1 ;  /* 0x0000000316077211 */ /* 0x001fe200078e08ff */
[----:B------:R1:W-:Y:S01]  /*724c0*/  STG.E.U16 desc[UR10][R4.64], R20 ;  /* 0x0000001404007986 */ /* 0x0003e2000c10150a */
[----:B------:R-:W0:Y:S02]  /*724d0*/  LDC R22, c[0x0][0x3e8] ;  /* 0x0000fa00ff167b82 */ /* 0x000e240000000800 */
[C---:B------:R-:W-:Y:S01]  /*724e0*/  LEA R6, P5, R7.reuse, R2, 0x1 ;  /* 0x0000000207067211 */ /* 0x040fe200078a08ff */
[----:B-----5:R-:W-:Y:S01]  /*724f0*/  IMAD R3, R26, 0x2, R7 ;  /* 0x000000021a037824 */ /* 0x020fe200078e0207 */
[----:B------:R-:W2:Y:S02]  /*72500*/  LDL.LU R29, [R1+0xd00] ;  /* 0x000d0000011d7983 */ /* 0x000ea40000300800 */
[----:B------:R-:W-:-:S02]  /*72510*/  LEA.HI.X.SX32 R7, R7, R0, 0x1, P5 ;  /* 0x0000000007077211 */ /* 0x000fc400028f0eff */
[----:B------:R-:W-:Y:S01]  /*72520*/  LEA R10, P5, R3, R2, 0x1 ;  /* 0x00000002030a7211 */ /* 0x000fe200078a08ff */
[----:B------:R-:W2:Y:S01]  /*72530*/  LDL.LU R28, [R1+0x414] ;  /* 0x00041400011c7983 */ /* 0x000ea20000300800 */
[----:B-1----:R-:W-:Y:S01]  /*72540*/  LEA R5, R11, R3, 0x1 ;  /* 0x000000030b057211 */ /* 0x002fe200078e08ff */
[----:B------:R-:W1:Y:S01]  /*72550*/  LDC R20, c[0x0][0x3e8] ;  /* 0x0000fa00ff147b82 */ /* 0x000e620000000800 */
[----:B------:R-:W-:Y:S01]  /*72560*/  LEA.HI.X.SX32 R11, R3, R0, 0x1, P5 ;  /* 0x00000000030b7211 */ /* 0x000fe200028f0eff */
[----:B------:R5:W-:Y:S02]  /*72570*/  STG.E.U16 desc[UR10][R8.64], R21 ;  /* 0x0000001508007986 */ /* 0x000be4000c10150a */
[----:B---3--:R-:W-:Y:S02]  /*72580*/  IMAD R3, R15, 0x2, R5 ;  /* 0x000000020f037824 */ /* 0x008fe400078e0205 */
[----:B------:R-:W3:Y:S01]  /*72590*/  LDL.LU R26, [R1+0x418] ;  /* 0x00041800011a7983 */ /* 0x000ee20000300800 */
[----:B------:R-:W-:Y:S01]  /*725a0*/  LEA R4, P5, R5, R2, 0x1 ;  /* 0x0000000205047211 */ /* 0x000fe200078a08ff */
[----:B------:R-:W0:Y:S02]  /*725b0*/  LDC R15, c[0x0][0x3e8] ;  /* 0x0000fa00ff0f7b82 */ /* 0x000e240000000800 */
[----:B------:R4:W-:Y:S01]  /*725c0*/  STG.E.U16 desc[UR10][R6.64], R25 ;  /* 0x0000001906007986 */ /* 0x0009e2000c10150a */
[----:B-----5:R-:W-:-:S02]  /*725d0*/  LEA R9, R12, R3, 0x1 ;  /* 0x000000030c097211 */ /* 0x020fc400078e08ff */
[----:B------:R-:W-:-:S03]  /*725e0*/  PRMT R13, R13, 0x7632, R13 ;  /* 0x000076320d0d7816 */ /* 0x000fc6000000000d */
[----:B------:R-:W5:Y:S01]  /*725f0*/  LDC R21, c[0x0][0x3e8] ;  /* 0x0000fa00ff157b82 */ /* 0x000f620000000800 */
[----:B----4-:R-:W3:Y:S04]  /*72600*/  LDL.LU R25, [R1+0xd04] ;  /* 0x000d040001197983 */ /* 0x010ee80000300800 */
[----:B------:R-:W4:Y:S01]  /*72610*/  LDL.LU.S16 R12, [R1+0x4] ;  /* 0x00000400010c7983 */ /* 0x000f220000300600 */
[----:B------:R-:W-:Y:S02]  /*72620*/  LEA.HI.X.SX32 R5, R5, R0, 0x1, P5 ;  /* 0x0000000005057211 */ /* 0x000fe400028f0eff */
[----:B------:R-:W-:-:S04]  /*72630*/  LEA R6, P5, R3, R2, 0x1 ;  /* 0x0000000203067211 */ /* 0x000fc800078a08ff */
[----:B------:R-:W-:Y:S01]  /*72640*/  LEA.HI.X.SX32 R7, R3, R0, 0x1, P5 ;  /* 0x0000000003077211 */ /* 0x000fe200028f0eff */
[----:B------:R-:W-:Y:S01]  /*72650*/  IMAD R3, R23, 0x2, R9 ;  /* 0x0000000217037824 */ /* 0x000fe200078e0209 */
[C---:B------:R-:W-:Y:S01]  /*72660*/  LEA R8, P5, R9.reuse, R2, 0x1 ;  /* 0x0000000209087211 */ /* 0x040fe200078a08ff */
[----:B------:R-:W2:Y:S03]  /*72670*/  LDL.LU R23, [R1+0x41c] ;  /* 0x00041c0001177983 */ /* 0x000ea60000300800 */
[----:B------:R-:W-:Y:S01]  /*72680*/  LEA.HI.X.SX32 R9, R9, R0, 0x1, P5 ;  /* 0x0000000009097211 */ /* 0x000fe200028f0eff */
[----:B----4-:R4:W-:Y:S04]  /*72690*/  STG.E.U16 desc[UR10][R10.64], R12 ;  /* 0x0000000c0a007986 */ /* 0x0109e8000c10150a */
[----:B------:R1:W-:Y:S01]  /*726a0*/  STG.E.U16 desc[UR10][R4.64], R18 ;  /* 0x0000001204007986 */ /* 0x0003e2000c10150a */
[----:B----4-:R-:W-:-:S02]  /*726b0*/  LEA R10, P5, R3, R2, 0x1 ;  /* 0x00000002030a7211 */ /* 0x010fc400078a08ff */
[----:B0-----:R-:W-:Y:S02]  /*726c0*/  LEA R12, R22, R3, 0x1 ;  /* 0x00000003160c7211 */ /* 0x001fe400078e08ff */
[----:B------:R-:W-:Y:S01]  /*726d0*/  LEA.HI.X.SX32 R11, R3, R0, 0x1, P5 ;  /* 0x00000000030b7211 */ /* 0x000fe200028f0eff */
[----:B------:R0:W-:Y:S01]  /*726e0*/  STG.E.U16 desc[UR10][R6.64], R19 ;  /* 0x0000001306007986 */ /* 0x0001e2000c10150a */
[----:B-1----:R-:W-:Y:S01]  /*726f0*/  LEA R4, P5, R12, R2, 0x1 ;  /* 0x000000020c047211 */ /* 0x002fe200078a08ff */
[----:B------:R-:W-:Y:S02]  /*72700*/  IMAD R3, R20, 0x2, R12 ;  /* 0x0000000214037824 */ /* 0x000fe400078e020c */
[----:B------:R-:W4:Y:S01]  /*72710*/  LDL.LU R22, [R1+0xd08] ;  /* 0x000d080001167983 */ /* 0x000f220000300800 */
[----:B------:R-:W-:-:S03]  /*72720*/  LEA.HI.X.SX32 R5, R12, R0, 0x1, P5 ;  /* 0x000000000c057211 */ /* 0x000fc600028f0eff */
[----:B------:R-:W-:Y:S01]  /*72730*/  STG.E.U16 desc[UR10][R8.64], R24 ;  /* 0x0000001808007986 */ /* 0x000fe2000c10150a */
[----:B0-----:R-:W-:-:S03]  /*72740*/  LEA R6, P5, R3, R2, 0x1 ;  /* 0x0000000203067211 */ /* 0x001fc600078a08ff */
[----:B------:R-:W-:Y:S01]  /*72750*/  STG.E.U16 desc[UR10][R10.64], R27 ;  /* 0x0000001b0a007986 */ /* 0x000fe2000c10150a */
[----:B------:R-:W-:-:S03]  /*72760*/  LEA.HI.X.SX32 R7, R3, R0, 0x1, P5 ;  /* 0x0000000003077211 */ /* 0x000fc600028f0eff */
[----:B------:R-:W4:Y:S04]  /*72770*/  LDL.LU R20, [R1+0x420] ;  /* 0x0004200001147983 */ /* 0x000f280000300800 */
[----:B------:R-:W-:Y:S04]  /*72780*/  STG.E.U16 desc[UR10][R4.64], R14 ;  /* 0x0000000e04007986 */ /* 0x000fe8000c10150a */
[----:B------:R-:W4:Y:S04]  /*72790*/  LDL.LU R19, [R1+0xd0c] ;  /* 0x000d0c0001137983 */ /* 0x000f280000300800 */
[----:B------:R0:W-:Y:S04]  /*727a0*/  STG.E.U16 desc[UR10][R6.64], R13 ;  /* 0x0000000d06007986 */ /* 0x0001e8000c10150a */
[----:B0-----:R-:W4:Y:S01]  /*727b0*/  LDL.LU R13, [R1+0x404] ;  /* 0x00040400010d7983 */ /* 0x001f220000300800 */
[----:B------:R-:W0:Y:S01]  /*727c0*/  S2R R18, SR_TID.X ;  /* 0x0000000000127919 */ /* 0x000e220000002100 */
[----:B-----5:R-:W-:-:S04]  /*727d0*/  LEA R12, R21, R3, 0x1 ;  /* 0x00000003150c7211 */ /* 0x020fc800078e08ff */
[----:B------:R-:W-:Y:S01]  /*727e0*/  LEA R8, P5, R12, R2, 0x1 ;  /* 0x000000020c087211 */ /* 0x000fe200078a08ff */
[----:B------:R-:W-:-:S03]  /*727f0*/  IMAD R3, R15, 0x2, R12 ;  /* 0x000000020f037824 */ /* 0x000fc600078e020c */
[----:B------:R-:W-:Y:S01]  /*72800*/  LEA.HI.X.SX32 R9, R12, R0, 0x1, P5 ;  /* 0x000000000c097211 */ /* 0x000fe200028f0eff */
[----:B---3--:R-:W-:Y:S01]  /*72810*/  FFMA R6, R26, 0.69314718246459960938, R25 ;  /* 0x3f3172181a067823 */ /* 0x008fe20000000019 */
[----:B--2---:R-:W-:Y:S01]  /*72820*/  FFMA R7, R28, 0.69314718246459960938, R29 ;  /* 0x3f3172181c077823 */ /* 0x004fe2000000001d */
[C---:B------:R-:W-:Y:S02]  /*72830*/  LEA R2, P5, R3.reuse, R2, 0x1 ;  /* 0x0000000203027211 */ /* 0x040fe400078a08ff */
[----:B------:R-:W-:Y:S02]  /*72840*/  PRMT R17, R14, 0x7632, R17 ;  /* 0x000076320e117816 */ /* 0x000fe40000000011 */
[----:B------:R-:W-:Y:S02]  /*72850*/  LEA.HI.X.SX32 R3, R3, R0, 0x1, P5 ;  /* 0x0000000003037211 */ /* 0x000fe400028f0eff */
[----:B0-----:R-:W-:Y:S01]  /*72860*/  LOP3.LUT R0, R18, 0x1c, RZ, 0xc0, !PT ;  /* 0x0000001c12007812 */ /* 0x001fe200078ec0ff */
[----:B----4-:R-:W-:Y:S01]  /*72870*/  FFMA R5, R23, 0.69314718246459960938, R22 ;  /* 0x3f31721817057823 */ /* 0x010fe20000000016 */
[----:B------:R-:W-:Y:S01]  /*72880*/  FFMA R4, R20, 0.69314718246459960938, R19 ;  /* 0x3f31721814047823 */ /* 0x000fe20000000013 */
[----:B------:R0:W-:Y:S04]  /*72890*/  STL [R1+0x15a4], R13 ;  /* 0x0015a40d01007387 */ /* 0x0001e80000100800 */
[----:B0-----:R-:W2:Y:S04]  /*728a0*/  LDL.LU R13, [R1+0xcfc] ;  /* 0x000cfc00010d7983 */ /* 0x001ea80000300800 */
[----:B------:R-:W3:Y:S04]  /*728b0*/  LDL.LU R12, [R1+0xcec] ;  /* 0x000cec00010c7983 */ /* 0x000ee80000300800 */
[----:B------:R-:W3:Y:S04]  /*728c0*/  LDL.LU R27, [R1+0x400] ;  /* 0x00040000011b7983 */ /* 0x000ee80000300800 */
[----:B------:R-:W4:Y:S04]  /*728d0*/  LDL.LU R10, [R1+0xce8] ;  /* 0x000ce800010a7983 */ /* 0x000f280000300800 */
[----:B------:R-:W4:Y:S04]  /*728e0*/  LDL.LU R11, [R1+0x3fc] ;  /* 0x0003fc00010b7983 */ /* 0x000f280000300800 */
        /* <DEDUP_REMOVED lines=12> */
[----:B--2---:R0:W-:Y:S04]  /*729b0*/  STL [R1+0x1598], R18 ;  /* 0x0015981201007387 */ /* 0x0041e80000100800 */
[----:B0-----:R-:W2:Y:S04]  /*729c0*/  LDL.LU R18, [R1+0xcc8] ;  /* 0x000cc80001127983 */ /* 0x001ea80000300800 */
[----:B------:R-:W-:Y:S04]  /*729d0*/  STG.E.U16 desc[UR10][R8.64], R17 ;  /* 0x0000001108007986 */ /* 0x000fe8000c10150a */
[----:B------:R-:W-:Y:S01]  /*729e0*/  STG.E.U16 desc[UR10][R2.64], R16 ;  /* 0x0000001002007986 */ /* 0x000fe2000c10150a */
[----:B------:R-:W-:Y:S01]  /*729f0*/  LEA R0, R0, UR7, 0x2 ;  /* 0x0000000700007c11 */ /* 0x000fe2000f8e10ff */
[----:B------:R-:W-:Y:S06]  /*72a00*/  BAR.SYNC.DEFER_BLOCKING 0x0 ;  /* 0x0000000000007b1d */ /* 0x000fec0000010000 */
[----:B--2---:R0:W-:Y:S04]  /*72a10*/  STL [R1+0x159c], R18 ;  /* 0x00159c1201007387 */ /* 0x0041e80000100800 */
[----:B0-----:R-:W2:Y:S04]  /*72a20*/  LDL.LU R18, [R1+0xccc] ;  /* 0x000ccc0001127983 */ /* 0x001ea80000300800 */
[----:B------:R-:W-:Y:S04]  /*72a30*/  STS.128 [R0], R4 ;  /* 0x0000000400007388 */ /* 0x000fe80000000c00 */
        /* <DEDUP_REMOVED lines=11> */
[----:B------:R-:W3:Y:S04]  /*72af0*/  LDL.LU R6, [R1+0x40c] ;  /* 0x00040c0001067983 */ /* 0x000ee80000300800 */
[----:B------:R-:W4:Y:S01]  /*72b00*/  LDL.LU R7, [R1+0xcf4] ;  /* 0x000cf40001077983 */ /* 0x000f220000300800 */
[----:B--2---:R-:W-:-:S03]  /*72b10*/  FFMA R4, R4, 0.69314718246459960938, R13 ;  /* 0x3f31721804047823 */ /* 0x004fc6000000000d */
[----:B------:R-:W2:Y:S01]  /*72b20*/  LDL.LU R13, [R1+0x15a4] ;  /* 0x0015a400010d7983 */ /* 0x000ea20000300800 */
[----:B---3--:R-:W-:Y:S01]  /*72b30*/  FFMA R5, R6, 0.69314718246459960938, R5 ;  /* 0x3f31721806057823 */ /* 0x008fe20000000005 */
[----:B----4-:R-:W-:Y:S01]  /*72b40*/  FFMA R6, R8, 0.69314718246459960938, R7 ;  /* 0x3f31721808067823 */ /* 0x010fe20000000007 */
[----:B------:R-:W-:Y:S02]  /*72b50*/  FFMA R8, R27, 0.69314718246459960938, R12 ;  /* 0x3f3172181b087823 */ /* 0x000fe4000000000c */
[----:B------:R-:W3:Y:S01]  /*72b60*/  LDL.LU R27, [R1+0x1c8] ;  /* 0x0001c800011b7983 */ /* 0x000ee20000300800 */
[----:B------:R-:W-:Y:S01]  /*72b70*/  FFMA R12, R22, 0.69314718246459960938, R20 ;  /* 0x3f317218160c7823 */ /* 0x000fe20000000014 */
[----:B------:R-:W-:Y:S01]  /*72b80*/  FFMA R14, R29, 0.69314718246459960938, R14 ;  /* 0x3f3172181d0e7823 */ /* 0x000fe2000000000e */
[----:B------:R-:W-:Y:S01]  /*72b90*/  FFMA R15, R15, 0.69314718246459960938, R18 ;  /* 0x3f3172180f0f7823 */ /* 0x000fe20000000012 */
[----:B--2---:R-:W-:Y:S01]  /*72ba0*/  FFMA R7, R13, 0.69314718246459960938, R9 ;  /* 0x3f3172180d077823 */ /* 0x004fe20000000009 */
[----:B------:R-:W-:Y:S01]  /*72bb0*/  FFMA R9, R11, 0.69314718246459960938, R10 ;  /* 0x3f3172180b097823 */ /* 0x000fe2000000000a */
[----:B-----5:R-:W-:Y:S01]  /*72bc0*/  FFMA R10, R21, 0.69314718246459960938, R24 ;  /* 0x3f317218150a7823 */ /* 0x020fe20000000018 */
[----:B------:R-:W-:Y:S01]  /*72bd0*/  FFMA R11, R28, 0.69314718246459960938, R25 ;  /* 0x3f3172181c0b7823 */ /* 0x000fe20000000019 */
[----:B------:R-:W2:Y:S04]  /*72be0*/  LDL.LU R24, [R1+0xca0] ;  /* 0x000ca00001187983 */ /* 0x000ea80000300800 */
[----:B------:R-:W4:Y:S01]  /*72bf0*/  LDL.LU R21, [R1+0x22c] ;  /* 0x00022c0001157983 */ /* 0x000f220000300800 */
[----:B------:R-:W-:-:S03]  /*72c00*/  FFMA R13, R26, 0.69314718246459960938, R23 ;  /* 0x3f3172181a0d7823 */ /* 0x000fc60000000017 */
[----:B------:R-:W5:Y:S04]  /*72c10*/  LDL.LU R25, [R1+0x218] ;  /* 0x0002180001197983 */ /* 0x000f680000300800 */
[----:B------:R-:W2:Y:S04]  /*72c20*/  LDL.LU R28, [R1+0x208] ;  /* 0x00020800011c7983 */ /* 0x000ea80000300800 */
[----:B------:R-:W2:Y:S04]  /*72c30*/  LDL.LU R20, [R1+0x1c4] ;  /* 0x0001c40001147983 */ /* 0x000ea80000300800 */
[----:B------:R-:W2:Y:S04]  /*72c40*/  LDL.LU R22, [R1+0xc9c] ;  /* 0x000c9c0001167983 */ /* 0x000ea80000300800 */
[----:B------:R-:W2:Y:S04]  /*72c50*/  LDL.LU R23, [R1+0xc98] ;  /* 0x000c980001177983 */ /* 0x000ea80000300800 */
[----:B------:R-:W2:Y:S04]  /*72c60*/  LDL.LU R26, [R1+0xc94] ;  /* 0x000c9400011a7983 */ /* 0x000ea80000300800 */
[----:B------:R-:W2:Y:S04]  /*72c70*/  LDL.LU R29, [R1+0xc90] ;  /* 0x000c9000011d7983 */ /* 0x000ea80000300800 */
[----:B------:R-:W2:Y:S02]  /*72c80*/  LDL.LU R18, [R1+0x15a0] ;  /* 0x0015a00001127983 */ /* 0x000ea40000300800 */
[----:B--2---:R-:W-:-:S02]  /*72c90*/  FFMA R16, R16, 0.69314718246459960938, R18 ;  /* 0x3f31721810107823 */ /* 0x004fc40000000012 */
[----:B------:R-:W2:Y:S04]  /*72ca0*/  LDL.LU R18, [R1+0x159c] ;  /* 0x00159c0001127983 */ /* 0x000ea80000300800 */
[----:B------:R0:W-:Y:S04]  /*72cb0*/  STS.128 [R0+0x80], R4 ;  /* 0x0000800400007388 */ /* 0x0001e80000000c00 */
[----:B------:R1:W-:Y:S04]  /*72cc0*/  STS.128 [R0+0x100], R8 ;  /* 0x0001000800007388 */ /* 0x0003e80000000c00 */
[----:B------:R0:W-:Y:S01]  /*72cd0*/  STS.128 [R0+0x180], R12 ;  /* 0x0001800c00007388 */ /* 0x0001e20000000c00 */
[----:B--2---:R-:W-:-:S03]  /*72ce0*/  FFMA R17, R17, 0.69314718246459960938, R18 ;  /* 0x3f31721811117823 */ /* 0x004fc60000000012 */
[----:B------:R-:W2:Y:S04]  /*72cf0*/  LDL.LU R18, [R1+0x1598] ;  /* 0x0015980001127983 */ /* 0x000ea80000300800 */
[----:B0-----:R-:W3:Y:S04]  /*72d00*/  LDL.LU R4, [R1+0x3b0] ;  /* 0x0003b00001047983 */ /* 0x001ee80000300800 */
[----:B------:R-:W3:Y:S04]  /*72d10*/  LDL.LU R5, [R1+0x3a4] ;  /* 0x0003a40001057983 */ /* 0x000ee80000300800 */
[----:B------:R-:W3:Y:S04]  /*72d20*/  LDL.LU R6, [R1+0x390] ;  /* 0x0003900001067983 */ /* 0x000ee80000300800 */
[----:B------:R-:W3:Y:S04]  /*72d30*/  LDL.LU R7, [R1+0x38c] ;  /* 0x00038c0001077983 */ /* 0x000ee80000300800 */
[----:B-1----:R-:W3:Y:S04]  /*72d40*/  LDL.LU R11, [R1+0x260] ;  /* 0x00026000010b7983 */ /* 0x002ee80000300800 */
[----:B------:R-:W3:Y:S04]  /*72d50*/  LDL.LU R8, [R1+0x364] ;  /* 0x0003640001087983 */ /* 0x000ee80000300800 */
[----:B------:R-:W4:Y:S04]  /*72d60*/  LDL.LU R9, [R1+0x1cc] ;  /* 0x0001cc0001097983 */ /* 0x000f280000300800 */
[----:B------:R-:W4:Y:S04]  /*72d70*/  LDL.LU R10, [R1+0xca4] ;  /* 0x000ca400010a7983 */ /* 0x000f280000300800 */
[----:B------:R-:W4:Y:S04]  /*72d80*/  LDL.LU R12, [R1+0xcb4] ;  /* 0x000cb400010c7983 */ /* 0x000f280000300800 */
[----:B------:R-:W4:Y:S04]  /*72d90*/  LDL.LU R13, [R1+0xcb0] ;  /* 0x000cb000010d7983 */ /* 0x000f280000300800 */
[----:B------:R-:W5:Y:S01]  /*72da0*/  LDL.LU R14, [R1+0xcac] ;  /* 0x000cac00010e7983 */ /* 0x000f620000300800 */
[----:B------:R-:W-:-:S03]  /*72db0*/  FFMA R19, R19, 0.69314718246459960938, R3 ;  /* 0x3f31721813137823 */ /* 0x000fc60000000003 */
[----:B------:R-:W5:Y:S01]  /*72dc0*/  LDL.LU R15, [R1+0xca8] ;  /* 0x000ca800010f7983 */ /* 0x000f620000300800 */
[----:B--2---:R-:W-:Y:S02]  /*72dd0*/  FFMA R18, R18, 0.69314718246459960938, R2 ;  /* 0x3f31721812127823 */ /* 0x004fe40000000002 */
[----:B------:R-:W0:Y:S03]  /*72de0*/  LDC.64 R2, c[0x0][0x3a0] ;  /* 0x0000e800ff027b82 */ /* 0x000e260000000a00 */
[----:B------:R1:W-:Y:S04]  /*72df0*/  STS.128 [R0+0x200], R16 ;  /* 0x0002001000007388 */ /* 0x0003e80000000c00 */
[----:B-1----:R-:W2:Y:S04]  /*72e00*/  LDL.LU R18, [R1+0xcbc] ;  /* 0x000cbc0001127983 */ /* 0x002ea80000300800 */
[----:B------:R-:W2:Y:S01]  /*72e10*/  LDL.LU R19, [R1+0xcb8] ;  /* 0x000cb80001137983 */ /* 0x000ea20000300800 */
[----:B---3--:R-:W-:Y:S01]  /*72e20*/  FSEL R11, R11, -INF , P4 ;  /* 0xff8000000b0b7808 */ /* 0x008fe20002000000 */
[----:B----4-:R-:W-:Y:S01]  /*72e30*/  FFMA R7, R7, 0.69314718246459960938, R13 ;  /* 0x3f31721807077823 */ /* 0x010fe2000000000d */
[----:B-----5:R-:W-:Y:S01]  /*72e40*/  FSEL R13, R25, -INF , P6 ;  /* 0xff800000190d7808 */ /* 0x020fe20003000000 */
[----:B------:R-:W-:Y:S01]  /*72e50*/  FFMA R8, R8, 0.69314718246459960938, R14 ;  /* 0x3f31721808087823 */ /* 0x000fe2000000000e */
[----:B------:R-:W-:Y:S01]  /*72e60*/  FSEL R14, R28, -INF , P1 ;  /* 0xff8000001c0e7808 */ /* 0x000fe20000800000 */
[----:B------:R-:W1:Y:S01]  /*72e70*/  S2R R25, SR_CTAID.X ;  /* 0x0000000000197919 */ /* 0x000e620000002500 */
[----:B------:R-:W1:Y:S01]  /*72e80*/  S2R R28, SR_TID.X ;  /* 0x00000000001c7919 */ /* 0x000e620000002100 */
[----:B------:R-:W-:Y:S01]  /*72e90*/  FFMA R6, R6, 0.69314718246459960938, R12 ;  /* 0x3f31721806067823 */ /* 0x000fe2000000000c */
[----:B------:R-:W-:Y:S01]  /*72ea0*/  FFMA R9, R9, 0.69314718246459960938, R15 ;  /* 0x3f31721809097823 */ /* 0x000fe2000000000f */
[----:B------:R-:W-:-:S02]  /*72eb0*/  FSEL R12, R21, -INF , P0 ;  /* 0xff800000150c7808 */ /* 0x000fc40000000000 */
[----:B------:R-:W-:Y:S01]  /*72ec0*/  FSEL R15, R20, -INF , P3 ;  /* 0xff800000140f7808 */ /* 0x000fe20001800000 */
[----:B------:R-:W-:Y:S01]  /*72ed0*/  FFMA R10, R27, 0.69314718246459960938, R10 ;  /* 0x3f3172181b0a7823 */ /* 0x000fe2000000000a */
[----:B------:R-:W-:Y:S01]  /*72ee0*/  FFMA R11, R11, 0.69314718246459960938, R24 ;  /* 0x3f3172180b0b7823 */ /* 0x000fe20000000018 */
[----:B------:R-:W-:Y:S01]  /*72ef0*/  FFMA R12, R12, 0.69314718246459960938, R22 ;  /* 0x3f3172180c0c7823 */ /* 0x000fe20000000016 */
[----:B------:R-:W-:Y:S01]  /*72f00*/  FFMA R13, R13, 0.69314718246459960938, R23 ;  /* 0x3f3172180d0d7823 */ /* 0x000fe20000000017 */
[----:B------:R-:W-:Y:S01]  /*72f10*/  FFMA R14, R14, 0.69314718246459960938, R26 ;  /* 0x3f3172180e0e7823 */ /* 0x000fe2000000001a */
[----:B------:R-:W-:Y:S01]  /*72f20*/  FFMA R15, R15, 0.69314718246459960938, R29 ;  /* 0x3f3172180f0f7823 */ /* 0x000fe2000000001d */
[----:B------:R3:W-:Y:S04]  /*72f30*/  STS.128 [R0+0x300], R8 ;  /* 0x0003000800007388 */ /* 0x0007e80000000c00 */
[----:B------:R3:W-:Y:S01]  /*72f40*/  STS.128 [R0+0x380], R12 ;  /* 0x0003800c00007388 */ /* 0x0007e20000000c00 */
[----:B------:R-:W-:-:S04]  /*72f50*/  UIMAD UR4, UR6, UR4, URZ ;  /* 0x00000004060472a4 */ /* 0x000fc8000f8e02ff */
[----:B------:R-:W-:Y:S02]  /*72f60*/  USHF.L.U32 UR6, UR4, 0x2, URZ ;  /* 0x0000000204067899 */ /* 0x000fe400080006ff */
[----:B------:R-:W-:Y:S01]  /*72f70*/  UIMAD.WIDE UR4, UR4, 0x4, URZ ;  /* 0x00000004040478a5 */ /* 0x000fe2000f8e02ff */
[----:B-1----:R-:W-:-:S04]  /*72f80*/  PRMT R28, R28, 0x6540, R25 ;  /* 0x000065401c1c7816 */ /* 0x002fc80000000019 */
[C---:B------:R-:W-:Y:S01]  /*72f90*/  SHF.L.U32 R17, R28.reuse, 0x2, RZ ;  /* 0x000000021c117819 */ /* 0x040fe200000006ff */
[----:B------:R-:W-:-:S03]  /*72fa0*/  IMAD.HI R16, R28, 0x4, RZ ;  /* 0x000000041c107827 */ /* 0x000fc600078e02ff */
[----:B0-----:R-:W-:-:S04]  /*72fb0*/  IADD3 R2, P0, P1, R17, UR6, R2 ;  /* 0x0000000611027c10 */ /* 0x001fc8000f91e002 */
[----:B------:R-:W-:Y:S01]  /*72fc0*/  IADD3.X R3, PT, PT, R16, UR5, R3, P0, P1 ;  /* 0x0000000510037c10 */ /* 0x000fe200087e2403 */
[----:B--2---:R-:W-:Y:S01]  /*72fd0*/  FFMA R4, R4, 0.69314718246459960938, R18 ;  /* 0x3f31721804047823 */ /* 0x004fe20000000012 */
[----:B------:R-:W-:-:S05]  /*72fe0*/  FFMA R5, R5, 0.69314718246459960938, R19 ;  /* 0x3f31721805057823 */ /* 0x000fca0000000013 */
[----:B------:R3:W-:Y:S01]  /*72ff0*/  STS.128 [R0+0x280], R4 ;  /* 0x0002800400007388 */ /* 0x0007e20000000c00 */
[----:B------:R-:W-:Y:S06]  /*73000*/  BAR.SYNC.DEFER_BLOCKING 0x0 ;  /* 0x0000000000007b1d */ /* 0x000fec0000010000 */
[----:B------:R-:W-:Y:S05]  /*73010*/  @P2 EXIT ;  /* 0x000000000000294d */ /* 0x000fea0003800000 */
[----:B------:R-:W2:Y:S04]  /*73020*/  LDL.LU R28, [R1+0x368] ;  /* 0x00036800011c7983 */ /* 0x000ea80000300800 */
[----:B--23--:R-:W0:Y:S04]  /*73030*/  LDS R5, [R28] ;  /* 0x000000001c057984 */ /* 0x00ce280000000800 */
[----:B0-----:R-:W-:Y:S01]  /*73040*/  STG.E desc[UR10][R2.64], R5 ;  /* 0x0000000502007986 */ /* 0x001fe2000c10190a */
[----:B------:R-:W-:Y:S05]  /*73050*/  EXIT ;  /* 0x000000000000794d */ /* 0x000fea0003800000 */
.L_x_2:
[----:B------:R-:W-:-:S00]  /*73060*/  BRA `(.L_x_2) ;  /* 0xfffffffc00fc7947 */ /* 0x000fc0000383ffff */
[----:B------:R-:W-:-:S00]  /*73070*/  NOP ;  /* 0x0000000000007918 */ /* 0x000fc00000000000 */
        /* <DEDUP_REMOVED lines=8> */
.L_x_3:


//--------------------- .nv.global.init           --------------------------
	.section	.nv.global.init,"aw",@progbits
.nv.global.init:
	.type		_$_str,@object
	.size		_$_str,(.L_0 - _$_str)
_$_str:
        /*0000*/ 	.byte	0x5f, 0x5f, 0x43, 0x55, 0x44, 0x41, 0x5f, 0x46, 0x54, 0x5a, 0x00
.L_0:


//--------------------- .nv.shared.attn_fwd       --------------------------
	.section	.nv.shared.attn_fwd,"aw",@nobits
	.sectionflags	@""
	.align	16
	.zero		1024


//--------------------- .nv.shared.reserved.0     --------------------------
	.section	.nv.shared.reserved.0,"aw",@nobits
	.weak		__nv_reservedSMEM_offset_0_alias
	.size		__nv_reservedSMEM_offset_0_alias, 0, 64
	.other		__nv_reservedSMEM_offset_0_alias,@"STO_CUDA_RESERVED_SHARED STV_DEFAULT"
__nv_reservedSMEM_offset_0_alias:
	.zero		0
	.zero		64


//--------------------- .nv.constant0.attn_fwd    --------------------------
	.section	.nv.constant0.attn_fwd,"a",@progbits
	.sectionflags	@""
	.align	4
.nv.constant0.attn_fwd:
	.zero		1032


//--------------------- SYMBOLS --------------------------

	.type		.nv.reservedSmem.offset0,@object
	.size		.nv.reservedSmem.offset0,0x4
	.type		.nv.reservedSmem.cap,@object
	.size		.nv.reservedSmem.cap,0x4
